//
// Generated by NVIDIA NVVM Compiler
//
// Compiler Build ID: CL-36424714
// Cuda compilation tools, release 13.0, V13.0.88
// Based on NVVM 20.0.0
//

.version 9.0
.target sm_100
.address_size 64

	// .globl	_Z8SwapRowsPdiiiii
.global .align 1 .b8 _ZN34_INTERNAL_36ec08f3_4_k_cu_0bdb58444cuda3std3__45__cpo5beginE[1];
.global .align 1 .b8 _ZN34_INTERNAL_36ec08f3_4_k_cu_0bdb58444cuda3std3__45__cpo3endE[1];
.global .align 1 .b8 _ZN34_INTERNAL_36ec08f3_4_k_cu_0bdb58444cuda3std3__45__cpo6cbeginE[1];
.global .align 1 .b8 _ZN34_INTERNAL_36ec08f3_4_k_cu_0bdb58444cuda3std3__45__cpo4cendE[1];
.global .align 1 .b8 _ZN34_INTERNAL_36ec08f3_4_k_cu_0bdb58444cuda3std3__45__cpo6rbeginE[1];
.global .align 1 .b8 _ZN34_INTERNAL_36ec08f3_4_k_cu_0bdb58444cuda3std3__45__cpo4rendE[1];
.global .align 1 .b8 _ZN34_INTERNAL_36ec08f3_4_k_cu_0bdb58444cuda3std3__45__cpo7crbeginE[1];
.global .align 1 .b8 _ZN34_INTERNAL_36ec08f3_4_k_cu_0bdb58444cuda3std3__45__cpo5crendE[1];
.global .align 1 .b8 _ZN34_INTERNAL_36ec08f3_4_k_cu_0bdb58444cuda3std3__436_GLOBAL__N__36ec08f3_4_k_cu_0bdb58446ignoreE[1];
.global .align 1 .b8 _ZN34_INTERNAL_36ec08f3_4_k_cu_0bdb58444cuda3std3__419piecewise_constructE[1];
.global .align 1 .b8 _ZN34_INTERNAL_36ec08f3_4_k_cu_0bdb58444cuda3std3__48in_placeE[1];
.global .align 1 .b8 _ZN34_INTERNAL_36ec08f3_4_k_cu_0bdb58444cuda3std3__420unreachable_sentinelE[1];
.global .align 1 .b8 _ZN34_INTERNAL_36ec08f3_4_k_cu_0bdb58444cuda3std3__47nulloptE[1];
.global .align 1 .b8 _ZN34_INTERNAL_36ec08f3_4_k_cu_0bdb58444cuda3std3__48unexpectE[1];
.global .align 1 .b8 _ZN34_INTERNAL_36ec08f3_4_k_cu_0bdb58444cuda3std6ranges3__45__cpo4swapE[1];
.global .align 1 .b8 _ZN34_INTERNAL_36ec08f3_4_k_cu_0bdb58444cuda3std6ranges3__45__cpo9iter_moveE[1];
.global .align 1 .b8 _ZN34_INTERNAL_36ec08f3_4_k_cu_0bdb58444cuda3std6ranges3__45__cpo5beginE[1];
.global .align 1 .b8 _ZN34_INTERNAL_36ec08f3_4_k_cu_0bdb58444cuda3std6ranges3__45__cpo3endE[1];
.global .align 1 .b8 _ZN34_INTERNAL_36ec08f3_4_k_cu_0bdb58444cuda3std6ranges3__45__cpo6cbeginE[1];
.global .align 1 .b8 _ZN34_INTERNAL_36ec08f3_4_k_cu_0bdb58444cuda3std6ranges3__45__cpo4cendE[1];
.global .align 1 .b8 _ZN34_INTERNAL_36ec08f3_4_k_cu_0bdb58444cuda3std6ranges3__45__cpo7advanceE[1];
.global .align 1 .b8 _ZN34_INTERNAL_36ec08f3_4_k_cu_0bdb58444cuda3std6ranges3__45__cpo9iter_swapE[1];
.global .align 1 .b8 _ZN34_INTERNAL_36ec08f3_4_k_cu_0bdb58444cuda3std6ranges3__45__cpo4nextE[1];
.global .align 1 .b8 _ZN34_INTERNAL_36ec08f3_4_k_cu_0bdb58444cuda3std6ranges3__45__cpo4prevE[1];
.global .align 1 .b8 _ZN34_INTERNAL_36ec08f3_4_k_cu_0bdb58444cuda3std6ranges3__45__cpo4dataE[1];
.global .align 1 .b8 _ZN34_INTERNAL_36ec08f3_4_k_cu_0bdb58444cuda3std6ranges3__45__cpo5cdataE[1];
.global .align 1 .b8 _ZN34_INTERNAL_36ec08f3_4_k_cu_0bdb58444cuda3std6ranges3__45__cpo4sizeE[1];
.global .align 1 .b8 _ZN34_INTERNAL_36ec08f3_4_k_cu_0bdb58444cuda3std6ranges3__45__cpo5ssizeE[1];
.global .align 1 .b8 _ZN34_INTERNAL_36ec08f3_4_k_cu_0bdb58444cuda3std6ranges3__45__cpo8distanceE[1];
.global .align 1 .b8 _ZN34_INTERNAL_36ec08f3_4_k_cu_0bdb58446thrust24THRUST_300001_SM_1000_NS8cuda_cub3parE[1];
.global .align 1 .b8 _ZN34_INTERNAL_36ec08f3_4_k_cu_0bdb58446thrust24THRUST_300001_SM_1000_NS8cuda_cub10par_nosyncE[1];
.global .align 1 .b8 _ZN34_INTERNAL_36ec08f3_4_k_cu_0bdb58446thrust24THRUST_300001_SM_1000_NS6system6detail10sequential3seqE[1];
.global .align 1 .b8 _ZN34_INTERNAL_36ec08f3_4_k_cu_0bdb58446thrust24THRUST_300001_SM_1000_NS6system3cpp3parE[1];
.global .align 1 .b8 _ZN34_INTERNAL_36ec08f3_4_k_cu_0bdb58446thrust24THRUST_300001_SM_1000_NS12placeholders2_1E[1];
.global .align 1 .b8 _ZN34_INTERNAL_36ec08f3_4_k_cu_0bdb58446thrust24THRUST_300001_SM_1000_NS12placeholders2_2E[1];
.global .align 1 .b8 _ZN34_INTERNAL_36ec08f3_4_k_cu_0bdb58446thrust24THRUST_300001_SM_1000_NS12placeholders2_3E[1];
.global .align 1 .b8 _ZN34_INTERNAL_36ec08f3_4_k_cu_0bdb58446thrust24THRUST_300001_SM_1000_NS12placeholders2_4E[1];
.global .align 1 .b8 _ZN34_INTERNAL_36ec08f3_4_k_cu_0bdb58446thrust24THRUST_300001_SM_1000_NS12placeholders2_5E[1];
.global .align 1 .b8 _ZN34_INTERNAL_36ec08f3_4_k_cu_0bdb58446thrust24THRUST_300001_SM_1000_NS12placeholders2_6E[1];
.global .align 1 .b8 _ZN34_INTERNAL_36ec08f3_4_k_cu_0bdb58446thrust24THRUST_300001_SM_1000_NS12placeholders2_7E[1];
.global .align 1 .b8 _ZN34_INTERNAL_36ec08f3_4_k_cu_0bdb58446thrust24THRUST_300001_SM_1000_NS12placeholders2_8E[1];
.global .align 1 .b8 _ZN34_INTERNAL_36ec08f3_4_k_cu_0bdb58446thrust24THRUST_300001_SM_1000_NS12placeholders2_9E[1];
.global .align 1 .b8 _ZN34_INTERNAL_36ec08f3_4_k_cu_0bdb58446thrust24THRUST_300001_SM_1000_NS12placeholders3_10E[1];
.global .align 1 .b8 _ZN34_INTERNAL_36ec08f3_4_k_cu_0bdb58446thrust24THRUST_300001_SM_1000_NS3seqE[1];
.global .align 1 .b8 _ZN34_INTERNAL_36ec08f3_4_k_cu_0bdb58446thrust24THRUST_300001_SM_1000_NS6deviceE[1];
.extern .shared .align 16 .b8 _ZN6thrust24THRUST_300001_SM_1000_NS8cuda_cub4core6detail5shmemE[];

.visible .entry _Z8SwapRowsPdiiiii(
	.param .u64 .ptr .align 1 _Z8SwapRowsPdiiiii_param_0,
	.param .u32 _Z8SwapRowsPdiiiii_param_1,
	.param .u32 _Z8SwapRowsPdiiiii_param_2,
	.param .u32 _Z8SwapRowsPdiiiii_param_3,
	.param .u32 _Z8SwapRowsPdiiiii_param_4,
	.param .u32 _Z8SwapRowsPdiiiii_param_5
)
{
	.reg .pred 	%p<7>;
	.reg .b32 	%r<58>;
	.reg .b64 	%rd<23>;
	.reg .b64 	%fd<11>;

	ld.param.u64 	%rd2, [_Z8SwapRowsPdiiiii_param_0];
	ld.param.u32 	%r19, [_Z8SwapRowsPdiiiii_param_1];
	ld.param.u32 	%r20, [_Z8SwapRowsPdiiiii_param_2];
	ld.param.u32 	%r21, [_Z8SwapRowsPdiiiii_param_4];
	ld.param.u32 	%r22, [_Z8SwapRowsPdiiiii_param_5];
	cvta.to.global.u64 	%rd1, %rd2;
	mov.u32 	%r23, %ntid.x;
	mov.u32 	%r24, %ctaid.x;
	mov.u32 	%r25, %tid.x;
	mad.lo.s32 	%r56, %r23, %r24, %r25;
	mov.u32 	%r26, %nctaid.x;
	mul.lo.s32 	%r2, %r23, %r26;
	setp.ge.s32 	%p1, %r56, %r22;
	@%p1 bra 	$L__BB0_6;
	add.s32 	%r27, %r56, %r2;
	max.s32 	%r28, %r22, %r27;
	setp.lt.s32 	%p2, %r27, %r22;
	selp.u32 	%r29, 1, 0, %p2;
	add.s32 	%r30, %r27, %r29;
	sub.s32 	%r31, %r28, %r30;
	div.u32 	%r32, %r31, %r2;
	add.s32 	%r3, %r32, %r29;
	and.b32  	%r33, %r3, 3;
	setp.eq.s32 	%p3, %r33, 3;
	@%p3 bra 	$L__BB0_4;
	mul.lo.s32 	%r34, %r21, %r56;
	add.s32 	%r54, %r20, %r34;
	mul.lo.s32 	%r5, %r2, %r21;
	add.s32 	%r53, %r19, %r34;
	add.s32 	%r35, %r3, 1;
	and.b32  	%r36, %r35, 3;
	neg.s32 	%r52, %r36;
$L__BB0_3:
	.pragma "nounroll";
	mul.wide.s32 	%rd3, %r53, 8;
	add.s64 	%rd4, %rd1, %rd3;
	ld.global.f64 	%fd1, [%rd4];
	mul.wide.s32 	%rd5, %r54, 8;
	add.s64 	%rd6, %rd1, %rd5;
	ld.global.f64 	%fd2, [%rd6];
	st.global.f64 	[%rd4], %fd2;
	st.global.f64 	[%rd6], %fd1;
	add.s32 	%r56, %r56, %r2;
	add.s32 	%r54, %r54, %r5;
	add.s32 	%r53, %r53, %r5;
	add.s32 	%r52, %r52, 1;
	setp.ne.s32 	%p4, %r52, 0;
	@%p4 bra 	$L__BB0_3;
$L__BB0_4:
	setp.lt.u32 	%p5, %r3, 3;
	@%p5 bra 	$L__BB0_6;
$L__BB0_5:
	mul.lo.s32 	%r37, %r56, %r21;
	add.s32 	%r38, %r37, %r19;
	mul.wide.s32 	%rd7, %r38, 8;
	add.s64 	%rd8, %rd1, %rd7;
	ld.global.f64 	%fd3, [%rd8];
	add.s32 	%r39, %r37, %r20;
	mul.wide.s32 	%rd9, %r39, 8;
	add.s64 	%rd10, %rd1, %rd9;
	ld.global.f64 	%fd4, [%rd10];
	st.global.f64 	[%rd8], %fd4;
	st.global.f64 	[%rd10], %fd3;
	add.s32 	%r40, %r56, %r2;
	mul.lo.s32 	%r41, %r40, %r21;
	add.s32 	%r42, %r41, %r19;
	mul.wide.s32 	%rd11, %r42, 8;
	add.s64 	%rd12, %rd1, %rd11;
	ld.global.f64 	%fd5, [%rd12];
	add.s32 	%r43, %r41, %r20;
	mul.wide.s32 	%rd13, %r43, 8;
	add.s64 	%rd14, %rd1, %rd13;
	ld.global.f64 	%fd6, [%rd14];
	st.global.f64 	[%rd12], %fd6;
	st.global.f64 	[%rd14], %fd5;
	add.s32 	%r44, %r40, %r2;
	mul.lo.s32 	%r45, %r44, %r21;
	add.s32 	%r46, %r45, %r19;
	mul.wide.s32 	%rd15, %r46, 8;
	add.s64 	%rd16, %rd1, %rd15;
	ld.global.f64 	%fd7, [%rd16];
	add.s32 	%r47, %r45, %r20;
	mul.wide.s32 	%rd17, %r47, 8;
	add.s64 	%rd18, %rd1, %rd17;
	ld.global.f64 	%fd8, [%rd18];
	st.global.f64 	[%rd16], %fd8;
	st.global.f64 	[%rd18], %fd7;
	add.s32 	%r48, %r44, %r2;
	mul.lo.s32 	%r49, %r48, %r21;
	add.s32 	%r50, %r49, %r19;
	mul.wide.s32 	%rd19, %r50, 8;
	add.s64 	%rd20, %rd1, %rd19;
	ld.global.f64 	%fd9, [%rd20];
	add.s32 	%r51, %r49, %r20;
	mul.wide.s32 	%rd21, %r51, 8;
	add.s64 	%rd22, %rd1, %rd21;
	ld.global.f64 	%fd10, [%rd22];
	st.global.f64 	[%rd20], %fd10;
	st.global.f64 	[%rd22], %fd9;
	add.s32 	%r56, %r48, %r2;
	setp.lt.s32 	%p6, %r56, %r22;
	@%p6 bra 	$L__BB0_5;
$L__BB0_6:
	ret;

}
	// .globl	_Z19CalculateCurrentRowPdiiii
.visible .entry _Z19CalculateCurrentRowPdiiii(
	.param .u64 .ptr .align 1 _Z19CalculateCurrentRowPdiiii_param_0,
	.param .u32 _Z19CalculateCurrentRowPdiiii_param_1,
	.param .u32 _Z19CalculateCurrentRowPdiiii_param_2,
	.param .u32 _Z19CalculateCurrentRowPdiiii_param_3,
	.param .u32 _Z19CalculateCurrentRowPdiiii_param_4
)
{
	.reg .pred 	%p<7>;
	.reg .b32 	%r<57>;
	.reg .b64 	%rd<15>;
	.reg .b64 	%fd<16>;

	ld.param.u64 	%rd3, [_Z19CalculateCurrentRowPdiiii_param_0];
	ld.param.u32 	%r21, [_Z19CalculateCurrentRowPdiiii_param_1];
	ld.param.u32 	%r22, [_Z19CalculateCurrentRowPdiiii_param_2];
	ld.param.u32 	%r23, [_Z19CalculateCurrentRowPdiiii_param_3];
	ld.param.u32 	%r24, [_Z19CalculateCurrentRowPdiiii_param_4];
	cvta.to.global.u64 	%rd1, %rd3;
	mov.u32 	%r25, %ntid.x;
	mov.u32 	%r26, %ctaid.x;
	mul.lo.s32 	%r1, %r25, %r26;
	mov.u32 	%r2, %tid.x;
	add.s32 	%r27, %r2, %r1;
	add.s32 	%r28, %r27, %r22;
	add.s32 	%r56, %r28, 1;
	mov.u32 	%r29, %nctaid.x;
	mul.lo.s32 	%r4, %r25, %r29;
	setp.ge.s32 	%p1, %r56, %r24;
	@%p1 bra 	$L__BB1_7;
	mad.lo.s32 	%r30, %r23, %r22, %r21;
	mul.wide.s32 	%rd4, %r30, 8;
	add.s64 	%rd2, %rd1, %rd4;
	add.s32 	%r5, %r2, %r22;
	add.s32 	%r31, %r4, %r1;
	add.s32 	%r32, %r5, %r31;
	add.s32 	%r33, %r32, 1;
	max.s32 	%r34, %r24, %r33;
	not.b32 	%r35, %r31;
	add.s32 	%r36, %r34, %r35;
	sub.s32 	%r37, %r36, %r5;
	setp.ne.s32 	%p2, %r37, 0;
	selp.u32 	%r38, 1, 0, %p2;
	selp.s32 	%r39, -1, 0, %p2;
	add.s32 	%r40, %r37, %r39;
	div.u32 	%r41, %r40, %r4;
	add.s32 	%r6, %r41, %r38;
	and.b32  	%r42, %r6, 3;
	setp.eq.s32 	%p3, %r42, 3;
	@%p3 bra 	$L__BB1_5;
	add.s32 	%r54, %r5, %r1;
	mad.lo.s32 	%r53, %r23, %r56, %r21;
	mul.lo.s32 	%r9, %r4, %r23;
	add.s32 	%r43, %r6, 1;
	and.b32  	%r44, %r43, 3;
	neg.s32 	%r52, %r44;
$L__BB1_3:
	.pragma "nounroll";
	mul.wide.s32 	%rd5, %r53, 8;
	add.s64 	%rd6, %rd1, %rd5;
	ld.global.f64 	%fd1, [%rd6];
	ld.global.f64 	%fd2, [%rd2];
	div.rn.f64 	%fd3, %fd1, %fd2;
	st.global.f64 	[%rd6], %fd3;
	add.s32 	%r54, %r54, %r4;
	add.s32 	%r53, %r53, %r9;
	add.s32 	%r52, %r52, 1;
	setp.ne.s32 	%p4, %r52, 0;
	@%p4 bra 	$L__BB1_3;
	add.s32 	%r56, %r54, 1;
$L__BB1_5:
	setp.lt.u32 	%p5, %r6, 3;
	@%p5 bra 	$L__BB1_7;
$L__BB1_6:
	mad.lo.s32 	%r45, %r56, %r23, %r21;
	mul.wide.s32 	%rd7, %r45, 8;
	add.s64 	%rd8, %rd1, %rd7;
	ld.global.f64 	%fd4, [%rd8];
	ld.global.f64 	%fd5, [%rd2];
	div.rn.f64 	%fd6, %fd4, %fd5;
	st.global.f64 	[%rd8], %fd6;
	add.s32 	%r46, %r56, %r4;
	mad.lo.s32 	%r47, %r46, %r23, %r21;
	mul.wide.s32 	%rd9, %r47, 8;
	add.s64 	%rd10, %rd1, %rd9;
	ld.global.f64 	%fd7, [%rd10];
	ld.global.f64 	%fd8, [%rd2];
	div.rn.f64 	%fd9, %fd7, %fd8;
	st.global.f64 	[%rd10], %fd9;
	add.s32 	%r48, %r46, %r4;
	mad.lo.s32 	%r49, %r48, %r23, %r21;
	mul.wide.s32 	%rd11, %r49, 8;
	add.s64 	%rd12, %rd1, %rd11;
	ld.global.f64 	%fd10, [%rd12];
	ld.global.f64 	%fd11, [%rd2];
	div.rn.f64 	%fd12, %fd10, %fd11;
	st.global.f64 	[%rd12], %fd12;
	add.s32 	%r50, %r48, %r4;
	mad.lo.s32 	%r51, %r50, %r23, %r21;
	mul.wide.s32 	%rd13, %r51, 8;
	add.s64 	%rd14, %rd1, %rd13;
	ld.global.f64 	%fd13, [%rd14];
	ld.global.f64 	%fd14, [%rd2];
	div.rn.f64 	%fd15, %fd13, %fd14;
	st.global.f64 	[%rd14], %fd15;
	add.s32 	%r56, %r50, %r4;
	setp.lt.s32 	%p6, %r56, %r24;
	@%p6 bra 	$L__BB1_6;
$L__BB1_7:
	ret;

}
	// .globl	_Z13CalculateRowsPdiiii
.visible .entry _Z13CalculateRowsPdiiii(
	.param .u64 .ptr .align 1 _Z13CalculateRowsPdiiii_param_0,
	.param .u32 _Z13CalculateRowsPdiiii_param_1,
	.param .u32 _Z13CalculateRowsPdiiii_param_2,
	.param .u32 _Z13CalculateRowsPdiiii_param_3,
	.param .u32 _Z13CalculateRowsPdiiii_param_4
)
{
	.reg .pred 	%p<10>;
	.reg .b32 	%r<65>;
	.reg .b64 	%rd<33>;
	.reg .b64 	%fd<36>;

	ld.param.u64 	%rd6, [_Z13CalculateRowsPdiiii_param_0];
	ld.param.u32 	%r18, [_Z13CalculateRowsPdiiii_param_1];
	ld.param.u32 	%r19, [_Z13CalculateRowsPdiiii_param_2];
	ld.param.u32 	%r20, [_Z13CalculateRowsPdiiii_param_3];
	ld.param.u32 	%r21, [_Z13CalculateRowsPdiiii_param_4];
	cvta.to.global.u64 	%rd1, %rd6;
	mov.u32 	%r22, %tid.x;
	add.s32 	%r23, %r22, %r18;
	add.s32 	%r62, %r23, 1;
	mov.u32 	%r2, %ctaid.x;
	add.s32 	%r24, %r2, %r19;
	add.s32 	%r3, %r24, 1;
	mov.u32 	%r4, %nctaid.x;
	setp.ge.s32 	%p1, %r62, %r20;
	@%p1 bra 	$L__BB2_10;
	mul.lo.s32 	%r5, %r20, %r19;
	add.s32 	%r26, %r24, %r4;
	add.s32 	%r27, %r26, 1;
	max.s32 	%r28, %r21, %r27;
	not.b32 	%r29, %r4;
	add.s32 	%r30, %r28, %r29;
	sub.s32 	%r31, %r30, %r24;
	setp.ne.s32 	%p2, %r31, 0;
	selp.u32 	%r32, 1, 0, %p2;
	selp.s32 	%r33, -1, 0, %p2;
	add.s32 	%r34, %r31, %r33;
	div.u32 	%r35, %r34, %r4;
	add.s32 	%r6, %r35, %r32;
	mul.lo.s32 	%r7, %r3, %r20;
	add.s32 	%r36, %r7, %r18;
	mul.wide.s32 	%rd7, %r36, 8;
	add.s64 	%rd2, %rd1, %rd7;
	add.s32 	%r8, %r3, %r4;
	mul.lo.s32 	%r9, %r8, %r20;
	add.s32 	%r37, %r9, %r18;
	mul.wide.s32 	%rd8, %r37, 8;
	add.s64 	%rd3, %rd1, %rd8;
	add.s32 	%r10, %r8, %r4;
	mul.lo.s32 	%r11, %r10, %r20;
	add.s32 	%r38, %r11, %r18;
	mul.wide.s32 	%rd9, %r38, 8;
	add.s64 	%rd4, %rd1, %rd9;
$L__BB2_2:
	setp.ge.s32 	%p3, %r3, %r21;
	@%p3 bra 	$L__BB2_9;
	and.b32  	%r39, %r6, 3;
	setp.eq.s32 	%p4, %r39, 3;
	add.s32 	%r40, %r62, %r5;
	mul.wide.s32 	%rd10, %r40, 8;
	add.s64 	%rd5, %rd1, %rd10;
	mov.u32 	%r63, %r3;
	@%p4 bra 	$L__BB2_7;
	setp.eq.s32 	%p5, %r39, 0;
	ld.global.f64 	%fd1, [%rd5];
	ld.global.f64 	%fd2, [%rd2];
	mul.f64 	%fd3, %fd1, %fd2;
	add.s32 	%r42, %r7, %r62;
	mul.wide.s32 	%rd11, %r42, 8;
	add.s64 	%rd12, %rd1, %rd11;
	ld.global.f64 	%fd4, [%rd12];
	sub.f64 	%fd5, %fd4, %fd3;
	st.global.f64 	[%rd12], %fd5;
	mov.u32 	%r63, %r8;
	@%p5 bra 	$L__BB2_7;
	setp.eq.s32 	%p6, %r39, 1;
	ld.global.f64 	%fd6, [%rd5];
	ld.global.f64 	%fd7, [%rd3];
	mul.f64 	%fd8, %fd6, %fd7;
	add.s32 	%r44, %r9, %r62;
	mul.wide.s32 	%rd13, %r44, 8;
	add.s64 	%rd14, %rd1, %rd13;
	ld.global.f64 	%fd9, [%rd14];
	sub.f64 	%fd10, %fd9, %fd8;
	st.global.f64 	[%rd14], %fd10;
	mov.u32 	%r63, %r10;
	@%p6 bra 	$L__BB2_7;
	add.s32 	%r63, %r10, %r4;
	ld.global.f64 	%fd11, [%rd5];
	ld.global.f64 	%fd12, [%rd4];
	mul.f64 	%fd13, %fd11, %fd12;
	add.s32 	%r45, %r11, %r62;
	mul.wide.s32 	%rd15, %r45, 8;
	add.s64 	%rd16, %rd1, %rd15;
	ld.global.f64 	%fd14, [%rd16];
	sub.f64 	%fd15, %fd14, %fd13;
	st.global.f64 	[%rd16], %fd15;
$L__BB2_7:
	setp.lt.u32 	%p7, %r6, 3;
	@%p7 bra 	$L__BB2_9;
$L__BB2_8:
	ld.global.f64 	%fd16, [%rd5];
	mul.lo.s32 	%r46, %r63, %r20;
	add.s32 	%r47, %r46, %r18;
	mul.wide.s32 	%rd17, %r47, 8;
	add.s64 	%rd18, %rd1, %rd17;
	ld.global.f64 	%fd17, [%rd18];
	mul.f64 	%fd18, %fd16, %fd17;
	add.s32 	%r48, %r46, %r62;
	mul.wide.s32 	%rd19, %r48, 8;
	add.s64 	%rd20, %rd1, %rd19;
	ld.global.f64 	%fd19, [%rd20];
	sub.f64 	%fd20, %fd19, %fd18;
	st.global.f64 	[%rd20], %fd20;
	add.s32 	%r49, %r63, %r4;
	ld.global.f64 	%fd21, [%rd5];
	mul.lo.s32 	%r50, %r49, %r20;
	add.s32 	%r51, %r50, %r18;
	mul.wide.s32 	%rd21, %r51, 8;
	add.s64 	%rd22, %rd1, %rd21;
	ld.global.f64 	%fd22, [%rd22];
	mul.f64 	%fd23, %fd21, %fd22;
	add.s32 	%r52, %r50, %r62;
	mul.wide.s32 	%rd23, %r52, 8;
	add.s64 	%rd24, %rd1, %rd23;
	ld.global.f64 	%fd24, [%rd24];
	sub.f64 	%fd25, %fd24, %fd23;
	st.global.f64 	[%rd24], %fd25;
	add.s32 	%r53, %r49, %r4;
	ld.global.f64 	%fd26, [%rd5];
	mul.lo.s32 	%r54, %r53, %r20;
	add.s32 	%r55, %r54, %r18;
	mul.wide.s32 	%rd25, %r55, 8;
	add.s64 	%rd26, %rd1, %rd25;
	ld.global.f64 	%fd27, [%rd26];
	mul.f64 	%fd28, %fd26, %fd27;
	add.s32 	%r56, %r54, %r62;
	mul.wide.s32 	%rd27, %r56, 8;
	add.s64 	%rd28, %rd1, %rd27;
	ld.global.f64 	%fd29, [%rd28];
	sub.f64 	%fd30, %fd29, %fd28;
	st.global.f64 	[%rd28], %fd30;
	add.s32 	%r57, %r53, %r4;
	ld.global.f64 	%fd31, [%rd5];
	mul.lo.s32 	%r58, %r57, %r20;
	add.s32 	%r59, %r58, %r18;
	mul.wide.s32 	%rd29, %r59, 8;
	add.s64 	%rd30, %rd1, %rd29;
	ld.global.f64 	%fd32, [%rd30];
	mul.f64 	%fd33, %fd31, %fd32;
	add.s32 	%r60, %r58, %r62;
	mul.wide.s32 	%rd31, %r60, 8;
	add.s64 	%rd32, %rd1, %rd31;
	ld.global.f64 	%fd34, [%rd32];
	sub.f64 	%fd35, %fd34, %fd33;
	st.global.f64 	[%rd32], %fd35;
	add.s32 	%r63, %r57, %r4;
	setp.lt.s32 	%p8, %r63, %r21;
	@%p8 bra 	$L__BB2_8;
$L__BB2_9:
	mov.u32 	%r61, %ntid.x;
	add.s32 	%r62, %r62, %r61;
	setp.lt.s32 	%p9, %r62, %r20;
	@%p9 bra 	$L__BB2_2;
$L__BB2_10:
	ret;

}
	// .globl	_Z14SetCurrentZeroPdiiii
.visible .entry _Z14SetCurrentZeroPdiiii(
	.param .u64 .ptr .align 1 _Z14SetCurrentZeroPdiiii_param_0,
	.param .u32 _Z14SetCurrentZeroPdiiii_param_1,
	.param .u32 _Z14SetCurrentZeroPdiiii_param_2,
	.param .u32 _Z14SetCurrentZeroPdiiii_param_3,
	.param .u32 _Z14SetCurrentZeroPdiiii_param_4
)
{
	.reg .pred 	%p<7>;
	.reg .b32 	%r<51>;
	.reg .b64 	%rd<23>;

	ld.param.u64 	%rd2, [_Z14SetCurrentZeroPdiiii_param_0];
	ld.param.u32 	%r20, [_Z14SetCurrentZeroPdiiii_param_1];
	ld.param.u32 	%r21, [_Z14SetCurrentZeroPdiiii_param_2];
	ld.param.u32 	%r22, [_Z14SetCurrentZeroPdiiii_param_3];
	ld.param.u32 	%r23, [_Z14SetCurrentZeroPdiiii_param_4];
	cvta.to.global.u64 	%rd1, %rd2;
	mov.u32 	%r24, %ntid.x;
	mov.u32 	%r25, %ctaid.x;
	mov.u32 	%r26, %tid.x;
	mad.lo.s32 	%r49, %r24, %r25, %r26;
	mov.u32 	%r27, %nctaid.x;
	mul.lo.s32 	%r2, %r24, %r27;
	setp.ge.s32 	%p1, %r49, %r23;
	@%p1 bra 	$L__BB3_7;
	mul.lo.s32 	%r3, %r22, %r21;
	add.s32 	%r28, %r49, %r2;
	max.s32 	%r29, %r23, %r28;
	setp.lt.s32 	%p2, %r28, %r23;
	selp.u32 	%r30, 1, 0, %p2;
	add.s32 	%r31, %r28, %r30;
	sub.s32 	%r32, %r29, %r31;
	div.u32 	%r33, %r32, %r2;
	add.s32 	%r4, %r33, %r30;
	and.b32  	%r34, %r4, 3;
	setp.eq.s32 	%p3, %r34, 3;
	@%p3 bra 	$L__BB3_4;
	add.s32 	%r47, %r49, %r3;
	mad.lo.s32 	%r46, %r22, %r49, %r20;
	mul.lo.s32 	%r7, %r2, %r22;
	add.s32 	%r35, %r4, 1;
	and.b32  	%r36, %r35, 3;
	neg.s32 	%r45, %r36;
$L__BB3_3:
	.pragma "nounroll";
	mul.wide.s32 	%rd3, %r47, 8;
	add.s64 	%rd4, %rd1, %rd3;
	mul.wide.s32 	%rd5, %r46, 8;
	add.s64 	%rd6, %rd1, %rd5;
	mov.b64 	%rd7, 0;
	st.global.u64 	[%rd6], %rd7;
	st.global.u64 	[%rd4], %rd7;
	add.s32 	%r49, %r49, %r2;
	add.s32 	%r47, %r47, %r2;
	add.s32 	%r46, %r46, %r7;
	add.s32 	%r45, %r45, 1;
	setp.ne.s32 	%p4, %r45, 0;
	@%p4 bra 	$L__BB3_3;
$L__BB3_4:
	setp.lt.u32 	%p5, %r4, 3;
	@%p5 bra 	$L__BB3_7;
	mul.wide.s32 	%rd15, %r2, 8;
$L__BB3_6:
	mad.lo.s32 	%r37, %r49, %r22, %r20;
	mul.wide.s32 	%rd8, %r37, 8;
	add.s64 	%rd9, %rd1, %rd8;
	mov.b64 	%rd10, 0;
	st.global.u64 	[%rd9], %rd10;
	add.s32 	%r38, %r49, %r3;
	mul.wide.s32 	%rd11, %r38, 8;
	add.s64 	%rd12, %rd1, %rd11;
	st.global.u64 	[%rd12], %rd10;
	add.s32 	%r39, %r49, %r2;
	mad.lo.s32 	%r40, %r39, %r22, %r20;
	mul.wide.s32 	%rd13, %r40, 8;
	add.s64 	%rd14, %rd1, %rd13;
	st.global.u64 	[%rd14], %rd10;
	add.s64 	%rd16, %rd12, %rd15;
	st.global.u64 	[%rd16], %rd10;
	add.s32 	%r41, %r39, %r2;
	mad.lo.s32 	%r42, %r41, %r22, %r20;
	mul.wide.s32 	%rd17, %r42, 8;
	add.s64 	%rd18, %rd1, %rd17;
	st.global.u64 	[%rd18], %rd10;
	add.s64 	%rd19, %rd16, %rd15;
	st.global.u64 	[%rd19], %rd10;
	add.s32 	%r43, %r41, %r2;
	mad.lo.s32 	%r44, %r43, %r22, %r20;
	mul.wide.s32 	%rd20, %r44, 8;
	add.s64 	%rd21, %rd1, %rd20;
	st.global.u64 	[%rd21], %rd10;
	add.s64 	%rd22, %rd19, %rd15;
	st.global.u64 	[%rd22], %rd10;
	add.s32 	%r49, %r43, %r2;
	setp.lt.s32 	%p6, %r49, %r23;
	@%p6 bra 	$L__BB3_6;
$L__BB3_7:
	ret;

}
	// .globl	_ZN6thrust24THRUST_300001_SM_1000_NS8cuda_cub4core6detail13_kernel_agentINS1_8__reduce11ReduceAgentINS0_12zip_iteratorIN4cuda3std3__45tupleIJNS0_10device_ptrIdEENS0_17counting_iteratorIlNS0_11use_defaultESF_SF_EEEEEEEPNSB_IJdlEEESJ_iNS1_9__extrema9arg_max_fIdl10ComparatorEEEEJSI_SK_iSO_EEEvDpT0_
.visible .entry _ZN6thrust24THRUST_300001_SM_1000_NS8cuda_cub4core6detail13_kernel_agentINS1_8__reduce11ReduceAgentINS0_12zip_iteratorIN4cuda3std3__45tupleIJNS0_10device_ptrIdEENS0_17counting_iteratorIlNS0_11use_defaultESF_SF_EEEEEEEPNSB_IJdlEEESJ_iNS1_9__extrema9arg_max_fIdl10ComparatorEEEEJSI_SK_iSO_EEEvDpT0_(
	.param .align 8 .b8 _ZN6thrust24THRUST_300001_SM_1000_NS8cuda_cub4core6detail13_kernel_agentINS1_8__reduce11ReduceAgentINS0_12zip_iteratorIN4cuda3std3__45tupleIJNS0_10device_ptrIdEENS0_17counting_iteratorIlNS0_11use_defaultESF_SF_EEEEEEEPNSB_IJdlEEESJ_iNS1_9__extrema9arg_max_fIdl10ComparatorEEEEJSI_SK_iSO_EEEvDpT0__param_0[16],
	.param .u64 .ptr .align 1 _ZN6thrust24THRUST_300001_SM_1000_NS8cuda_cub4core6detail13_kernel_agentINS1_8__reduce11ReduceAgentINS0_12zip_iteratorIN4cuda3std3__45tupleIJNS0_10device_ptrIdEENS0_17counting_iteratorIlNS0_11use_defaultESF_SF_EEEEEEEPNSB_IJdlEEESJ_iNS1_9__extrema9arg_max_fIdl10ComparatorEEEEJSI_SK_iSO_EEEvDpT0__param_1,
	.param .u32 _ZN6thrust24THRUST_300001_SM_1000_NS8cuda_cub4core6detail13_kernel_agentINS1_8__reduce11ReduceAgentINS0_12zip_iteratorIN4cuda3std3__45tupleIJNS0_10device_ptrIdEENS0_17counting_iteratorIlNS0_11use_defaultESF_SF_EEEEEEEPNSB_IJdlEEESJ_iNS1_9__extrema9arg_max_fIdl10ComparatorEEEEJSI_SK_iSO_EEEvDpT0__param_2,
	.param .align 1 .b8 _ZN6thrust24THRUST_300001_SM_1000_NS8cuda_cub4core6detail13_kernel_agentINS1_8__reduce11ReduceAgentINS0_12zip_iteratorIN4cuda3std3__45tupleIJNS0_10device_ptrIdEENS0_17counting_iteratorIlNS0_11use_defaultESF_SF_EEEEEEEPNSB_IJdlEEESJ_iNS1_9__extrema9arg_max_fIdl10ComparatorEEEEJSI_SK_iSO_EEEvDpT0__param_3[1]
)
.maxntid 256
{
	.reg .pred 	%p<427>;
	.reg .b32 	%r<400>;
	.reg .b64 	%rd<368>;
	.reg .b64 	%fd<352>;

	ld.param.u64 	%rd198, [_ZN6thrust24THRUST_300001_SM_1000_NS8cuda_cub4core6detail13_kernel_agentINS1_8__reduce11ReduceAgentINS0_12zip_iteratorIN4cuda3std3__45tupleIJNS0_10device_ptrIdEENS0_17counting_iteratorIlNS0_11use_defaultESF_SF_EEEEEEEPNSB_IJdlEEESJ_iNS1_9__extrema9arg_max_fIdl10ComparatorEEEEJSI_SK_iSO_EEEvDpT0__param_0+8];
	ld.param.u64 	%rd197, [_ZN6thrust24THRUST_300001_SM_1000_NS8cuda_cub4core6detail13_kernel_agentINS1_8__reduce11ReduceAgentINS0_12zip_iteratorIN4cuda3std3__45tupleIJNS0_10device_ptrIdEENS0_17counting_iteratorIlNS0_11use_defaultESF_SF_EEEEEEEPNSB_IJdlEEESJ_iNS1_9__extrema9arg_max_fIdl10ComparatorEEEEJSI_SK_iSO_EEEvDpT0__param_0];
	ld.param.u32 	%r36, [_ZN6thrust24THRUST_300001_SM_1000_NS8cuda_cub4core6detail13_kernel_agentINS1_8__reduce11ReduceAgentINS0_12zip_iteratorIN4cuda3std3__45tupleIJNS0_10device_ptrIdEENS0_17counting_iteratorIlNS0_11use_defaultESF_SF_EEEEEEEPNSB_IJdlEEESJ_iNS1_9__extrema9arg_max_fIdl10ComparatorEEEEJSI_SK_iSO_EEEvDpT0__param_2];
	setp.eq.s32 	%p1, %r36, 0;
	@%p1 bra 	$L__BB4_206;
	cvta.to.global.u64 	%rd1, %rd197;
	setp.gt.s32 	%p2, %r36, 1279;
	@%p2 bra 	$L__BB4_122;
	mov.u32 	%r1, %tid.x;
	setp.ge.s32 	%p194, %r1, %r36;
	mov.f64 	%fd298, 0d0000000000000000;
	mov.b64 	%rd309, 0;
	mov.u32 	%r391, %r1;
	@%p194 bra 	$L__BB4_4;
	cvt.u64.u32 	%rd265, %r1;
	mul.wide.u32 	%rd266, %r1, 8;
	add.s64 	%rd267, %rd1, %rd266;
	add.s64 	%rd309, %rd198, %rd265;
	ld.global.f64 	%fd298, [%rd267];
	add.s32 	%r391, %r1, 256;
$L__BB4_4:
	setp.ge.s32 	%p195, %r391, %r36;
	@%p195 bra 	$L__BB4_26;
	not.b32 	%r160, %r391;
	add.s32 	%r4, %r36, %r160;
	and.b32  	%r161, %r4, 768;
	setp.eq.s32 	%p196, %r161, 768;
	@%p196 bra 	$L__BB4_11;
	cvt.u64.u32 	%rd269, %r391;
	add.s64 	%rd300, %rd198, %rd269;
	mul.wide.u32 	%rd270, %r391, 8;
	add.s64 	%rd299, %rd1, %rd270;
	shr.u32 	%r162, %r4, 8;
	add.s32 	%r163, %r162, 1;
	and.b32  	%r164, %r163, 3;
	neg.s32 	%r389, %r164;
$L__BB4_7:
	.pragma "nounroll";
	mov.u64 	%rd9, %rd309;
	mov.f64 	%fd3, %fd298;
	ld.global.f64 	%fd4, [%rd299];
	abs.f64 	%fd5, %fd3;
	abs.f64 	%fd6, %fd4;
	setp.lt.f64 	%p197, %fd5, %fd6;
	setp.ge.f64 	%p198, %fd6, 0d3E7AD7F29ABCAF48;
	and.pred  	%p199, %p197, %p198;
	mov.u64 	%rd309, %rd300;
	mov.f64 	%fd298, %fd4;
	@%p199 bra 	$L__BB4_10;
	setp.lt.f64 	%p200, %fd6, %fd5;
	setp.ge.f64 	%p201, %fd5, 0d3E7AD7F29ABCAF48;
	and.pred  	%p202, %p201, %p200;
	mov.u64 	%rd309, %rd9;
	mov.f64 	%fd298, %fd3;
	@%p202 bra 	$L__BB4_10;
	setp.lt.s64 	%p203, %rd9, %rd300;
	min.s64 	%rd309, %rd9, %rd300;
	selp.f64 	%fd298, %fd3, %fd4, %p203;
$L__BB4_10:
	add.s32 	%r391, %r391, 256;
	add.s64 	%rd300, %rd300, 256;
	add.s64 	%rd299, %rd299, 2048;
	add.s32 	%r389, %r389, 1;
	setp.ne.s32 	%p204, %r389, 0;
	@%p204 bra 	$L__BB4_7;
$L__BB4_11:
	setp.lt.u32 	%p205, %r4, 768;
	@%p205 bra 	$L__BB4_26;
	add.s32 	%r392, %r391, 512;
$L__BB4_13:
	mov.u32 	%r12, %r392;
	add.s32 	%r165, %r12, -512;
	cvt.s64.s32 	%rd271, %r165;
	mul.wide.s32 	%rd272, %r165, 8;
	add.s64 	%rd17, %rd1, %rd272;
	add.s64 	%rd18, %rd198, %rd271;
	ld.global.f64 	%fd12, [%rd17];
	abs.f64 	%fd13, %fd298;
	abs.f64 	%fd14, %fd12;
	setp.lt.f64 	%p206, %fd13, %fd14;
	setp.ge.f64 	%p207, %fd14, 0d3E7AD7F29ABCAF48;
	and.pred  	%p208, %p206, %p207;
	mov.u64 	%rd306, %rd18;
	mov.f64 	%fd295, %fd12;
	@%p208 bra 	$L__BB4_16;
	setp.lt.f64 	%p209, %fd14, %fd13;
	setp.ge.f64 	%p210, %fd13, 0d3E7AD7F29ABCAF48;
	and.pred  	%p211, %p210, %p209;
	mov.u64 	%rd306, %rd309;
	mov.f64 	%fd295, %fd298;
	@%p211 bra 	$L__BB4_16;
	setp.lt.s64 	%p212, %rd309, %rd18;
	min.s64 	%rd306, %rd309, %rd18;
	selp.f64 	%fd295, %fd298, %fd12, %p212;
$L__BB4_16:
	add.s32 	%r166, %r12, -256;
	cvt.s64.s32 	%rd273, %r166;
	add.s64 	%rd21, %rd198, %rd273;
	ld.global.f64 	%fd17, [%rd17+2048];
	abs.f64 	%fd18, %fd295;
	abs.f64 	%fd19, %fd17;
	setp.lt.f64 	%p213, %fd18, %fd19;
	setp.ge.f64 	%p214, %fd19, 0d3E7AD7F29ABCAF48;
	and.pred  	%p215, %p213, %p214;
	mov.u64 	%rd307, %rd21;
	mov.f64 	%fd296, %fd17;
	@%p215 bra 	$L__BB4_19;
	setp.lt.f64 	%p216, %fd19, %fd18;
	setp.ge.f64 	%p217, %fd18, 0d3E7AD7F29ABCAF48;
	and.pred  	%p218, %p217, %p216;
	mov.u64 	%rd307, %rd306;
	mov.f64 	%fd296, %fd295;
	@%p218 bra 	$L__BB4_19;
	setp.lt.s64 	%p219, %rd306, %rd21;
	min.s64 	%rd307, %rd306, %rd21;
	selp.f64 	%fd296, %fd295, %fd17, %p219;
$L__BB4_19:
	cvt.s64.s32 	%rd274, %r12;
	add.s64 	%rd24, %rd198, %rd274;
	ld.global.f64 	%fd22, [%rd17+4096];
	abs.f64 	%fd23, %fd296;
	abs.f64 	%fd24, %fd22;
	setp.lt.f64 	%p220, %fd23, %fd24;
	setp.ge.f64 	%p221, %fd24, 0d3E7AD7F29ABCAF48;
	and.pred  	%p222, %p220, %p221;
	mov.u64 	%rd308, %rd24;
	mov.f64 	%fd297, %fd22;
	@%p222 bra 	$L__BB4_22;
	setp.lt.f64 	%p223, %fd24, %fd23;
	setp.ge.f64 	%p224, %fd23, 0d3E7AD7F29ABCAF48;
	and.pred  	%p225, %p224, %p223;
	mov.u64 	%rd308, %rd307;
	mov.f64 	%fd297, %fd296;
	@%p225 bra 	$L__BB4_22;
	setp.lt.s64 	%p226, %rd307, %rd24;
	min.s64 	%rd308, %rd307, %rd24;
	selp.f64 	%fd297, %fd296, %fd22, %p226;
$L__BB4_22:
	add.s32 	%r167, %r12, 256;
	cvt.s64.s32 	%rd275, %r167;
	add.s64 	%rd27, %rd198, %rd275;
	ld.global.f64 	%fd27, [%rd17+6144];
	abs.f64 	%fd28, %fd297;
	abs.f64 	%fd29, %fd27;
	setp.lt.f64 	%p227, %fd28, %fd29;
	setp.ge.f64 	%p228, %fd29, 0d3E7AD7F29ABCAF48;
	and.pred  	%p229, %p227, %p228;
	mov.u64 	%rd309, %rd27;
	mov.f64 	%fd298, %fd27;
	@%p229 bra 	$L__BB4_25;
	setp.lt.f64 	%p230, %fd29, %fd28;
	setp.ge.f64 	%p231, %fd28, 0d3E7AD7F29ABCAF48;
	and.pred  	%p232, %p231, %p230;
	mov.u64 	%rd309, %rd308;
	mov.f64 	%fd298, %fd297;
	@%p232 bra 	$L__BB4_25;
	setp.lt.s64 	%p233, %rd308, %rd27;
	min.s64 	%rd309, %rd308, %rd27;
	selp.f64 	%fd298, %fd297, %fd27, %p233;
$L__BB4_25:
	add.s32 	%r392, %r12, 1024;
	add.s32 	%r168, %r12, 512;
	setp.lt.s32 	%p234, %r168, %r36;
	@%p234 bra 	$L__BB4_13;
$L__BB4_26:
	setp.lt.s32 	%p235, %r36, 256;
	@%p235 bra 	$L__BB4_71;
	// begin inline asm
	mov.u32 %r282, %laneid;
	// end inline asm
	mov.b64 	%rd286, %fd298;
	mov.b64 	{%r284, %r289}, %rd286;
	mov.b32 	%r300, 1;
	mov.b32 	%r301, 31;
	mov.b32 	%r302, -1;
	// begin inline asm
	shfl.sync.down.b32 %r283, %r284, %r300, %r301, %r302;
	// end inline asm
	// begin inline asm
	shfl.sync.down.b32 %r288, %r289, %r300, %r301, %r302;
	// end inline asm
	mov.b64 	%rd287, {%r283, %r288};
	mov.b64 	%fd33, %rd287;
	mov.b64 	{%r294, %r299}, %rd309;
	// begin inline asm
	shfl.sync.down.b32 %r293, %r294, %r300, %r301, %r302;
	// end inline asm
	// begin inline asm
	shfl.sync.down.b32 %r298, %r299, %r300, %r301, %r302;
	// end inline asm
	mov.b64 	%rd31, {%r293, %r298};
	setp.gt.s32 	%p335, %r282, 30;
	mov.u64 	%rd311, %rd309;
	mov.f64 	%fd300, %fd298;
	@%p335 bra 	$L__BB4_31;
	abs.f64 	%fd34, %fd298;
	abs.f64 	%fd35, %fd33;
	setp.lt.f64 	%p336, %fd34, %fd35;
	setp.ge.f64 	%p337, %fd35, 0d3E7AD7F29ABCAF48;
	and.pred  	%p338, %p336, %p337;
	mov.u64 	%rd311, %rd31;
	mov.f64 	%fd300, %fd33;
	@%p338 bra 	$L__BB4_31;
	setp.lt.f64 	%p339, %fd35, %fd34;
	setp.ge.f64 	%p340, %fd34, 0d3E7AD7F29ABCAF48;
	and.pred  	%p341, %p340, %p339;
	mov.u64 	%rd311, %rd309;
	mov.f64 	%fd300, %fd298;
	@%p341 bra 	$L__BB4_31;
	setp.lt.s64 	%p342, %rd309, %rd31;
	min.s64 	%rd311, %rd309, %rd31;
	selp.f64 	%fd300, %fd298, %fd33, %p342;
$L__BB4_31:
	mov.b64 	%rd288, %fd300;
	mov.b64 	{%r304, %r309}, %rd288;
	mov.b32 	%r320, 2;
	mov.b32 	%r321, 31;
	mov.b32 	%r322, -1;
	// begin inline asm
	shfl.sync.down.b32 %r303, %r304, %r320, %r321, %r322;
	// end inline asm
	// begin inline asm
	shfl.sync.down.b32 %r308, %r309, %r320, %r321, %r322;
	// end inline asm
	mov.b64 	%rd289, {%r303, %r308};
	mov.b64 	%fd38, %rd289;
	mov.b64 	{%r314, %r319}, %rd311;
	// begin inline asm
	shfl.sync.down.b32 %r313, %r314, %r320, %r321, %r322;
	// end inline asm
	// begin inline asm
	shfl.sync.down.b32 %r318, %r319, %r320, %r321, %r322;
	// end inline asm
	mov.b64 	%rd34, {%r313, %r318};
	setp.gt.s32 	%p343, %r282, 29;
	mov.u64 	%rd312, %rd311;
	mov.f64 	%fd301, %fd300;
	@%p343 bra 	$L__BB4_35;
	abs.f64 	%fd39, %fd300;
	abs.f64 	%fd40, %fd38;
	setp.lt.f64 	%p344, %fd39, %fd40;
	setp.ge.f64 	%p345, %fd40, 0d3E7AD7F29ABCAF48;
	and.pred  	%p346, %p344, %p345;
	mov.u64 	%rd312, %rd34;
	mov.f64 	%fd301, %fd38;
	@%p346 bra 	$L__BB4_35;
	setp.lt.f64 	%p347, %fd40, %fd39;
	setp.ge.f64 	%p348, %fd39, 0d3E7AD7F29ABCAF48;
	and.pred  	%p349, %p348, %p347;
	mov.u64 	%rd312, %rd311;
	mov.f64 	%fd301, %fd300;
	@%p349 bra 	$L__BB4_35;
	setp.lt.s64 	%p350, %rd311, %rd34;
	min.s64 	%rd312, %rd311, %rd34;
	selp.f64 	%fd301, %fd300, %fd38, %p350;
$L__BB4_35:
	mov.b64 	%rd290, %fd301;
	mov.b64 	{%r324, %r329}, %rd290;
	mov.b32 	%r340, 4;
	mov.b32 	%r341, 31;
	mov.b32 	%r342, -1;
	// begin inline asm
	shfl.sync.down.b32 %r323, %r324, %r340, %r341, %r342;
	// end inline asm
	// begin inline asm
	shfl.sync.down.b32 %r328, %r329, %r340, %r341, %r342;
	// end inline asm
	mov.b64 	%rd291, {%r323, %r328};
	mov.b64 	%fd43, %rd291;
	mov.b64 	{%r334, %r339}, %rd312;
	// begin inline asm
	shfl.sync.down.b32 %r333, %r334, %r340, %r341, %r342;
	// end inline asm
	// begin inline asm
	shfl.sync.down.b32 %r338, %r339, %r340, %r341, %r342;
	// end inline asm
	mov.b64 	%rd37, {%r333, %r338};
	setp.gt.s32 	%p351, %r282, 27;
	mov.u64 	%rd313, %rd312;
	mov.f64 	%fd302, %fd301;
	@%p351 bra 	$L__BB4_39;
	abs.f64 	%fd44, %fd301;
	abs.f64 	%fd45, %fd43;
	setp.lt.f64 	%p352, %fd44, %fd45;
	setp.ge.f64 	%p353, %fd45, 0d3E7AD7F29ABCAF48;
	and.pred  	%p354, %p352, %p353;
	mov.u64 	%rd313, %rd37;
	mov.f64 	%fd302, %fd43;
	@%p354 bra 	$L__BB4_39;
	setp.lt.f64 	%p355, %fd45, %fd44;
	setp.ge.f64 	%p356, %fd44, 0d3E7AD7F29ABCAF48;
	and.pred  	%p357, %p356, %p355;
	mov.u64 	%rd313, %rd312;
	mov.f64 	%fd302, %fd301;
	@%p357 bra 	$L__BB4_39;
	setp.lt.s64 	%p358, %rd312, %rd37;
	min.s64 	%rd313, %rd312, %rd37;
	selp.f64 	%fd302, %fd301, %fd43, %p358;
$L__BB4_39:
	mov.b64 	%rd292, %fd302;
	mov.b64 	{%r344, %r349}, %rd292;
	mov.b32 	%r360, 8;
	mov.b32 	%r361, 31;
	mov.b32 	%r362, -1;
	// begin inline asm
	shfl.sync.down.b32 %r343, %r344, %r360, %r361, %r362;
	// end inline asm
	// begin inline asm
	shfl.sync.down.b32 %r348, %r349, %r360, %r361, %r362;
	// end inline asm
	mov.b64 	%rd293, {%r343, %r348};
	mov.b64 	%fd48, %rd293;
	mov.b64 	{%r354, %r359}, %rd313;
	// begin inline asm
	shfl.sync.down.b32 %r353, %r354, %r360, %r361, %r362;
	// end inline asm
	// begin inline asm
	shfl.sync.down.b32 %r358, %r359, %r360, %r361, %r362;
	// end inline asm
	mov.b64 	%rd40, {%r353, %r358};
	setp.gt.s32 	%p359, %r282, 23;
	mov.u64 	%rd314, %rd313;
	mov.f64 	%fd303, %fd302;
	@%p359 bra 	$L__BB4_43;
	abs.f64 	%fd49, %fd302;
	abs.f64 	%fd50, %fd48;
	setp.lt.f64 	%p360, %fd49, %fd50;
	setp.ge.f64 	%p361, %fd50, 0d3E7AD7F29ABCAF48;
	and.pred  	%p362, %p360, %p361;
	mov.u64 	%rd314, %rd40;
	mov.f64 	%fd303, %fd48;
	@%p362 bra 	$L__BB4_43;
	setp.lt.f64 	%p363, %fd50, %fd49;
	setp.ge.f64 	%p364, %fd49, 0d3E7AD7F29ABCAF48;
	and.pred  	%p365, %p364, %p363;
	mov.u64 	%rd314, %rd313;
	mov.f64 	%fd303, %fd302;
	@%p365 bra 	$L__BB4_43;
	setp.lt.s64 	%p366, %rd313, %rd40;
	min.s64 	%rd314, %rd313, %rd40;
	selp.f64 	%fd303, %fd302, %fd48, %p366;
$L__BB4_43:
	mov.b64 	%rd294, %fd303;
	mov.b64 	{%r364, %r369}, %rd294;
	mov.b32 	%r380, 16;
	mov.b32 	%r381, 31;
	mov.b32 	%r382, -1;
	// begin inline asm
	shfl.sync.down.b32 %r363, %r364, %r380, %r381, %r382;
	// end inline asm
	// begin inline asm
	shfl.sync.down.b32 %r368, %r369, %r380, %r381, %r382;
	// end inline asm
	mov.b64 	%rd295, {%r363, %r368};
	mov.b64 	%fd53, %rd295;
	mov.b64 	{%r374, %r379}, %rd314;
	// begin inline asm
	shfl.sync.down.b32 %r373, %r374, %r380, %r381, %r382;
	// end inline asm
	// begin inline asm
	shfl.sync.down.b32 %r378, %r379, %r380, %r381, %r382;
	// end inline asm
	mov.b64 	%rd43, {%r373, %r378};
	setp.gt.s32 	%p367, %r282, 15;
	mov.u64 	%rd367, %rd314;
	mov.f64 	%fd351, %fd303;
	@%p367 bra 	$L__BB4_47;
	abs.f64 	%fd54, %fd303;
	abs.f64 	%fd55, %fd53;
	setp.lt.f64 	%p368, %fd54, %fd55;
	setp.ge.f64 	%p369, %fd55, 0d3E7AD7F29ABCAF48;
	and.pred  	%p370, %p368, %p369;
	mov.u64 	%rd367, %rd43;
	mov.f64 	%fd351, %fd53;
	@%p370 bra 	$L__BB4_47;
	setp.lt.f64 	%p371, %fd55, %fd54;
	setp.ge.f64 	%p372, %fd54, 0d3E7AD7F29ABCAF48;
	and.pred  	%p373, %p372, %p371;
	mov.u64 	%rd367, %rd314;
	mov.f64 	%fd351, %fd303;
	@%p373 bra 	$L__BB4_47;
	setp.lt.s64 	%p374, %rd314, %rd43;
	min.s64 	%rd367, %rd314, %rd43;
	selp.f64 	%fd351, %fd303, %fd53, %p374;
$L__BB4_47:
	setp.ne.s32 	%p375, %r282, 0;
	@%p375 bra 	$L__BB4_49;
	shr.u32 	%r383, %r1, 1;
	and.b32  	%r384, %r383, 496;
	mov.u32 	%r385, _ZN6thrust24THRUST_300001_SM_1000_NS8cuda_cub4core6detail5shmemE;
	add.s32 	%r386, %r385, %r384;
	st.shared.f64 	[%r386+8], %fd351;
	st.shared.u64 	[%r386+16], %rd367;
$L__BB4_49:
	bar.sync 	0;
	setp.ne.s32 	%p376, %r1, 0;
	@%p376 bra 	$L__BB4_204;
	ld.shared.f64 	%fd58, [_ZN6thrust24THRUST_300001_SM_1000_NS8cuda_cub4core6detail5shmemE+24];
	ld.shared.u64 	%rd46, [_ZN6thrust24THRUST_300001_SM_1000_NS8cuda_cub4core6detail5shmemE+32];
	abs.f64 	%fd59, %fd351;
	abs.f64 	%fd60, %fd58;
	setp.lt.f64 	%p377, %fd59, %fd60;
	setp.ge.f64 	%p378, %fd60, 0d3E7AD7F29ABCAF48;
	and.pred  	%p379, %p377, %p378;
	mov.u64 	%rd316, %rd46;
	mov.f64 	%fd305, %fd58;
	@%p379 bra 	$L__BB4_53;
	setp.lt.f64 	%p380, %fd60, %fd59;
	setp.ge.f64 	%p381, %fd59, 0d3E7AD7F29ABCAF48;
	and.pred  	%p382, %p381, %p380;
	mov.u64 	%rd316, %rd367;
	mov.f64 	%fd305, %fd351;
	@%p382 bra 	$L__BB4_53;
	setp.lt.s64 	%p383, %rd367, %rd46;
	min.s64 	%rd316, %rd367, %rd46;
	selp.f64 	%fd305, %fd351, %fd58, %p383;
$L__BB4_53:
	ld.shared.f64 	%fd63, [_ZN6thrust24THRUST_300001_SM_1000_NS8cuda_cub4core6detail5shmemE+40];
	ld.shared.u64 	%rd49, [_ZN6thrust24THRUST_300001_SM_1000_NS8cuda_cub4core6detail5shmemE+48];
	abs.f64 	%fd64, %fd305;
	abs.f64 	%fd65, %fd63;
	setp.lt.f64 	%p384, %fd64, %fd65;
	setp.ge.f64 	%p385, %fd65, 0d3E7AD7F29ABCAF48;
	and.pred  	%p386, %p384, %p385;
	mov.u64 	%rd317, %rd49;
	mov.f64 	%fd306, %fd63;
	@%p386 bra 	$L__BB4_56;
	setp.lt.f64 	%p387, %fd65, %fd64;
	setp.ge.f64 	%p388, %fd64, 0d3E7AD7F29ABCAF48;
	and.pred  	%p389, %p388, %p387;
	mov.u64 	%rd317, %rd316;
	mov.f64 	%fd306, %fd305;
	@%p389 bra 	$L__BB4_56;
	setp.lt.s64 	%p390, %rd316, %rd49;
	min.s64 	%rd317, %rd316, %rd49;
	selp.f64 	%fd306, %fd305, %fd63, %p390;
$L__BB4_56:
	ld.shared.f64 	%fd68, [_ZN6thrust24THRUST_300001_SM_1000_NS8cuda_cub4core6detail5shmemE+56];
	ld.shared.u64 	%rd52, [_ZN6thrust24THRUST_300001_SM_1000_NS8cuda_cub4core6detail5shmemE+64];
	abs.f64 	%fd69, %fd306;
	abs.f64 	%fd70, %fd68;
	setp.lt.f64 	%p391, %fd69, %fd70;
	setp.ge.f64 	%p392, %fd70, 0d3E7AD7F29ABCAF48;
	and.pred  	%p393, %p391, %p392;
	mov.u64 	%rd318, %rd52;
	mov.f64 	%fd307, %fd68;
	@%p393 bra 	$L__BB4_59;
	setp.lt.f64 	%p394, %fd70, %fd69;
	setp.ge.f64 	%p395, %fd69, 0d3E7AD7F29ABCAF48;
	and.pred  	%p396, %p395, %p394;
	mov.u64 	%rd318, %rd317;
	mov.f64 	%fd307, %fd306;
	@%p396 bra 	$L__BB4_59;
	setp.lt.s64 	%p397, %rd317, %rd52;
	min.s64 	%rd318, %rd317, %rd52;
	selp.f64 	%fd307, %fd306, %fd68, %p397;
$L__BB4_59:
	ld.shared.f64 	%fd73, [_ZN6thrust24THRUST_300001_SM_1000_NS8cuda_cub4core6detail5shmemE+72];
	ld.shared.u64 	%rd55, [_ZN6thrust24THRUST_300001_SM_1000_NS8cuda_cub4core6detail5shmemE+80];
	abs.f64 	%fd74, %fd307;
	abs.f64 	%fd75, %fd73;
	setp.lt.f64 	%p398, %fd74, %fd75;
	setp.ge.f64 	%p399, %fd75, 0d3E7AD7F29ABCAF48;
	and.pred  	%p400, %p398, %p399;
	mov.u64 	%rd319, %rd55;
	mov.f64 	%fd308, %fd73;
	@%p400 bra 	$L__BB4_62;
	setp.lt.f64 	%p401, %fd75, %fd74;
	setp.ge.f64 	%p402, %fd74, 0d3E7AD7F29ABCAF48;
	and.pred  	%p403, %p402, %p401;
	mov.u64 	%rd319, %rd318;
	mov.f64 	%fd308, %fd307;
	@%p403 bra 	$L__BB4_62;
	setp.lt.s64 	%p404, %rd318, %rd55;
	min.s64 	%rd319, %rd318, %rd55;
	selp.f64 	%fd308, %fd307, %fd73, %p404;
$L__BB4_62:
	ld.shared.f64 	%fd78, [_ZN6thrust24THRUST_300001_SM_1000_NS8cuda_cub4core6detail5shmemE+88];
	ld.shared.u64 	%rd58, [_ZN6thrust24THRUST_300001_SM_1000_NS8cuda_cub4core6detail5shmemE+96];
	abs.f64 	%fd79, %fd308;
	abs.f64 	%fd80, %fd78;
	setp.lt.f64 	%p405, %fd79, %fd80;
	setp.ge.f64 	%p406, %fd80, 0d3E7AD7F29ABCAF48;
	and.pred  	%p407, %p405, %p406;
	mov.u64 	%rd320, %rd58;
	mov.f64 	%fd309, %fd78;
	@%p407 bra 	$L__BB4_65;
	setp.lt.f64 	%p408, %fd80, %fd79;
	setp.ge.f64 	%p409, %fd79, 0d3E7AD7F29ABCAF48;
	and.pred  	%p410, %p409, %p408;
	mov.u64 	%rd320, %rd319;
	mov.f64 	%fd309, %fd308;
	@%p410 bra 	$L__BB4_65;
	setp.lt.s64 	%p411, %rd319, %rd58;
	min.s64 	%rd320, %rd319, %rd58;
	selp.f64 	%fd309, %fd308, %fd78, %p411;
$L__BB4_65:
	ld.shared.f64 	%fd83, [_ZN6thrust24THRUST_300001_SM_1000_NS8cuda_cub4core6detail5shmemE+104];
	ld.shared.u64 	%rd61, [_ZN6thrust24THRUST_300001_SM_1000_NS8cuda_cub4core6detail5shmemE+112];
	abs.f64 	%fd84, %fd309;
	abs.f64 	%fd85, %fd83;
	setp.lt.f64 	%p412, %fd84, %fd85;
	setp.ge.f64 	%p413, %fd85, 0d3E7AD7F29ABCAF48;
	and.pred  	%p414, %p412, %p413;
	mov.u64 	%rd321, %rd61;
	mov.f64 	%fd310, %fd83;
	@%p414 bra 	$L__BB4_68;
	setp.lt.f64 	%p415, %fd85, %fd84;
	setp.ge.f64 	%p416, %fd84, 0d3E7AD7F29ABCAF48;
	and.pred  	%p417, %p416, %p415;
	mov.u64 	%rd321, %rd320;
	mov.f64 	%fd310, %fd309;
	@%p417 bra 	$L__BB4_68;
	setp.lt.s64 	%p418, %rd320, %rd61;
	min.s64 	%rd321, %rd320, %rd61;
	selp.f64 	%fd310, %fd309, %fd83, %p418;
$L__BB4_68:
	ld.shared.f64 	%fd88, [_ZN6thrust24THRUST_300001_SM_1000_NS8cuda_cub4core6detail5shmemE+120];
	ld.shared.u64 	%rd64, [_ZN6thrust24THRUST_300001_SM_1000_NS8cuda_cub4core6detail5shmemE+128];
	abs.f64 	%fd89, %fd310;
	abs.f64 	%fd90, %fd88;
	setp.lt.f64 	%p419, %fd89, %fd90;
	setp.ge.f64 	%p420, %fd90, 0d3E7AD7F29ABCAF48;
	and.pred  	%p421, %p419, %p420;
	mov.u64 	%rd367, %rd64;
	mov.f64 	%fd351, %fd88;
	@%p421 bra 	$L__BB4_204;
	setp.lt.f64 	%p422, %fd90, %fd89;
	setp.ge.f64 	%p423, %fd89, 0d3E7AD7F29ABCAF48;
	and.pred  	%p424, %p423, %p422;
	mov.u64 	%rd367, %rd321;
	mov.f64 	%fd351, %fd310;
	@%p424 bra 	$L__BB4_204;
	setp.lt.s64 	%p425, %rd321, %rd64;
	min.s64 	%rd367, %rd321, %rd64;
	selp.f64 	%fd351, %fd310, %fd88, %p425;
	bra.uni 	$L__BB4_204;
$L__BB4_71:
	// begin inline asm
	mov.u32 %r169, %laneid;
	// end inline asm
	and.b32  	%r190, %r1, 992;
	add.s32 	%r191, %r190, 32;
	setp.gt.s32 	%p236, %r191, %r36;
	not.b32 	%r192, %r190;
	add.s32 	%r193, %r36, %r192;
	selp.b32 	%r188, %r193, 31, %p236;
	mov.b64 	%rd276, %fd298;
	mov.b64 	{%r171, %r176}, %rd276;
	mov.b32 	%r187, 1;
	mov.b32 	%r189, -1;
	// begin inline asm
	shfl.sync.down.b32 %r170, %r171, %r187, %r188, %r189;
	// end inline asm
	// begin inline asm
	shfl.sync.down.b32 %r175, %r176, %r187, %r188, %r189;
	// end inline asm
	mov.b64 	%rd277, {%r170, %r175};
	mov.b64 	%fd92, %rd277;
	mov.b64 	{%r181, %r186}, %rd309;
	// begin inline asm
	shfl.sync.down.b32 %r180, %r181, %r187, %r188, %r189;
	// end inline asm
	// begin inline asm
	shfl.sync.down.b32 %r185, %r186, %r187, %r188, %r189;
	// end inline asm
	mov.b64 	%rd66, {%r180, %r185};
	setp.ge.s32 	%p237, %r169, %r188;
	mov.u64 	%rd322, %rd309;
	mov.f64 	%fd311, %fd298;
	@%p237 bra 	$L__BB4_75;
	abs.f64 	%fd93, %fd298;
	abs.f64 	%fd94, %fd92;
	setp.lt.f64 	%p238, %fd93, %fd94;
	setp.ge.f64 	%p239, %fd94, 0d3E7AD7F29ABCAF48;
	and.pred  	%p240, %p238, %p239;
	mov.u64 	%rd322, %rd66;
	mov.f64 	%fd311, %fd92;
	@%p240 bra 	$L__BB4_75;
	setp.lt.f64 	%p241, %fd94, %fd93;
	setp.ge.f64 	%p242, %fd93, 0d3E7AD7F29ABCAF48;
	and.pred  	%p243, %p242, %p241;
	mov.u64 	%rd322, %rd309;
	mov.f64 	%fd311, %fd298;
	@%p243 bra 	$L__BB4_75;
	setp.lt.s64 	%p244, %rd309, %rd66;
	min.s64 	%rd322, %rd309, %rd66;
	selp.f64 	%fd311, %fd298, %fd92, %p244;
$L__BB4_75:
	mov.b64 	%rd278, %fd311;
	mov.b64 	{%r195, %r200}, %rd278;
	mov.b32 	%r211, 2;
	mov.b32 	%r213, -1;
	// begin inline asm
	shfl.sync.down.b32 %r194, %r195, %r211, %r188, %r213;
	// end inline asm
	// begin inline asm
	shfl.sync.down.b32 %r199, %r200, %r211, %r188, %r213;
	// end inline asm
	mov.b64 	%rd279, {%r194, %r199};
	mov.b64 	%fd97, %rd279;
	mov.b64 	{%r205, %r210}, %rd322;
	// begin inline asm
	shfl.sync.down.b32 %r204, %r205, %r211, %r188, %r213;
	// end inline asm
	// begin inline asm
	shfl.sync.down.b32 %r209, %r210, %r211, %r188, %r213;
	// end inline asm
	mov.b64 	%rd69, {%r204, %r209};
	add.s32 	%r214, %r169, 2;
	setp.gt.s32 	%p245, %r214, %r188;
	mov.u64 	%rd323, %rd322;
	mov.f64 	%fd312, %fd311;
	@%p245 bra 	$L__BB4_79;
	abs.f64 	%fd98, %fd311;
	abs.f64 	%fd99, %fd97;
	setp.lt.f64 	%p246, %fd98, %fd99;
	setp.ge.f64 	%p247, %fd99, 0d3E7AD7F29ABCAF48;
	and.pred  	%p248, %p246, %p247;
	mov.u64 	%rd323, %rd69;
	mov.f64 	%fd312, %fd97;
	@%p248 bra 	$L__BB4_79;
	setp.lt.f64 	%p249, %fd99, %fd98;
	setp.ge.f64 	%p250, %fd98, 0d3E7AD7F29ABCAF48;
	and.pred  	%p251, %p250, %p249;
	mov.u64 	%rd323, %rd322;
	mov.f64 	%fd312, %fd311;
	@%p251 bra 	$L__BB4_79;
	setp.lt.s64 	%p252, %rd322, %rd69;
	min.s64 	%rd323, %rd322, %rd69;
	selp.f64 	%fd312, %fd311, %fd97, %p252;
$L__BB4_79:
	mov.b64 	%rd280, %fd312;
	mov.b64 	{%r216, %r221}, %rd280;
	mov.b32 	%r232, 4;
	mov.b32 	%r234, -1;
	// begin inline asm
	shfl.sync.down.b32 %r215, %r216, %r232, %r188, %r234;
	// end inline asm
	// begin inline asm
	shfl.sync.down.b32 %r220, %r221, %r232, %r188, %r234;
	// end inline asm
	mov.b64 	%rd281, {%r215, %r220};
	mov.b64 	%fd102, %rd281;
	mov.b64 	{%r226, %r231}, %rd323;
	// begin inline asm
	shfl.sync.down.b32 %r225, %r226, %r232, %r188, %r234;
	// end inline asm
	// begin inline asm
	shfl.sync.down.b32 %r230, %r231, %r232, %r188, %r234;
	// end inline asm
	mov.b64 	%rd72, {%r225, %r230};
	add.s32 	%r235, %r169, 4;
	setp.gt.s32 	%p253, %r235, %r188;
	mov.u64 	%rd324, %rd323;
	mov.f64 	%fd313, %fd312;
	@%p253 bra 	$L__BB4_83;
	abs.f64 	%fd103, %fd312;
	abs.f64 	%fd104, %fd102;
	setp.lt.f64 	%p254, %fd103, %fd104;
	setp.ge.f64 	%p255, %fd104, 0d3E7AD7F29ABCAF48;
	and.pred  	%p256, %p254, %p255;
	mov.u64 	%rd324, %rd72;
	mov.f64 	%fd313, %fd102;
	@%p256 bra 	$L__BB4_83;
	setp.lt.f64 	%p257, %fd104, %fd103;
	setp.ge.f64 	%p258, %fd103, 0d3E7AD7F29ABCAF48;
	and.pred  	%p259, %p258, %p257;
	mov.u64 	%rd324, %rd323;
	mov.f64 	%fd313, %fd312;
	@%p259 bra 	$L__BB4_83;
	setp.lt.s64 	%p260, %rd323, %rd72;
	min.s64 	%rd324, %rd323, %rd72;
	selp.f64 	%fd313, %fd312, %fd102, %p260;
$L__BB4_83:
	mov.b64 	%rd282, %fd313;
	mov.b64 	{%r237, %r242}, %rd282;
	mov.b32 	%r253, 8;
	mov.b32 	%r255, -1;
	// begin inline asm
	shfl.sync.down.b32 %r236, %r237, %r253, %r188, %r255;
	// end inline asm
	// begin inline asm
	shfl.sync.down.b32 %r241, %r242, %r253, %r188, %r255;
	// end inline asm
	mov.b64 	%rd283, {%r236, %r241};
	mov.b64 	%fd107, %rd283;
	mov.b64 	{%r247, %r252}, %rd324;
	// begin inline asm
	shfl.sync.down.b32 %r246, %r247, %r253, %r188, %r255;
	// end inline asm
	// begin inline asm
	shfl.sync.down.b32 %r251, %r252, %r253, %r188, %r255;
	// end inline asm
	mov.b64 	%rd75, {%r246, %r251};
	add.s32 	%r256, %r169, 8;
	setp.gt.s32 	%p261, %r256, %r188;
	mov.u64 	%rd325, %rd324;
	mov.f64 	%fd314, %fd313;
	@%p261 bra 	$L__BB4_87;
	abs.f64 	%fd108, %fd313;
	abs.f64 	%fd109, %fd107;
	setp.lt.f64 	%p262, %fd108, %fd109;
	setp.ge.f64 	%p263, %fd109, 0d3E7AD7F29ABCAF48;
	and.pred  	%p264, %p262, %p263;
	mov.u64 	%rd325, %rd75;
	mov.f64 	%fd314, %fd107;
	@%p264 bra 	$L__BB4_87;
	setp.lt.f64 	%p265, %fd109, %fd108;
	setp.ge.f64 	%p266, %fd108, 0d3E7AD7F29ABCAF48;
	and.pred  	%p267, %p266, %p265;
	mov.u64 	%rd325, %rd324;
	mov.f64 	%fd314, %fd313;
	@%p267 bra 	$L__BB4_87;
	setp.lt.s64 	%p268, %rd324, %rd75;
	min.s64 	%rd325, %rd324, %rd75;
	selp.f64 	%fd314, %fd313, %fd107, %p268;
$L__BB4_87:
	mov.b64 	%rd284, %fd314;
	mov.b64 	{%r258, %r263}, %rd284;
	mov.b32 	%r274, 16;
	mov.b32 	%r276, -1;
	// begin inline asm
	shfl.sync.down.b32 %r257, %r258, %r274, %r188, %r276;
	// end inline asm
	// begin inline asm
	shfl.sync.down.b32 %r262, %r263, %r274, %r188, %r276;
	// end inline asm
	mov.b64 	%rd285, {%r257, %r262};
	mov.b64 	%fd112, %rd285;
	mov.b64 	{%r268, %r273}, %rd325;
	// begin inline asm
	shfl.sync.down.b32 %r267, %r268, %r274, %r188, %r276;
	// end inline asm
	// begin inline asm
	shfl.sync.down.b32 %r272, %r273, %r274, %r188, %r276;
	// end inline asm
	mov.b64 	%rd78, {%r267, %r272};
	add.s32 	%r277, %r169, 16;
	setp.gt.s32 	%p269, %r277, %r188;
	mov.u64 	%rd367, %rd325;
	mov.f64 	%fd351, %fd314;
	@%p269 bra 	$L__BB4_91;
	abs.f64 	%fd113, %fd314;
	abs.f64 	%fd114, %fd112;
	setp.lt.f64 	%p270, %fd113, %fd114;
	setp.ge.f64 	%p271, %fd114, 0d3E7AD7F29ABCAF48;
	and.pred  	%p272, %p270, %p271;
	mov.u64 	%rd367, %rd78;
	mov.f64 	%fd351, %fd112;
	@%p272 bra 	$L__BB4_91;
	setp.lt.f64 	%p273, %fd114, %fd113;
	setp.ge.f64 	%p274, %fd113, 0d3E7AD7F29ABCAF48;
	and.pred  	%p275, %p274, %p273;
	mov.u64 	%rd367, %rd325;
	mov.f64 	%fd351, %fd314;
	@%p275 bra 	$L__BB4_91;
	setp.lt.s64 	%p276, %rd325, %rd78;
	min.s64 	%rd367, %rd325, %rd78;
	selp.f64 	%fd351, %fd314, %fd112, %p276;
$L__BB4_91:
	setp.ne.s32 	%p277, %r169, 0;
	@%p277 bra 	$L__BB4_93;
	shr.u32 	%r278, %r1, 1;
	and.b32  	%r279, %r278, 496;
	mov.u32 	%r280, _ZN6thrust24THRUST_300001_SM_1000_NS8cuda_cub4core6detail5shmemE;
	add.s32 	%r281, %r280, %r279;
	st.shared.f64 	[%r281+8], %fd351;
	st.shared.u64 	[%r281+16], %rd367;
$L__BB4_93:
	bar.sync 	0;
	setp.ne.s32 	%p278, %r1, 0;
	@%p278 bra 	$L__BB4_204;
	setp.lt.s32 	%p279, %r36, 33;
	mov.f64 	%fd316, %fd351;
	mov.u64 	%rd327, %rd367;
	@%p279 bra 	$L__BB4_98;
	ld.shared.f64 	%fd117, [_ZN6thrust24THRUST_300001_SM_1000_NS8cuda_cub4core6detail5shmemE+24];
	ld.shared.u64 	%rd81, [_ZN6thrust24THRUST_300001_SM_1000_NS8cuda_cub4core6detail5shmemE+32];
	abs.f64 	%fd118, %fd351;
	abs.f64 	%fd119, %fd117;
	setp.lt.f64 	%p280, %fd118, %fd119;
	setp.ge.f64 	%p281, %fd119, 0d3E7AD7F29ABCAF48;
	and.pred  	%p282, %p280, %p281;
	mov.f64 	%fd316, %fd117;
	mov.u64 	%rd327, %rd81;
	@%p282 bra 	$L__BB4_98;
	setp.lt.f64 	%p283, %fd119, %fd118;
	setp.ge.f64 	%p284, %fd118, 0d3E7AD7F29ABCAF48;
	and.pred  	%p285, %p284, %p283;
	mov.f64 	%fd316, %fd351;
	mov.u64 	%rd327, %rd367;
	@%p285 bra 	$L__BB4_98;
	setp.lt.s64 	%p286, %rd367, %rd81;
	min.s64 	%rd327, %rd367, %rd81;
	selp.f64 	%fd316, %fd351, %fd117, %p286;
$L__BB4_98:
	setp.lt.s32 	%p287, %r36, 65;
	mov.f64 	%fd317, %fd316;
	mov.u64 	%rd328, %rd327;
	@%p287 bra 	$L__BB4_102;
	ld.shared.f64 	%fd122, [_ZN6thrust24THRUST_300001_SM_1000_NS8cuda_cub4core6detail5shmemE+40];
	ld.shared.u64 	%rd84, [_ZN6thrust24THRUST_300001_SM_1000_NS8cuda_cub4core6detail5shmemE+48];
	abs.f64 	%fd123, %fd316;
	abs.f64 	%fd124, %fd122;
	setp.lt.f64 	%p288, %fd123, %fd124;
	setp.ge.f64 	%p289, %fd124, 0d3E7AD7F29ABCAF48;
	and.pred  	%p290, %p288, %p289;
	mov.f64 	%fd317, %fd122;
	mov.u64 	%rd328, %rd84;
	@%p290 bra 	$L__BB4_102;
	setp.lt.f64 	%p291, %fd124, %fd123;
	setp.ge.f64 	%p292, %fd123, 0d3E7AD7F29ABCAF48;
	and.pred  	%p293, %p292, %p291;
	mov.f64 	%fd317, %fd316;
	mov.u64 	%rd328, %rd327;
	@%p293 bra 	$L__BB4_102;
	setp.lt.s64 	%p294, %rd327, %rd84;
	min.s64 	%rd328, %rd327, %rd84;
	selp.f64 	%fd317, %fd316, %fd122, %p294;
$L__BB4_102:
	setp.lt.s32 	%p295, %r36, 97;
	mov.f64 	%fd318, %fd317;
	mov.u64 	%rd329, %rd328;
	@%p295 bra 	$L__BB4_106;
	ld.shared.f64 	%fd127, [_ZN6thrust24THRUST_300001_SM_1000_NS8cuda_cub4core6detail5shmemE+56];
	ld.shared.u64 	%rd87, [_ZN6thrust24THRUST_300001_SM_1000_NS8cuda_cub4core6detail5shmemE+64];
	abs.f64 	%fd128, %fd317;
	abs.f64 	%fd129, %fd127;
	setp.lt.f64 	%p296, %fd128, %fd129;
	setp.ge.f64 	%p297, %fd129, 0d3E7AD7F29ABCAF48;
	and.pred  	%p298, %p296, %p297;
	mov.f64 	%fd318, %fd127;
	mov.u64 	%rd329, %rd87;
	@%p298 bra 	$L__BB4_106;
	setp.lt.f64 	%p299, %fd129, %fd128;
	setp.ge.f64 	%p300, %fd128, 0d3E7AD7F29ABCAF48;
	and.pred  	%p301, %p300, %p299;
	mov.f64 	%fd318, %fd317;
	mov.u64 	%rd329, %rd328;
	@%p301 bra 	$L__BB4_106;
	setp.lt.s64 	%p302, %rd328, %rd87;
	min.s64 	%rd329, %rd328, %rd87;
	selp.f64 	%fd318, %fd317, %fd127, %p302;
$L__BB4_106:
	setp.lt.s32 	%p303, %r36, 129;
	mov.f64 	%fd319, %fd318;
	mov.u64 	%rd330, %rd329;
	@%p303 bra 	$L__BB4_110;
	ld.shared.f64 	%fd132, [_ZN6thrust24THRUST_300001_SM_1000_NS8cuda_cub4core6detail5shmemE+72];
	ld.shared.u64 	%rd90, [_ZN6thrust24THRUST_300001_SM_1000_NS8cuda_cub4core6detail5shmemE+80];
	abs.f64 	%fd133, %fd318;
	abs.f64 	%fd134, %fd132;
	setp.lt.f64 	%p304, %fd133, %fd134;
	setp.ge.f64 	%p305, %fd134, 0d3E7AD7F29ABCAF48;
	and.pred  	%p306, %p304, %p305;
	mov.f64 	%fd319, %fd132;
	mov.u64 	%rd330, %rd90;
	@%p306 bra 	$L__BB4_110;
	setp.lt.f64 	%p307, %fd134, %fd133;
	setp.ge.f64 	%p308, %fd133, 0d3E7AD7F29ABCAF48;
	and.pred  	%p309, %p308, %p307;
	mov.f64 	%fd319, %fd318;
	mov.u64 	%rd330, %rd329;
	@%p309 bra 	$L__BB4_110;
	setp.lt.s64 	%p310, %rd329, %rd90;
	min.s64 	%rd330, %rd329, %rd90;
	selp.f64 	%fd319, %fd318, %fd132, %p310;
$L__BB4_110:
	setp.lt.s32 	%p311, %r36, 161;
	mov.f64 	%fd320, %fd319;
	mov.u64 	%rd331, %rd330;
	@%p311 bra 	$L__BB4_114;
	ld.shared.f64 	%fd137, [_ZN6thrust24THRUST_300001_SM_1000_NS8cuda_cub4core6detail5shmemE+88];
	ld.shared.u64 	%rd93, [_ZN6thrust24THRUST_300001_SM_1000_NS8cuda_cub4core6detail5shmemE+96];
	abs.f64 	%fd138, %fd319;
	abs.f64 	%fd139, %fd137;
	setp.lt.f64 	%p312, %fd138, %fd139;
	setp.ge.f64 	%p313, %fd139, 0d3E7AD7F29ABCAF48;
	and.pred  	%p314, %p312, %p313;
	mov.f64 	%fd320, %fd137;
	mov.u64 	%rd331, %rd93;
	@%p314 bra 	$L__BB4_114;
	setp.lt.f64 	%p315, %fd139, %fd138;
	setp.ge.f64 	%p316, %fd138, 0d3E7AD7F29ABCAF48;
	and.pred  	%p317, %p316, %p315;
	mov.f64 	%fd320, %fd319;
	mov.u64 	%rd331, %rd330;
	@%p317 bra 	$L__BB4_114;
	setp.lt.s64 	%p318, %rd330, %rd93;
	min.s64 	%rd331, %rd330, %rd93;
	selp.f64 	%fd320, %fd319, %fd137, %p318;
$L__BB4_114:
	setp.lt.s32 	%p319, %r36, 193;
	mov.f64 	%fd321, %fd320;
	mov.u64 	%rd332, %rd331;
	@%p319 bra 	$L__BB4_118;
	ld.shared.f64 	%fd142, [_ZN6thrust24THRUST_300001_SM_1000_NS8cuda_cub4core6detail5shmemE+104];
	ld.shared.u64 	%rd96, [_ZN6thrust24THRUST_300001_SM_1000_NS8cuda_cub4core6detail5shmemE+112];
	abs.f64 	%fd143, %fd320;
	abs.f64 	%fd144, %fd142;
	setp.lt.f64 	%p320, %fd143, %fd144;
	setp.ge.f64 	%p321, %fd144, 0d3E7AD7F29ABCAF48;
	and.pred  	%p322, %p320, %p321;
	mov.f64 	%fd321, %fd142;
	mov.u64 	%rd332, %rd96;
	@%p322 bra 	$L__BB4_118;
	setp.lt.f64 	%p323, %fd144, %fd143;
	setp.ge.f64 	%p324, %fd143, 0d3E7AD7F29ABCAF48;
	and.pred  	%p325, %p324, %p323;
	mov.f64 	%fd321, %fd320;
	mov.u64 	%rd332, %rd331;
	@%p325 bra 	$L__BB4_118;
	setp.lt.s64 	%p326, %rd331, %rd96;
	min.s64 	%rd332, %rd331, %rd96;
	selp.f64 	%fd321, %fd320, %fd142, %p326;
$L__BB4_118:
	setp.lt.s32 	%p327, %r36, 225;
	mov.u64 	%rd367, %rd332;
	mov.f64 	%fd351, %fd321;
	@%p327 bra 	$L__BB4_204;
	ld.shared.f64 	%fd147, [_ZN6thrust24THRUST_300001_SM_1000_NS8cuda_cub4core6detail5shmemE+120];
	ld.shared.u64 	%rd99, [_ZN6thrust24THRUST_300001_SM_1000_NS8cuda_cub4core6detail5shmemE+128];
	abs.f64 	%fd148, %fd321;
	abs.f64 	%fd149, %fd147;
	setp.lt.f64 	%p328, %fd148, %fd149;
	setp.ge.f64 	%p329, %fd149, 0d3E7AD7F29ABCAF48;
	and.pred  	%p330, %p328, %p329;
	mov.u64 	%rd367, %rd99;
	mov.f64 	%fd351, %fd147;
	@%p330 bra 	$L__BB4_204;
	setp.lt.f64 	%p331, %fd149, %fd148;
	setp.ge.f64 	%p332, %fd148, 0d3E7AD7F29ABCAF48;
	and.pred  	%p333, %p332, %p331;
	mov.u64 	%rd367, %rd332;
	mov.f64 	%fd351, %fd321;
	@%p333 bra 	$L__BB4_204;
	setp.lt.s64 	%p334, %rd332, %rd99;
	min.s64 	%rd367, %rd332, %rd99;
	selp.f64 	%fd351, %fd321, %fd147, %p334;
	bra.uni 	$L__BB4_204;
$L__BB4_122:
	mov.u32 	%r17, %tid.x;
	cvt.u64.u32 	%rd200, %r17;
	cvta.to.global.u64 	%rd201, %rd197;
	mul.wide.u32 	%rd202, %r17, 8;
	add.s64 	%rd203, %rd201, %rd202;
	ld.global.f64 	%fd274, [%rd203];
	add.s32 	%r37, %r17, 256;
	cvt.u64.u32 	%rd204, %r37;
	ld.global.f64 	%fd275, [%rd203+2048];
	add.s32 	%r38, %r17, 512;
	cvt.u64.u32 	%rd205, %r38;
	ld.global.f64 	%fd276, [%rd203+4096];
	add.s32 	%r39, %r17, 768;
	cvt.u64.u32 	%rd206, %r39;
	ld.global.f64 	%fd277, [%rd203+6144];
	or.b32  	%r40, %r17, 1024;
	cvt.u64.u32 	%rd101, %r40;
	add.s64 	%rd354, %rd198, %rd101;
	ld.global.f64 	%fd338, [%rd203+8192];
	abs.f64 	%fd278, %fd274;
	abs.f64 	%fd279, %fd275;
	setp.geu.f64 	%p3, %fd278, %fd279;
	setp.ltu.f64 	%p4, %fd279, 0d3E7AD7F29ABCAF48;
	or.pred  	%p5, %p3, %p4;
	selp.f64 	%fd280, %fd274, %fd275, %p5;
	selp.b64 	%rd207, %rd200, %rd204, %p5;
	abs.f64 	%fd281, %fd280;
	abs.f64 	%fd282, %fd276;
	setp.geu.f64 	%p6, %fd281, %fd282;
	setp.ltu.f64 	%p7, %fd282, 0d3E7AD7F29ABCAF48;
	or.pred  	%p8, %p6, %p7;
	selp.f64 	%fd283, %fd280, %fd276, %p8;
	selp.b64 	%rd208, %rd207, %rd205, %p8;
	abs.f64 	%fd284, %fd283;
	abs.f64 	%fd285, %fd277;
	setp.geu.f64 	%p9, %fd284, %fd285;
	setp.ltu.f64 	%p10, %fd285, 0d3E7AD7F29ABCAF48;
	or.pred  	%p11, %p9, %p10;
	selp.f64 	%fd152, %fd283, %fd277, %p11;
	selp.b64 	%rd104, %rd208, %rd206, %p11;
	abs.f64 	%fd153, %fd152;
	abs.f64 	%fd154, %fd338;
	setp.lt.f64 	%p12, %fd153, %fd154;
	setp.ge.f64 	%p13, %fd154, 0d3E7AD7F29ABCAF48;
	and.pred  	%p14, %p12, %p13;
	@%p14 bra 	$L__BB4_124;
	setp.lt.f64 	%p15, %fd154, %fd153;
	setp.ge.f64 	%p16, %fd153, 0d3E7AD7F29ABCAF48;
	and.pred  	%p17, %p16, %p15;
	setp.lt.u64 	%p18, %rd104, %rd101;
	or.pred  	%p19, %p17, %p18;
	selp.f64 	%fd338, %fd152, %fd338, %p19;
	add.s64 	%rd211, %rd198, %rd104;
	selp.b64 	%rd354, %rd211, %rd354, %p19;
$L__BB4_124:
	setp.lt.u32 	%p20, %r36, 2560;
	mov.b32 	%r394, 1280;
	@%p20 bra 	$L__BB4_137;
	mov.b32 	%r393, 1280;
	mov.f64 	%fd323, %fd338;
$L__BB4_126:
	cvt.u64.u32 	%rd212, %r393;
	add.s64 	%rd213, %rd200, %rd212;
	mul.wide.u32 	%rd214, %r393, 8;
	cvta.to.global.u64 	%rd215, %rd197;
	add.s64 	%rd217, %rd215, %rd202;
	add.s64 	%rd218, %rd217, %rd214;
	add.s64 	%rd335, %rd213, %rd198;
	ld.global.f64 	%fd324, [%rd218];
	ld.global.f64 	%fd325, [%rd218+2048];
	ld.global.f64 	%fd326, [%rd218+4096];
	ld.global.f64 	%fd327, [%rd218+6144];
	ld.global.f64 	%fd338, [%rd218+8192];
	abs.f64 	%fd163, %fd323;
	abs.f64 	%fd164, %fd324;
	setp.lt.f64 	%p21, %fd163, %fd164;
	setp.ge.f64 	%p22, %fd164, 0d3E7AD7F29ABCAF48;
	and.pred  	%p23, %p21, %p22;
	@%p23 bra 	$L__BB4_128;
	setp.lt.f64 	%p24, %fd164, %fd163;
	setp.ge.f64 	%p25, %fd163, 0d3E7AD7F29ABCAF48;
	and.pred  	%p26, %p25, %p24;
	setp.lt.s64 	%p27, %rd354, %rd335;
	or.pred  	%p28, %p26, %p27;
	selp.f64 	%fd324, %fd323, %fd324, %p28;
	selp.b64 	%rd335, %rd354, %rd335, %p28;
$L__BB4_128:
	cvt.u64.u32 	%rd219, %r393;
	add.s64 	%rd220, %rd200, %rd219;
	add.s64 	%rd221, %rd220, %rd198;
	add.s64 	%rd336, %rd221, 256;
	abs.f64 	%fd167, %fd324;
	abs.f64 	%fd168, %fd325;
	setp.lt.f64 	%p29, %fd167, %fd168;
	setp.ge.f64 	%p30, %fd168, 0d3E7AD7F29ABCAF48;
	and.pred  	%p31, %p29, %p30;
	@%p31 bra 	$L__BB4_130;
	setp.lt.f64 	%p32, %fd168, %fd167;
	setp.ge.f64 	%p33, %fd167, 0d3E7AD7F29ABCAF48;
	and.pred  	%p34, %p33, %p32;
	add.s64 	%rd226, %rd221, 256;
	setp.lt.s64 	%p35, %rd335, %rd226;
	or.pred  	%p36, %p34, %p35;
	selp.f64 	%fd325, %fd324, %fd325, %p36;
	selp.b64 	%rd336, %rd335, %rd226, %p36;
$L__BB4_130:
	add.s64 	%rd337, %rd221, 512;
	abs.f64 	%fd171, %fd325;
	abs.f64 	%fd172, %fd326;
	setp.lt.f64 	%p37, %fd171, %fd172;
	setp.ge.f64 	%p38, %fd172, 0d3E7AD7F29ABCAF48;
	and.pred  	%p39, %p37, %p38;
	@%p39 bra 	$L__BB4_132;
	setp.lt.f64 	%p40, %fd172, %fd171;
	setp.ge.f64 	%p41, %fd171, 0d3E7AD7F29ABCAF48;
	and.pred  	%p42, %p41, %p40;
	add.s64 	%rd234, %rd221, 512;
	setp.lt.s64 	%p43, %rd336, %rd234;
	or.pred  	%p44, %p42, %p43;
	selp.f64 	%fd326, %fd325, %fd326, %p44;
	selp.b64 	%rd337, %rd336, %rd234, %p44;
$L__BB4_132:
	add.s64 	%rd338, %rd221, 768;
	abs.f64 	%fd175, %fd326;
	abs.f64 	%fd176, %fd327;
	setp.lt.f64 	%p45, %fd175, %fd176;
	setp.ge.f64 	%p46, %fd176, 0d3E7AD7F29ABCAF48;
	and.pred  	%p47, %p45, %p46;
	@%p47 bra 	$L__BB4_134;
	setp.lt.f64 	%p48, %fd176, %fd175;
	setp.ge.f64 	%p49, %fd175, 0d3E7AD7F29ABCAF48;
	and.pred  	%p50, %p49, %p48;
	setp.lt.s64 	%p51, %rd337, %rd338;
	or.pred  	%p52, %p50, %p51;
	selp.f64 	%fd327, %fd326, %fd327, %p52;
	selp.b64 	%rd338, %rd337, %rd338, %p52;
$L__BB4_134:
	add.s64 	%rd354, %rd221, 1024;
	abs.f64 	%fd179, %fd327;
	abs.f64 	%fd180, %fd338;
	setp.lt.f64 	%p53, %fd179, %fd180;
	setp.ge.f64 	%p54, %fd180, 0d3E7AD7F29ABCAF48;
	and.pred  	%p55, %p53, %p54;
	@%p55 bra 	$L__BB4_136;
	setp.lt.f64 	%p56, %fd180, %fd179;
	setp.ge.f64 	%p57, %fd179, 0d3E7AD7F29ABCAF48;
	and.pred  	%p58, %p57, %p56;
	setp.lt.s64 	%p59, %rd338, %rd354;
	or.pred  	%p60, %p58, %p59;
	selp.f64 	%fd338, %fd327, %fd338, %p60;
	selp.b64 	%rd354, %rd338, %rd354, %p60;
$L__BB4_136:
	add.s32 	%r394, %r393, 1280;
	add.s32 	%r43, %r393, 2560;
	setp.le.s32 	%p61, %r43, %r36;
	mov.u32 	%r393, %r394;
	mov.f64 	%fd323, %fd338;
	@%p61 bra 	$L__BB4_126;
$L__BB4_137:
	setp.le.s32 	%p62, %r36, %r394;
	@%p62 bra 	$L__BB4_160;
	sub.s32 	%r21, %r36, %r394;
	setp.ge.s32 	%p63, %r17, %r21;
	@%p63 bra 	$L__BB4_160;
	cvta.to.global.u64 	%rd127, %rd197;
	not.b32 	%r44, %r17;
	add.s32 	%r45, %r36, %r44;
	sub.s32 	%r22, %r45, %r394;
	and.b32  	%r46, %r22, 768;
	setp.eq.s32 	%p64, %r46, 768;
	mov.u32 	%r397, %r17;
	@%p64 bra 	$L__BB4_145;
	add.s32 	%r47, %r17, %r394;
	cvt.u64.u32 	%rd242, %r47;
	add.s64 	%rd342, %rd198, %rd242;
	mul.wide.u32 	%rd243, %r47, 8;
	add.s64 	%rd341, %rd127, %rd243;
	shr.u32 	%r48, %r22, 8;
	add.s32 	%r49, %r48, 1;
	and.b32  	%r50, %r49, 3;
	neg.s32 	%r395, %r50;
	mov.u32 	%r397, %r17;
$L__BB4_141:
	.pragma "nounroll";
	mov.u64 	%rd132, %rd354;
	mov.f64 	%fd184, %fd338;
	ld.global.f64 	%fd185, [%rd341];
	abs.f64 	%fd186, %fd184;
	abs.f64 	%fd187, %fd185;
	setp.lt.f64 	%p65, %fd186, %fd187;
	setp.ge.f64 	%p66, %fd187, 0d3E7AD7F29ABCAF48;
	and.pred  	%p67, %p65, %p66;
	mov.f64 	%fd338, %fd185;
	mov.u64 	%rd354, %rd342;
	@%p67 bra 	$L__BB4_144;
	setp.lt.f64 	%p68, %fd187, %fd186;
	setp.ge.f64 	%p69, %fd186, 0d3E7AD7F29ABCAF48;
	and.pred  	%p70, %p69, %p68;
	mov.f64 	%fd338, %fd184;
	mov.u64 	%rd354, %rd132;
	@%p70 bra 	$L__BB4_144;
	setp.lt.s64 	%p71, %rd132, %rd342;
	selp.f64 	%fd338, %fd184, %fd185, %p71;
	min.s64 	%rd354, %rd132, %rd342;
$L__BB4_144:
	add.s32 	%r397, %r397, 256;
	add.s64 	%rd342, %rd342, 256;
	add.s64 	%rd341, %rd341, 2048;
	add.s32 	%r395, %r395, 1;
	setp.ne.s32 	%p72, %r395, 0;
	@%p72 bra 	$L__BB4_141;
$L__BB4_145:
	setp.lt.u32 	%p73, %r22, 768;
	@%p73 bra 	$L__BB4_160;
	add.s32 	%r398, %r397, %r394;
	cvt.u64.u32 	%rd244, %r398;
	add.s64 	%rd349, %rd198, %rd244;
	cvt.u64.u32 	%rd245, %r397;
	cvt.u64.u32 	%rd246, %r394;
	add.s64 	%rd247, %rd245, %rd246;
	shl.b64 	%rd248, %rd247, 3;
	add.s64 	%rd249, %rd248, %rd127;
	add.s64 	%rd348, %rd249, 6144;
	mul.wide.u32 	%rd250, %r398, 8;
	add.s64 	%rd347, %rd127, %rd250;
	add.s32 	%r399, %r397, 512;
$L__BB4_147:
	mov.u32 	%r32, %r399;
	ld.global.f64 	%fd193, [%rd347];
	abs.f64 	%fd194, %fd338;
	abs.f64 	%fd195, %fd193;
	setp.lt.f64 	%p74, %fd194, %fd195;
	setp.ge.f64 	%p75, %fd195, 0d3E7AD7F29ABCAF48;
	and.pred  	%p76, %p74, %p75;
	mov.f64 	%fd335, %fd193;
	mov.u64 	%rd351, %rd349;
	@%p76 bra 	$L__BB4_150;
	setp.lt.f64 	%p77, %fd195, %fd194;
	setp.ge.f64 	%p78, %fd194, 0d3E7AD7F29ABCAF48;
	and.pred  	%p79, %p78, %p77;
	mov.f64 	%fd335, %fd338;
	mov.u64 	%rd351, %rd354;
	@%p79 bra 	$L__BB4_150;
	setp.lt.s64 	%p80, %rd354, %rd349;
	selp.f64 	%fd335, %fd338, %fd193, %p80;
	min.s64 	%rd351, %rd354, %rd349;
$L__BB4_150:
	add.s32 	%r51, %r398, 256;
	cvt.u64.u32 	%rd251, %r51;
	add.s64 	%rd148, %rd198, %rd251;
	ld.global.f64 	%fd198, [%rd348+-4096];
	abs.f64 	%fd199, %fd335;
	abs.f64 	%fd200, %fd198;
	setp.lt.f64 	%p81, %fd199, %fd200;
	setp.ge.f64 	%p82, %fd200, 0d3E7AD7F29ABCAF48;
	and.pred  	%p83, %p81, %p82;
	mov.f64 	%fd336, %fd198;
	mov.u64 	%rd352, %rd148;
	@%p83 bra 	$L__BB4_153;
	setp.lt.f64 	%p84, %fd200, %fd199;
	setp.ge.f64 	%p85, %fd199, 0d3E7AD7F29ABCAF48;
	and.pred  	%p86, %p85, %p84;
	mov.f64 	%fd336, %fd335;
	mov.u64 	%rd352, %rd351;
	@%p86 bra 	$L__BB4_153;
	setp.lt.s64 	%p87, %rd351, %rd148;
	selp.f64 	%fd336, %fd335, %fd198, %p87;
	min.s64 	%rd352, %rd351, %rd148;
$L__BB4_153:
	add.s32 	%r52, %r398, 512;
	cvt.u64.u32 	%rd252, %r52;
	add.s64 	%rd151, %rd198, %rd252;
	ld.global.f64 	%fd203, [%rd348+-2048];
	abs.f64 	%fd204, %fd336;
	abs.f64 	%fd205, %fd203;
	setp.lt.f64 	%p88, %fd204, %fd205;
	setp.ge.f64 	%p89, %fd205, 0d3E7AD7F29ABCAF48;
	and.pred  	%p90, %p88, %p89;
	mov.f64 	%fd337, %fd203;
	mov.u64 	%rd353, %rd151;
	@%p90 bra 	$L__BB4_156;
	setp.lt.f64 	%p91, %fd205, %fd204;
	setp.ge.f64 	%p92, %fd204, 0d3E7AD7F29ABCAF48;
	and.pred  	%p93, %p92, %p91;
	mov.f64 	%fd337, %fd336;
	mov.u64 	%rd353, %rd352;
	@%p93 bra 	$L__BB4_156;
	setp.lt.s64 	%p94, %rd352, %rd151;
	selp.f64 	%fd337, %fd336, %fd203, %p94;
	min.s64 	%rd353, %rd352, %rd151;
$L__BB4_156:
	add.s32 	%r53, %r398, 768;
	cvt.u64.u32 	%rd253, %r53;
	add.s64 	%rd154, %rd198, %rd253;
	ld.global.f64 	%fd208, [%rd348];
	abs.f64 	%fd209, %fd337;
	abs.f64 	%fd210, %fd208;
	setp.lt.f64 	%p95, %fd209, %fd210;
	setp.ge.f64 	%p96, %fd210, 0d3E7AD7F29ABCAF48;
	and.pred  	%p97, %p95, %p96;
	mov.f64 	%fd338, %fd208;
	mov.u64 	%rd354, %rd154;
	@%p97 bra 	$L__BB4_159;
	setp.lt.f64 	%p98, %fd210, %fd209;
	setp.ge.f64 	%p99, %fd209, 0d3E7AD7F29ABCAF48;
	and.pred  	%p100, %p99, %p98;
	mov.f64 	%fd338, %fd337;
	mov.u64 	%rd354, %rd353;
	@%p100 bra 	$L__BB4_159;
	setp.lt.s64 	%p101, %rd353, %rd154;
	selp.f64 	%fd338, %fd337, %fd208, %p101;
	min.s64 	%rd354, %rd353, %rd154;
$L__BB4_159:
	add.s64 	%rd349, %rd349, 1024;
	add.s64 	%rd348, %rd348, 8192;
	add.s64 	%rd347, %rd347, 8192;
	add.s32 	%r399, %r32, 1024;
	add.s32 	%r54, %r32, 512;
	add.s32 	%r398, %r398, 1024;
	setp.lt.s32 	%p102, %r54, %r21;
	@%p102 bra 	$L__BB4_147;
$L__BB4_160:
	// begin inline asm
	mov.u32 %r55, %laneid;
	// end inline asm
	mov.b64 	%rd254, %fd338;
	mov.b64 	{%r57, %r62}, %rd254;
	mov.b32 	%r73, 1;
	mov.b32 	%r74, 31;
	mov.b32 	%r75, -1;
	// begin inline asm
	shfl.sync.down.b32 %r56, %r57, %r73, %r74, %r75;
	// end inline asm
	// begin inline asm
	shfl.sync.down.b32 %r61, %r62, %r73, %r74, %r75;
	// end inline asm
	mov.b64 	%rd255, {%r56, %r61};
	mov.b64 	%fd214, %rd255;
	mov.b64 	{%r67, %r72}, %rd354;
	// begin inline asm
	shfl.sync.down.b32 %r66, %r67, %r73, %r74, %r75;
	// end inline asm
	// begin inline asm
	shfl.sync.down.b32 %r71, %r72, %r73, %r74, %r75;
	// end inline asm
	mov.b64 	%rd161, {%r66, %r71};
	setp.gt.s32 	%p103, %r55, 30;
	mov.f64 	%fd340, %fd338;
	mov.u64 	%rd356, %rd354;
	@%p103 bra 	$L__BB4_164;
	abs.f64 	%fd215, %fd338;
	abs.f64 	%fd216, %fd214;
	setp.lt.f64 	%p104, %fd215, %fd216;
	setp.ge.f64 	%p105, %fd216, 0d3E7AD7F29ABCAF48;
	and.pred  	%p106, %p104, %p105;
	mov.f64 	%fd340, %fd214;
	mov.u64 	%rd356, %rd161;
	@%p106 bra 	$L__BB4_164;
	setp.lt.f64 	%p107, %fd216, %fd215;
	setp.ge.f64 	%p108, %fd215, 0d3E7AD7F29ABCAF48;
	and.pred  	%p109, %p108, %p107;
	mov.f64 	%fd340, %fd338;
	mov.u64 	%rd356, %rd354;
	@%p109 bra 	$L__BB4_164;
	setp.lt.s64 	%p110, %rd354, %rd161;
	selp.f64 	%fd340, %fd338, %fd214, %p110;
	min.s64 	%rd356, %rd354, %rd161;
$L__BB4_164:
	mov.b64 	%rd256, %fd340;
	mov.b64 	{%r77, %r82}, %rd256;
	mov.b32 	%r93, 2;
	mov.b32 	%r94, 31;
	mov.b32 	%r95, -1;
	// begin inline asm
	shfl.sync.down.b32 %r76, %r77, %r93, %r94, %r95;
	// end inline asm
	// begin inline asm
	shfl.sync.down.b32 %r81, %r82, %r93, %r94, %r95;
	// end inline asm
	mov.b64 	%rd257, {%r76, %r81};
	mov.b64 	%fd219, %rd257;
	mov.b64 	{%r87, %r92}, %rd356;
	// begin inline asm
	shfl.sync.down.b32 %r86, %r87, %r93, %r94, %r95;
	// end inline asm
	// begin inline asm
	shfl.sync.down.b32 %r91, %r92, %r93, %r94, %r95;
	// end inline asm
	mov.b64 	%rd164, {%r86, %r91};
	setp.gt.s32 	%p111, %r55, 29;
	mov.f64 	%fd341, %fd340;
	mov.u64 	%rd357, %rd356;
	@%p111 bra 	$L__BB4_168;
	abs.f64 	%fd220, %fd340;
	abs.f64 	%fd221, %fd219;
	setp.lt.f64 	%p112, %fd220, %fd221;
	setp.ge.f64 	%p113, %fd221, 0d3E7AD7F29ABCAF48;
	and.pred  	%p114, %p112, %p113;
	mov.f64 	%fd341, %fd219;
	mov.u64 	%rd357, %rd164;
	@%p114 bra 	$L__BB4_168;
	setp.lt.f64 	%p115, %fd221, %fd220;
	setp.ge.f64 	%p116, %fd220, 0d3E7AD7F29ABCAF48;
	and.pred  	%p117, %p116, %p115;
	mov.f64 	%fd341, %fd340;
	mov.u64 	%rd357, %rd356;
	@%p117 bra 	$L__BB4_168;
	setp.lt.s64 	%p118, %rd356, %rd164;
	selp.f64 	%fd341, %fd340, %fd219, %p118;
	min.s64 	%rd357, %rd356, %rd164;
$L__BB4_168:
	mov.b64 	%rd258, %fd341;
	mov.b64 	{%r97, %r102}, %rd258;
	mov.b32 	%r113, 4;
	mov.b32 	%r114, 31;
	mov.b32 	%r115, -1;
	// begin inline asm
	shfl.sync.down.b32 %r96, %r97, %r113, %r114, %r115;
	// end inline asm
	// begin inline asm
	shfl.sync.down.b32 %r101, %r102, %r113, %r114, %r115;
	// end inline asm
	mov.b64 	%rd259, {%r96, %r101};
	mov.b64 	%fd224, %rd259;
	mov.b64 	{%r107, %r112}, %rd357;
	// begin inline asm
	shfl.sync.down.b32 %r106, %r107, %r113, %r114, %r115;
	// end inline asm
	// begin inline asm
	shfl.sync.down.b32 %r111, %r112, %r113, %r114, %r115;
	// end inline asm
	mov.b64 	%rd167, {%r106, %r111};
	setp.gt.s32 	%p119, %r55, 27;
	mov.f64 	%fd342, %fd341;
	mov.u64 	%rd358, %rd357;
	@%p119 bra 	$L__BB4_172;
	abs.f64 	%fd225, %fd341;
	abs.f64 	%fd226, %fd224;
	setp.lt.f64 	%p120, %fd225, %fd226;
	setp.ge.f64 	%p121, %fd226, 0d3E7AD7F29ABCAF48;
	and.pred  	%p122, %p120, %p121;
	mov.f64 	%fd342, %fd224;
	mov.u64 	%rd358, %rd167;
	@%p122 bra 	$L__BB4_172;
	setp.lt.f64 	%p123, %fd226, %fd225;
	setp.ge.f64 	%p124, %fd225, 0d3E7AD7F29ABCAF48;
	and.pred  	%p125, %p124, %p123;
	mov.f64 	%fd342, %fd341;
	mov.u64 	%rd358, %rd357;
	@%p125 bra 	$L__BB4_172;
	setp.lt.s64 	%p126, %rd357, %rd167;
	selp.f64 	%fd342, %fd341, %fd224, %p126;
	min.s64 	%rd358, %rd357, %rd167;
$L__BB4_172:
	mov.b64 	%rd260, %fd342;
	mov.b64 	{%r117, %r122}, %rd260;
	mov.b32 	%r133, 8;
	mov.b32 	%r134, 31;
	mov.b32 	%r135, -1;
	// begin inline asm
	shfl.sync.down.b32 %r116, %r117, %r133, %r134, %r135;
	// end inline asm
	// begin inline asm
	shfl.sync.down.b32 %r121, %r122, %r133, %r134, %r135;
	// end inline asm
	mov.b64 	%rd261, {%r116, %r121};
	mov.b64 	%fd229, %rd261;
	mov.b64 	{%r127, %r132}, %rd358;
	// begin inline asm
	shfl.sync.down.b32 %r126, %r127, %r133, %r134, %r135;
	// end inline asm
	// begin inline asm
	shfl.sync.down.b32 %r131, %r132, %r133, %r134, %r135;
	// end inline asm
	mov.b64 	%rd170, {%r126, %r131};
	setp.gt.s32 	%p127, %r55, 23;
	mov.f64 	%fd343, %fd342;
	mov.u64 	%rd359, %rd358;
	@%p127 bra 	$L__BB4_176;
	abs.f64 	%fd230, %fd342;
	abs.f64 	%fd231, %fd229;
	setp.lt.f64 	%p128, %fd230, %fd231;
	setp.ge.f64 	%p129, %fd231, 0d3E7AD7F29ABCAF48;
	and.pred  	%p130, %p128, %p129;
	mov.f64 	%fd343, %fd229;
	mov.u64 	%rd359, %rd170;
	@%p130 bra 	$L__BB4_176;
	setp.lt.f64 	%p131, %fd231, %fd230;
	setp.ge.f64 	%p132, %fd230, 0d3E7AD7F29ABCAF48;
	and.pred  	%p133, %p132, %p131;
	mov.f64 	%fd343, %fd342;
	mov.u64 	%rd359, %rd358;
	@%p133 bra 	$L__BB4_176;
	setp.lt.s64 	%p134, %rd358, %rd170;
	selp.f64 	%fd343, %fd342, %fd229, %p134;
	min.s64 	%rd359, %rd358, %rd170;
$L__BB4_176:
	mov.b64 	%rd262, %fd343;
	mov.b64 	{%r137, %r142}, %rd262;
	mov.b32 	%r153, 16;
	mov.b32 	%r154, 31;
	mov.b32 	%r155, -1;
	// begin inline asm
	shfl.sync.down.b32 %r136, %r137, %r153, %r154, %r155;
	// end inline asm
	// begin inline asm
	shfl.sync.down.b32 %r141, %r142, %r153, %r154, %r155;
	// end inline asm
	mov.b64 	%rd263, {%r136, %r141};
	mov.b64 	%fd234, %rd263;
	mov.b64 	{%r147, %r152}, %rd359;
	// begin inline asm
	shfl.sync.down.b32 %r146, %r147, %r153, %r154, %r155;
	// end inline asm
	// begin inline asm
	shfl.sync.down.b32 %r151, %r152, %r153, %r154, %r155;
	// end inline asm
	mov.b64 	%rd173, {%r146, %r151};
	setp.gt.s32 	%p135, %r55, 15;
	mov.f64 	%fd351, %fd343;
	mov.u64 	%rd367, %rd359;
	@%p135 bra 	$L__BB4_180;
	abs.f64 	%fd235, %fd343;
	abs.f64 	%fd236, %fd234;
	setp.lt.f64 	%p136, %fd235, %fd236;
	setp.ge.f64 	%p137, %fd236, 0d3E7AD7F29ABCAF48;
	and.pred  	%p138, %p136, %p137;
	mov.f64 	%fd351, %fd234;
	mov.u64 	%rd367, %rd173;
	@%p138 bra 	$L__BB4_180;
	setp.lt.f64 	%p139, %fd236, %fd235;
	setp.ge.f64 	%p140, %fd235, 0d3E7AD7F29ABCAF48;
	and.pred  	%p141, %p140, %p139;
	mov.f64 	%fd351, %fd343;
	mov.u64 	%rd367, %rd359;
	@%p141 bra 	$L__BB4_180;
	setp.lt.s64 	%p142, %rd359, %rd173;
	selp.f64 	%fd351, %fd343, %fd234, %p142;
	min.s64 	%rd367, %rd359, %rd173;
$L__BB4_180:
	setp.ne.s32 	%p143, %r55, 0;
	@%p143 bra 	$L__BB4_182;
	shr.u32 	%r156, %r17, 1;
	and.b32  	%r157, %r156, 496;
	mov.u32 	%r158, _ZN6thrust24THRUST_300001_SM_1000_NS8cuda_cub4core6detail5shmemE;
	add.s32 	%r159, %r158, %r157;
	st.shared.f64 	[%r159+8], %fd351;
	st.shared.u64 	[%r159+16], %rd367;
$L__BB4_182:
	bar.sync 	0;
	setp.ne.s32 	%p144, %r17, 0;
	@%p144 bra 	$L__BB4_204;
	ld.shared.f64 	%fd239, [_ZN6thrust24THRUST_300001_SM_1000_NS8cuda_cub4core6detail5shmemE+24];
	ld.shared.u64 	%rd176, [_ZN6thrust24THRUST_300001_SM_1000_NS8cuda_cub4core6detail5shmemE+32];
	abs.f64 	%fd240, %fd351;
	abs.f64 	%fd241, %fd239;
	setp.lt.f64 	%p145, %fd240, %fd241;
	setp.ge.f64 	%p146, %fd241, 0d3E7AD7F29ABCAF48;
	and.pred  	%p147, %p145, %p146;
	mov.f64 	%fd345, %fd239;
	mov.u64 	%rd361, %rd176;
	@%p147 bra 	$L__BB4_186;
	setp.lt.f64 	%p148, %fd241, %fd240;
	setp.ge.f64 	%p149, %fd240, 0d3E7AD7F29ABCAF48;
	and.pred  	%p150, %p149, %p148;
	mov.f64 	%fd345, %fd351;
	mov.u64 	%rd361, %rd367;
	@%p150 bra 	$L__BB4_186;
	setp.lt.s64 	%p151, %rd367, %rd176;
	selp.f64 	%fd345, %fd351, %fd239, %p151;
	min.s64 	%rd361, %rd367, %rd176;
$L__BB4_186:
	ld.shared.f64 	%fd244, [_ZN6thrust24THRUST_300001_SM_1000_NS8cuda_cub4core6detail5shmemE+40];
	ld.shared.u64 	%rd179, [_ZN6thrust24THRUST_300001_SM_1000_NS8cuda_cub4core6detail5shmemE+48];
	abs.f64 	%fd245, %fd345;
	abs.f64 	%fd246, %fd244;
	setp.lt.f64 	%p152, %fd245, %fd246;
	setp.ge.f64 	%p153, %fd246, 0d3E7AD7F29ABCAF48;
	and.pred  	%p154, %p152, %p153;
	mov.f64 	%fd346, %fd244;
	mov.u64 	%rd362, %rd179;
	@%p154 bra 	$L__BB4_189;
	setp.lt.f64 	%p155, %fd246, %fd245;
	setp.ge.f64 	%p156, %fd245, 0d3E7AD7F29ABCAF48;
	and.pred  	%p157, %p156, %p155;
	mov.f64 	%fd346, %fd345;
	mov.u64 	%rd362, %rd361;
	@%p157 bra 	$L__BB4_189;
	setp.lt.s64 	%p158, %rd361, %rd179;
	selp.f64 	%fd346, %fd345, %fd244, %p158;
	min.s64 	%rd362, %rd361, %rd179;
$L__BB4_189:
	ld.shared.f64 	%fd249, [_ZN6thrust24THRUST_300001_SM_1000_NS8cuda_cub4core6detail5shmemE+56];
	ld.shared.u64 	%rd182, [_ZN6thrust24THRUST_300001_SM_1000_NS8cuda_cub4core6detail5shmemE+64];
	abs.f64 	%fd250, %fd346;
	abs.f64 	%fd251, %fd249;
	setp.lt.f64 	%p159, %fd250, %fd251;
	setp.ge.f64 	%p160, %fd251, 0d3E7AD7F29ABCAF48;
	and.pred  	%p161, %p159, %p160;
	mov.f64 	%fd347, %fd249;
	mov.u64 	%rd363, %rd182;
	@%p161 bra 	$L__BB4_192;
	setp.lt.f64 	%p162, %fd251, %fd250;
	setp.ge.f64 	%p163, %fd250, 0d3E7AD7F29ABCAF48;
	and.pred  	%p164, %p163, %p162;
	mov.f64 	%fd347, %fd346;
	mov.u64 	%rd363, %rd362;
	@%p164 bra 	$L__BB4_192;
	setp.lt.s64 	%p165, %rd362, %rd182;
	selp.f64 	%fd347, %fd346, %fd249, %p165;
	min.s64 	%rd363, %rd362, %rd182;
$L__BB4_192:
	ld.shared.f64 	%fd254, [_ZN6thrust24THRUST_300001_SM_1000_NS8cuda_cub4core6detail5shmemE+72];
	ld.shared.u64 	%rd185, [_ZN6thrust24THRUST_300001_SM_1000_NS8cuda_cub4core6detail5shmemE+80];
	abs.f64 	%fd255, %fd347;
	abs.f64 	%fd256, %fd254;
	setp.lt.f64 	%p166, %fd255, %fd256;
	setp.ge.f64 	%p167, %fd256, 0d3E7AD7F29ABCAF48;
	and.pred  	%p168, %p166, %p167;
	mov.f64 	%fd348, %fd254;
	mov.u64 	%rd364, %rd185;
	@%p168 bra 	$L__BB4_195;
	setp.lt.f64 	%p169, %fd256, %fd255;
	setp.ge.f64 	%p170, %fd255, 0d3E7AD7F29ABCAF48;
	and.pred  	%p171, %p170, %p169;
	mov.f64 	%fd348, %fd347;
	mov.u64 	%rd364, %rd363;
	@%p171 bra 	$L__BB4_195;
	setp.lt.s64 	%p172, %rd363, %rd185;
	selp.f64 	%fd348, %fd347, %fd254, %p172;
	min.s64 	%rd364, %rd363, %rd185;
$L__BB4_195:
	ld.shared.f64 	%fd259, [_ZN6thrust24THRUST_300001_SM_1000_NS8cuda_cub4core6detail5shmemE+88];
	ld.shared.u64 	%rd188, [_ZN6thrust24THRUST_300001_SM_1000_NS8cuda_cub4core6detail5shmemE+96];
	abs.f64 	%fd260, %fd348;
	abs.f64 	%fd261, %fd259;
	setp.lt.f64 	%p173, %fd260, %fd261;
	setp.ge.f64 	%p174, %fd261, 0d3E7AD7F29ABCAF48;
	and.pred  	%p175, %p173, %p174;
	mov.f64 	%fd349, %fd259;
	mov.u64 	%rd365, %rd188;
	@%p175 bra 	$L__BB4_198;
	setp.lt.f64 	%p176, %fd261, %fd260;
	setp.ge.f64 	%p177, %fd260, 0d3E7AD7F29ABCAF48;
	and.pred  	%p178, %p177, %p176;
	mov.f64 	%fd349, %fd348;
	mov.u64 	%rd365, %rd364;
	@%p178 bra 	$L__BB4_198;
	setp.lt.s64 	%p179, %rd364, %rd188;
	selp.f64 	%fd349, %fd348, %fd259, %p179;
	min.s64 	%rd365, %rd364, %rd188;
$L__BB4_198:
	ld.shared.f64 	%fd264, [_ZN6thrust24THRUST_300001_SM_1000_NS8cuda_cub4core6detail5shmemE+104];
	ld.shared.u64 	%rd191, [_ZN6thrust24THRUST_300001_SM_1000_NS8cuda_cub4core6detail5shmemE+112];
	abs.f64 	%fd265, %fd349;
	abs.f64 	%fd266, %fd264;
	setp.lt.f64 	%p180, %fd265, %fd266;
	setp.ge.f64 	%p181, %fd266, 0d3E7AD7F29ABCAF48;
	and.pred  	%p182, %p180, %p181;
	mov.f64 	%fd350, %fd264;
	mov.u64 	%rd366, %rd191;
	@%p182 bra 	$L__BB4_201;
	setp.lt.f64 	%p183, %fd266, %fd265;
	setp.ge.f64 	%p184, %fd265, 0d3E7AD7F29ABCAF48;
	and.pred  	%p185, %p184, %p183;
	mov.f64 	%fd350, %fd349;
	mov.u64 	%rd366, %rd365;
	@%p185 bra 	$L__BB4_201;
	setp.lt.s64 	%p186, %rd365, %rd191;
	selp.f64 	%fd350, %fd349, %fd264, %p186;
	min.s64 	%rd366, %rd365, %rd191;
$L__BB4_201:
	ld.shared.f64 	%fd269, [_ZN6thrust24THRUST_300001_SM_1000_NS8cuda_cub4core6detail5shmemE+120];
	ld.shared.u64 	%rd194, [_ZN6thrust24THRUST_300001_SM_1000_NS8cuda_cub4core6detail5shmemE+128];
	abs.f64 	%fd270, %fd350;
	abs.f64 	%fd271, %fd269;
	setp.lt.f64 	%p187, %fd270, %fd271;
	setp.ge.f64 	%p188, %fd271, 0d3E7AD7F29ABCAF48;
	and.pred  	%p189, %p187, %p188;
	mov.u64 	%rd367, %rd194;
	mov.f64 	%fd351, %fd269;
	@%p189 bra 	$L__BB4_204;
	setp.lt.f64 	%p190, %fd271, %fd270;
	setp.ge.f64 	%p191, %fd270, 0d3E7AD7F29ABCAF48;
	and.pred  	%p192, %p191, %p190;
	mov.u64 	%rd367, %rd366;
	mov.f64 	%fd351, %fd350;
	@%p192 bra 	$L__BB4_204;
	setp.lt.s64 	%p193, %rd366, %rd194;
	selp.f64 	%fd351, %fd350, %fd269, %p193;
	min.s64 	%rd367, %rd366, %rd194;
$L__BB4_204:
	mov.u32 	%r387, %tid.x;
	setp.ne.s32 	%p426, %r387, 0;
	@%p426 bra 	$L__BB4_206;
	ld.param.u64 	%rd297, [_ZN6thrust24THRUST_300001_SM_1000_NS8cuda_cub4core6detail13_kernel_agentINS1_8__reduce11ReduceAgentINS0_12zip_iteratorIN4cuda3std3__45tupleIJNS0_10device_ptrIdEENS0_17counting_iteratorIlNS0_11use_defaultESF_SF_EEEEEEEPNSB_IJdlEEESJ_iNS1_9__extrema9arg_max_fIdl10ComparatorEEEEJSI_SK_iSO_EEEvDpT0__param_1];
	cvta.to.global.u64 	%rd296, %rd297;
	st.global.f64 	[%rd296], %fd351;
	st.global.u64 	[%rd296+8], %rd367;
$L__BB4_206:
	ret;

}
	// .globl	_ZN6thrust24THRUST_300001_SM_1000_NS8cuda_cub4core6detail13_kernel_agentINS1_8__reduce11ReduceAgentINS0_12zip_iteratorIN4cuda3std3__45tupleIJNS0_10device_ptrIdEENS0_17counting_iteratorIlNS0_11use_defaultESF_SF_EEEEEEEPNSB_IJdlEEESJ_iNS1_9__extrema9arg_max_fIdl10ComparatorEEEEJSI_SK_iN3cub18CUB_300001_SM_100013GridEvenShareIiEENSR_9GridQueueIjEESO_EEEvDpT0_
.visible .entry _ZN6thrust24THRUST_300001_SM_1000_NS8cuda_cub4core6detail13_kernel_agentINS1_8__reduce11ReduceAgentINS0_12zip_iteratorIN4cuda3std3__45tupleIJNS0_10device_ptrIdEENS0_17counting_iteratorIlNS0_11use_defaultESF_SF_EEEEEEEPNSB_IJdlEEESJ_iNS1_9__extrema9arg_max_fIdl10ComparatorEEEEJSI_SK_iN3cub18CUB_300001_SM_100013GridEvenShareIiEENSR_9GridQueueIjEESO_EEEvDpT0_(
	.param .align 8 .b8 _ZN6thrust24THRUST_300001_SM_1000_NS8cuda_cub4core6detail13_kernel_agentINS1_8__reduce11ReduceAgentINS0_12zip_iteratorIN4cuda3std3__45tupleIJNS0_10device_ptrIdEENS0_17counting_iteratorIlNS0_11use_defaultESF_SF_EEEEEEEPNSB_IJdlEEESJ_iNS1_9__extrema9arg_max_fIdl10ComparatorEEEEJSI_SK_iN3cub18CUB_300001_SM_100013GridEvenShareIiEENSR_9GridQueueIjEESO_EEEvDpT0__param_0[16],
	.param .u64 .ptr .align 1 _ZN6thrust24THRUST_300001_SM_1000_NS8cuda_cub4core6detail13_kernel_agentINS1_8__reduce11ReduceAgentINS0_12zip_iteratorIN4cuda3std3__45tupleIJNS0_10device_ptrIdEENS0_17counting_iteratorIlNS0_11use_defaultESF_SF_EEEEEEEPNSB_IJdlEEESJ_iNS1_9__extrema9arg_max_fIdl10ComparatorEEEEJSI_SK_iN3cub18CUB_300001_SM_100013GridEvenShareIiEENSR_9GridQueueIjEESO_EEEvDpT0__param_1,
	.param .u32 _ZN6thrust24THRUST_300001_SM_1000_NS8cuda_cub4core6detail13_kernel_agentINS1_8__reduce11ReduceAgentINS0_12zip_iteratorIN4cuda3std3__45tupleIJNS0_10device_ptrIdEENS0_17counting_iteratorIlNS0_11use_defaultESF_SF_EEEEEEEPNSB_IJdlEEESJ_iNS1_9__extrema9arg_max_fIdl10ComparatorEEEEJSI_SK_iN3cub18CUB_300001_SM_100013GridEvenShareIiEENSR_9GridQueueIjEESO_EEEvDpT0__param_2,
	.param .align 4 .b8 _ZN6thrust24THRUST_300001_SM_1000_NS8cuda_cub4core6detail13_kernel_agentINS1_8__reduce11ReduceAgentINS0_12zip_iteratorIN4cuda3std3__45tupleIJNS0_10device_ptrIdEENS0_17counting_iteratorIlNS0_11use_defaultESF_SF_EEEEEEEPNSB_IJdlEEESJ_iNS1_9__extrema9arg_max_fIdl10ComparatorEEEEJSI_SK_iN3cub18CUB_300001_SM_100013GridEvenShareIiEENSR_9GridQueueIjEESO_EEEvDpT0__param_3[40],
	.param .align 8 .b8 _ZN6thrust24THRUST_300001_SM_1000_NS8cuda_cub4core6detail13_kernel_agentINS1_8__reduce11ReduceAgentINS0_12zip_iteratorIN4cuda3std3__45tupleIJNS0_10device_ptrIdEENS0_17counting_iteratorIlNS0_11use_defaultESF_SF_EEEEEEEPNSB_IJdlEEESJ_iNS1_9__extrema9arg_max_fIdl10ComparatorEEEEJSI_SK_iN3cub18CUB_300001_SM_100013GridEvenShareIiEENSR_9GridQueueIjEESO_EEEvDpT0__param_4[8],
	.param .align 1 .b8 _ZN6thrust24THRUST_300001_SM_1000_NS8cuda_cub4core6detail13_kernel_agentINS1_8__reduce11ReduceAgentINS0_12zip_iteratorIN4cuda3std3__45tupleIJNS0_10device_ptrIdEENS0_17counting_iteratorIlNS0_11use_defaultESF_SF_EEEEEEEPNSB_IJdlEEESJ_iNS1_9__extrema9arg_max_fIdl10ComparatorEEEEJSI_SK_iN3cub18CUB_300001_SM_100013GridEvenShareIiEENSR_9GridQueueIjEESO_EEEvDpT0__param_5[1]
)
.maxntid 256
{
	.reg .pred 	%p<429>;
	.reg .b32 	%r<437>;
	.reg .b64 	%rd<318>;
	.reg .b64 	%fd<352>;

	ld.param.u64 	%rd3, [_ZN6thrust24THRUST_300001_SM_1000_NS8cuda_cub4core6detail13_kernel_agentINS1_8__reduce11ReduceAgentINS0_12zip_iteratorIN4cuda3std3__45tupleIJNS0_10device_ptrIdEENS0_17counting_iteratorIlNS0_11use_defaultESF_SF_EEEEEEEPNSB_IJdlEEESJ_iNS1_9__extrema9arg_max_fIdl10ComparatorEEEEJSI_SK_iN3cub18CUB_300001_SM_100013GridEvenShareIiEENSR_9GridQueueIjEESO_EEEvDpT0__param_0+8];
	ld.param.u64 	%rd181, [_ZN6thrust24THRUST_300001_SM_1000_NS8cuda_cub4core6detail13_kernel_agentINS1_8__reduce11ReduceAgentINS0_12zip_iteratorIN4cuda3std3__45tupleIJNS0_10device_ptrIdEENS0_17counting_iteratorIlNS0_11use_defaultESF_SF_EEEEEEEPNSB_IJdlEEESJ_iNS1_9__extrema9arg_max_fIdl10ComparatorEEEEJSI_SK_iN3cub18CUB_300001_SM_100013GridEvenShareIiEENSR_9GridQueueIjEESO_EEEvDpT0__param_0];
	ld.param.u64 	%rd182, [_ZN6thrust24THRUST_300001_SM_1000_NS8cuda_cub4core6detail13_kernel_agentINS1_8__reduce11ReduceAgentINS0_12zip_iteratorIN4cuda3std3__45tupleIJNS0_10device_ptrIdEENS0_17counting_iteratorIlNS0_11use_defaultESF_SF_EEEEEEEPNSB_IJdlEEESJ_iNS1_9__extrema9arg_max_fIdl10ComparatorEEEEJSI_SK_iN3cub18CUB_300001_SM_100013GridEvenShareIiEENSR_9GridQueueIjEESO_EEEvDpT0__param_4];
	ld.param.u32 	%r66, [_ZN6thrust24THRUST_300001_SM_1000_NS8cuda_cub4core6detail13_kernel_agentINS1_8__reduce11ReduceAgentINS0_12zip_iteratorIN4cuda3std3__45tupleIJNS0_10device_ptrIdEENS0_17counting_iteratorIlNS0_11use_defaultESF_SF_EEEEEEEPNSB_IJdlEEESJ_iNS1_9__extrema9arg_max_fIdl10ComparatorEEEEJSI_SK_iN3cub18CUB_300001_SM_100013GridEvenShareIiEENSR_9GridQueueIjEESO_EEEvDpT0__param_2];
	cvta.to.global.u64 	%rd1, %rd182;
	cvta.to.global.u64 	%rd2, %rd181;
	mov.u32 	%r1, %ctaid.x;
	mul.lo.s32 	%r2, %r1, 1280;
	mov.u32 	%r67, %nctaid.x;
	mul.lo.s32 	%r3, %r67, 1280;
	add.s32 	%r68, %r2, 1280;
	setp.le.s32 	%p1, %r68, %r66;
	@%p1 bra 	$L__BB5_121;
	sub.s32 	%r4, %r66, %r2;
	mov.u32 	%r5, %tid.x;
	setp.ge.s32 	%p196, %r5, %r4;
	mov.f64 	%fd298, 0d0000000000000000;
	mov.b64 	%rd264, 0;
	mov.u32 	%r420, %r5;
	@%p196 bra 	$L__BB5_3;
	add.s32 	%r190, %r2, %r5;
	cvt.s64.s32 	%rd219, %r190;
	mul.wide.s32 	%rd220, %r190, 8;
	add.s64 	%rd221, %rd2, %rd220;
	add.s64 	%rd264, %rd3, %rd219;
	ld.global.f64 	%fd298, [%rd221];
	add.s32 	%r420, %r5, 256;
$L__BB5_3:
	setp.ge.s32 	%p197, %r420, %r4;
	@%p197 bra 	$L__BB5_25;
	not.b32 	%r191, %r420;
	add.s32 	%r192, %r66, %r191;
	sub.s32 	%r8, %r192, %r2;
	and.b32  	%r193, %r8, 768;
	setp.eq.s32 	%p198, %r193, 768;
	@%p198 bra 	$L__BB5_10;
	add.s32 	%r418, %r420, %r2;
	shr.u32 	%r194, %r8, 8;
	add.s32 	%r195, %r194, 1;
	and.b32  	%r196, %r195, 3;
	neg.s32 	%r417, %r196;
$L__BB5_6:
	.pragma "nounroll";
	mov.u64 	%rd6, %rd264;
	mov.f64 	%fd3, %fd298;
	cvt.s64.s32 	%rd223, %r418;
	add.s64 	%rd7, %rd3, %rd223;
	mul.wide.s32 	%rd224, %r418, 8;
	add.s64 	%rd225, %rd2, %rd224;
	ld.global.f64 	%fd4, [%rd225];
	abs.f64 	%fd5, %fd3;
	abs.f64 	%fd6, %fd4;
	setp.lt.f64 	%p199, %fd5, %fd6;
	setp.ge.f64 	%p200, %fd6, 0d3E7AD7F29ABCAF48;
	and.pred  	%p201, %p199, %p200;
	mov.u64 	%rd264, %rd7;
	mov.f64 	%fd298, %fd4;
	@%p201 bra 	$L__BB5_9;
	setp.lt.f64 	%p202, %fd6, %fd5;
	setp.ge.f64 	%p203, %fd5, 0d3E7AD7F29ABCAF48;
	and.pred  	%p204, %p203, %p202;
	mov.u64 	%rd264, %rd6;
	mov.f64 	%fd298, %fd3;
	@%p204 bra 	$L__BB5_9;
	setp.lt.s64 	%p205, %rd6, %rd7;
	min.s64 	%rd264, %rd6, %rd7;
	selp.f64 	%fd298, %fd3, %fd4, %p205;
$L__BB5_9:
	add.s32 	%r420, %r420, 256;
	add.s32 	%r418, %r418, 256;
	add.s32 	%r417, %r417, 1;
	setp.ne.s32 	%p206, %r417, 0;
	@%p206 bra 	$L__BB5_6;
$L__BB5_10:
	setp.lt.u32 	%p207, %r8, 768;
	@%p207 bra 	$L__BB5_25;
	add.s32 	%r421, %r420, %r2;
	add.s32 	%r424, %r421, 256;
	add.s32 	%r423, %r421, 512;
	add.s32 	%r422, %r421, 768;
	add.s64 	%rd12, %rd2, 4096;
$L__BB5_12:
	cvt.s64.s32 	%rd226, %r424;
	add.s64 	%rd14, %rd3, %rd226;
	cvt.s64.s32 	%rd227, %r423;
	add.s64 	%rd15, %rd3, %rd227;
	cvt.s64.s32 	%rd228, %r422;
	add.s64 	%rd16, %rd3, %rd228;
	cvt.s64.s32 	%rd229, %r421;
	mul.wide.s32 	%rd230, %r421, 8;
	add.s64 	%rd17, %rd12, %rd230;
	add.s64 	%rd18, %rd3, %rd229;
	ld.global.f64 	%fd12, [%rd17+-4096];
	abs.f64 	%fd13, %fd298;
	abs.f64 	%fd14, %fd12;
	setp.lt.f64 	%p208, %fd13, %fd14;
	setp.ge.f64 	%p209, %fd14, 0d3E7AD7F29ABCAF48;
	and.pred  	%p210, %p208, %p209;
	mov.u64 	%rd261, %rd18;
	mov.f64 	%fd295, %fd12;
	@%p210 bra 	$L__BB5_15;
	setp.lt.f64 	%p211, %fd14, %fd13;
	setp.ge.f64 	%p212, %fd13, 0d3E7AD7F29ABCAF48;
	and.pred  	%p213, %p212, %p211;
	mov.u64 	%rd261, %rd264;
	mov.f64 	%fd295, %fd298;
	@%p213 bra 	$L__BB5_15;
	setp.lt.s64 	%p214, %rd264, %rd18;
	min.s64 	%rd261, %rd264, %rd18;
	selp.f64 	%fd295, %fd298, %fd12, %p214;
$L__BB5_15:
	ld.global.f64 	%fd17, [%rd17+-2048];
	abs.f64 	%fd18, %fd295;
	abs.f64 	%fd19, %fd17;
	setp.lt.f64 	%p215, %fd18, %fd19;
	setp.ge.f64 	%p216, %fd19, 0d3E7AD7F29ABCAF48;
	and.pred  	%p217, %p215, %p216;
	mov.u64 	%rd262, %rd14;
	mov.f64 	%fd296, %fd17;
	@%p217 bra 	$L__BB5_18;
	setp.lt.f64 	%p218, %fd19, %fd18;
	setp.ge.f64 	%p219, %fd18, 0d3E7AD7F29ABCAF48;
	and.pred  	%p220, %p219, %p218;
	mov.u64 	%rd262, %rd261;
	mov.f64 	%fd296, %fd295;
	@%p220 bra 	$L__BB5_18;
	setp.lt.s64 	%p221, %rd261, %rd14;
	min.s64 	%rd262, %rd261, %rd14;
	selp.f64 	%fd296, %fd295, %fd17, %p221;
$L__BB5_18:
	ld.global.f64 	%fd22, [%rd17];
	abs.f64 	%fd23, %fd296;
	abs.f64 	%fd24, %fd22;
	setp.lt.f64 	%p222, %fd23, %fd24;
	setp.ge.f64 	%p223, %fd24, 0d3E7AD7F29ABCAF48;
	and.pred  	%p224, %p222, %p223;
	mov.u64 	%rd263, %rd15;
	mov.f64 	%fd297, %fd22;
	@%p224 bra 	$L__BB5_21;
	setp.lt.f64 	%p225, %fd24, %fd23;
	setp.ge.f64 	%p226, %fd23, 0d3E7AD7F29ABCAF48;
	and.pred  	%p227, %p226, %p225;
	mov.u64 	%rd263, %rd262;
	mov.f64 	%fd297, %fd296;
	@%p227 bra 	$L__BB5_21;
	setp.lt.s64 	%p228, %rd262, %rd15;
	min.s64 	%rd263, %rd262, %rd15;
	selp.f64 	%fd297, %fd296, %fd22, %p228;
$L__BB5_21:
	ld.global.f64 	%fd27, [%rd17+2048];
	abs.f64 	%fd28, %fd297;
	abs.f64 	%fd29, %fd27;
	setp.lt.f64 	%p229, %fd28, %fd29;
	setp.ge.f64 	%p230, %fd29, 0d3E7AD7F29ABCAF48;
	and.pred  	%p231, %p229, %p230;
	mov.u64 	%rd264, %rd16;
	mov.f64 	%fd298, %fd27;
	@%p231 bra 	$L__BB5_24;
	setp.lt.f64 	%p232, %fd29, %fd28;
	setp.ge.f64 	%p233, %fd28, 0d3E7AD7F29ABCAF48;
	and.pred  	%p234, %p233, %p232;
	mov.u64 	%rd264, %rd263;
	mov.f64 	%fd298, %fd297;
	@%p234 bra 	$L__BB5_24;
	setp.lt.s64 	%p235, %rd263, %rd16;
	min.s64 	%rd264, %rd263, %rd16;
	selp.f64 	%fd298, %fd297, %fd27, %p235;
$L__BB5_24:
	add.s32 	%r420, %r420, 1024;
	add.s32 	%r424, %r424, 1024;
	add.s32 	%r423, %r423, 1024;
	add.s32 	%r422, %r422, 1024;
	add.s32 	%r421, %r421, 1024;
	setp.lt.s32 	%p236, %r420, %r4;
	@%p236 bra 	$L__BB5_12;
$L__BB5_25:
	setp.lt.s32 	%p237, %r4, 256;
	@%p237 bra 	$L__BB5_70;
	// begin inline asm
	mov.u32 %r310, %laneid;
	// end inline asm
	mov.b64 	%rd241, %fd298;
	mov.b64 	{%r312, %r317}, %rd241;
	mov.b32 	%r328, 1;
	mov.b32 	%r329, 31;
	mov.b32 	%r330, -1;
	// begin inline asm
	shfl.sync.down.b32 %r311, %r312, %r328, %r329, %r330;
	// end inline asm
	// begin inline asm
	shfl.sync.down.b32 %r316, %r317, %r328, %r329, %r330;
	// end inline asm
	mov.b64 	%rd242, {%r311, %r316};
	mov.b64 	%fd33, %rd242;
	mov.b64 	{%r322, %r327}, %rd264;
	// begin inline asm
	shfl.sync.down.b32 %r321, %r322, %r328, %r329, %r330;
	// end inline asm
	// begin inline asm
	shfl.sync.down.b32 %r326, %r327, %r328, %r329, %r330;
	// end inline asm
	mov.b64 	%rd28, {%r321, %r326};
	setp.gt.s32 	%p337, %r310, 30;
	mov.u64 	%rd266, %rd264;
	mov.f64 	%fd300, %fd298;
	@%p337 bra 	$L__BB5_30;
	abs.f64 	%fd34, %fd298;
	abs.f64 	%fd35, %fd33;
	setp.lt.f64 	%p338, %fd34, %fd35;
	setp.ge.f64 	%p339, %fd35, 0d3E7AD7F29ABCAF48;
	and.pred  	%p340, %p338, %p339;
	mov.u64 	%rd266, %rd28;
	mov.f64 	%fd300, %fd33;
	@%p340 bra 	$L__BB5_30;
	setp.lt.f64 	%p341, %fd35, %fd34;
	setp.ge.f64 	%p342, %fd34, 0d3E7AD7F29ABCAF48;
	and.pred  	%p343, %p342, %p341;
	mov.u64 	%rd266, %rd264;
	mov.f64 	%fd300, %fd298;
	@%p343 bra 	$L__BB5_30;
	setp.lt.s64 	%p344, %rd264, %rd28;
	min.s64 	%rd266, %rd264, %rd28;
	selp.f64 	%fd300, %fd298, %fd33, %p344;
$L__BB5_30:
	mov.b64 	%rd243, %fd300;
	mov.b64 	{%r332, %r337}, %rd243;
	mov.b32 	%r348, 2;
	mov.b32 	%r349, 31;
	mov.b32 	%r350, -1;
	// begin inline asm
	shfl.sync.down.b32 %r331, %r332, %r348, %r349, %r350;
	// end inline asm
	// begin inline asm
	shfl.sync.down.b32 %r336, %r337, %r348, %r349, %r350;
	// end inline asm
	mov.b64 	%rd244, {%r331, %r336};
	mov.b64 	%fd38, %rd244;
	mov.b64 	{%r342, %r347}, %rd266;
	// begin inline asm
	shfl.sync.down.b32 %r341, %r342, %r348, %r349, %r350;
	// end inline asm
	// begin inline asm
	shfl.sync.down.b32 %r346, %r347, %r348, %r349, %r350;
	// end inline asm
	mov.b64 	%rd31, {%r341, %r346};
	setp.gt.s32 	%p345, %r310, 29;
	mov.u64 	%rd267, %rd266;
	mov.f64 	%fd301, %fd300;
	@%p345 bra 	$L__BB5_34;
	abs.f64 	%fd39, %fd300;
	abs.f64 	%fd40, %fd38;
	setp.lt.f64 	%p346, %fd39, %fd40;
	setp.ge.f64 	%p347, %fd40, 0d3E7AD7F29ABCAF48;
	and.pred  	%p348, %p346, %p347;
	mov.u64 	%rd267, %rd31;
	mov.f64 	%fd301, %fd38;
	@%p348 bra 	$L__BB5_34;
	setp.lt.f64 	%p349, %fd40, %fd39;
	setp.ge.f64 	%p350, %fd39, 0d3E7AD7F29ABCAF48;
	and.pred  	%p351, %p350, %p349;
	mov.u64 	%rd267, %rd266;
	mov.f64 	%fd301, %fd300;
	@%p351 bra 	$L__BB5_34;
	setp.lt.s64 	%p352, %rd266, %rd31;
	min.s64 	%rd267, %rd266, %rd31;
	selp.f64 	%fd301, %fd300, %fd38, %p352;
$L__BB5_34:
	mov.b64 	%rd245, %fd301;
	mov.b64 	{%r352, %r357}, %rd245;
	mov.b32 	%r368, 4;
	mov.b32 	%r369, 31;
	mov.b32 	%r370, -1;
	// begin inline asm
	shfl.sync.down.b32 %r351, %r352, %r368, %r369, %r370;
	// end inline asm
	// begin inline asm
	shfl.sync.down.b32 %r356, %r357, %r368, %r369, %r370;
	// end inline asm
	mov.b64 	%rd246, {%r351, %r356};
	mov.b64 	%fd43, %rd246;
	mov.b64 	{%r362, %r367}, %rd267;
	// begin inline asm
	shfl.sync.down.b32 %r361, %r362, %r368, %r369, %r370;
	// end inline asm
	// begin inline asm
	shfl.sync.down.b32 %r366, %r367, %r368, %r369, %r370;
	// end inline asm
	mov.b64 	%rd34, {%r361, %r366};
	setp.gt.s32 	%p353, %r310, 27;
	mov.u64 	%rd268, %rd267;
	mov.f64 	%fd302, %fd301;
	@%p353 bra 	$L__BB5_38;
	abs.f64 	%fd44, %fd301;
	abs.f64 	%fd45, %fd43;
	setp.lt.f64 	%p354, %fd44, %fd45;
	setp.ge.f64 	%p355, %fd45, 0d3E7AD7F29ABCAF48;
	and.pred  	%p356, %p354, %p355;
	mov.u64 	%rd268, %rd34;
	mov.f64 	%fd302, %fd43;
	@%p356 bra 	$L__BB5_38;
	setp.lt.f64 	%p357, %fd45, %fd44;
	setp.ge.f64 	%p358, %fd44, 0d3E7AD7F29ABCAF48;
	and.pred  	%p359, %p358, %p357;
	mov.u64 	%rd268, %rd267;
	mov.f64 	%fd302, %fd301;
	@%p359 bra 	$L__BB5_38;
	setp.lt.s64 	%p360, %rd267, %rd34;
	min.s64 	%rd268, %rd267, %rd34;
	selp.f64 	%fd302, %fd301, %fd43, %p360;
$L__BB5_38:
	mov.b64 	%rd247, %fd302;
	mov.b64 	{%r372, %r377}, %rd247;
	mov.b32 	%r388, 8;
	mov.b32 	%r389, 31;
	mov.b32 	%r390, -1;
	// begin inline asm
	shfl.sync.down.b32 %r371, %r372, %r388, %r389, %r390;
	// end inline asm
	// begin inline asm
	shfl.sync.down.b32 %r376, %r377, %r388, %r389, %r390;
	// end inline asm
	mov.b64 	%rd248, {%r371, %r376};
	mov.b64 	%fd48, %rd248;
	mov.b64 	{%r382, %r387}, %rd268;
	// begin inline asm
	shfl.sync.down.b32 %r381, %r382, %r388, %r389, %r390;
	// end inline asm
	// begin inline asm
	shfl.sync.down.b32 %r386, %r387, %r388, %r389, %r390;
	// end inline asm
	mov.b64 	%rd37, {%r381, %r386};
	setp.gt.s32 	%p361, %r310, 23;
	mov.u64 	%rd269, %rd268;
	mov.f64 	%fd303, %fd302;
	@%p361 bra 	$L__BB5_42;
	abs.f64 	%fd49, %fd302;
	abs.f64 	%fd50, %fd48;
	setp.lt.f64 	%p362, %fd49, %fd50;
	setp.ge.f64 	%p363, %fd50, 0d3E7AD7F29ABCAF48;
	and.pred  	%p364, %p362, %p363;
	mov.u64 	%rd269, %rd37;
	mov.f64 	%fd303, %fd48;
	@%p364 bra 	$L__BB5_42;
	setp.lt.f64 	%p365, %fd50, %fd49;
	setp.ge.f64 	%p366, %fd49, 0d3E7AD7F29ABCAF48;
	and.pred  	%p367, %p366, %p365;
	mov.u64 	%rd269, %rd268;
	mov.f64 	%fd303, %fd302;
	@%p367 bra 	$L__BB5_42;
	setp.lt.s64 	%p368, %rd268, %rd37;
	min.s64 	%rd269, %rd268, %rd37;
	selp.f64 	%fd303, %fd302, %fd48, %p368;
$L__BB5_42:
	mov.b64 	%rd249, %fd303;
	mov.b64 	{%r392, %r397}, %rd249;
	mov.b32 	%r408, 16;
	mov.b32 	%r409, 31;
	mov.b32 	%r410, -1;
	// begin inline asm
	shfl.sync.down.b32 %r391, %r392, %r408, %r409, %r410;
	// end inline asm
	// begin inline asm
	shfl.sync.down.b32 %r396, %r397, %r408, %r409, %r410;
	// end inline asm
	mov.b64 	%rd250, {%r391, %r396};
	mov.b64 	%fd53, %rd250;
	mov.b64 	{%r402, %r407}, %rd269;
	// begin inline asm
	shfl.sync.down.b32 %r401, %r402, %r408, %r409, %r410;
	// end inline asm
	// begin inline asm
	shfl.sync.down.b32 %r406, %r407, %r408, %r409, %r410;
	// end inline asm
	mov.b64 	%rd40, {%r401, %r406};
	setp.gt.s32 	%p369, %r310, 15;
	mov.u64 	%rd317, %rd269;
	mov.f64 	%fd351, %fd303;
	@%p369 bra 	$L__BB5_46;
	abs.f64 	%fd54, %fd303;
	abs.f64 	%fd55, %fd53;
	setp.lt.f64 	%p370, %fd54, %fd55;
	setp.ge.f64 	%p371, %fd55, 0d3E7AD7F29ABCAF48;
	and.pred  	%p372, %p370, %p371;
	mov.u64 	%rd317, %rd40;
	mov.f64 	%fd351, %fd53;
	@%p372 bra 	$L__BB5_46;
	setp.lt.f64 	%p373, %fd55, %fd54;
	setp.ge.f64 	%p374, %fd54, 0d3E7AD7F29ABCAF48;
	and.pred  	%p375, %p374, %p373;
	mov.u64 	%rd317, %rd269;
	mov.f64 	%fd351, %fd303;
	@%p375 bra 	$L__BB5_46;
	setp.lt.s64 	%p376, %rd269, %rd40;
	min.s64 	%rd317, %rd269, %rd40;
	selp.f64 	%fd351, %fd303, %fd53, %p376;
$L__BB5_46:
	setp.ne.s32 	%p377, %r310, 0;
	@%p377 bra 	$L__BB5_48;
	shr.u32 	%r411, %r5, 1;
	and.b32  	%r412, %r411, 496;
	mov.u32 	%r413, _ZN6thrust24THRUST_300001_SM_1000_NS8cuda_cub4core6detail5shmemE;
	add.s32 	%r414, %r413, %r412;
	st.shared.f64 	[%r414+8], %fd351;
	st.shared.u64 	[%r414+16], %rd317;
$L__BB5_48:
	bar.sync 	0;
	setp.ne.s32 	%p378, %r5, 0;
	@%p378 bra 	$L__BB5_208;
	ld.shared.f64 	%fd58, [_ZN6thrust24THRUST_300001_SM_1000_NS8cuda_cub4core6detail5shmemE+24];
	ld.shared.u64 	%rd43, [_ZN6thrust24THRUST_300001_SM_1000_NS8cuda_cub4core6detail5shmemE+32];
	abs.f64 	%fd59, %fd351;
	abs.f64 	%fd60, %fd58;
	setp.lt.f64 	%p379, %fd59, %fd60;
	setp.ge.f64 	%p380, %fd60, 0d3E7AD7F29ABCAF48;
	and.pred  	%p381, %p379, %p380;
	mov.u64 	%rd271, %rd43;
	mov.f64 	%fd305, %fd58;
	@%p381 bra 	$L__BB5_52;
	setp.lt.f64 	%p382, %fd60, %fd59;
	setp.ge.f64 	%p383, %fd59, 0d3E7AD7F29ABCAF48;
	and.pred  	%p384, %p383, %p382;
	mov.u64 	%rd271, %rd317;
	mov.f64 	%fd305, %fd351;
	@%p384 bra 	$L__BB5_52;
	setp.lt.s64 	%p385, %rd317, %rd43;
	min.s64 	%rd271, %rd317, %rd43;
	selp.f64 	%fd305, %fd351, %fd58, %p385;
$L__BB5_52:
	ld.shared.f64 	%fd63, [_ZN6thrust24THRUST_300001_SM_1000_NS8cuda_cub4core6detail5shmemE+40];
	ld.shared.u64 	%rd46, [_ZN6thrust24THRUST_300001_SM_1000_NS8cuda_cub4core6detail5shmemE+48];
	abs.f64 	%fd64, %fd305;
	abs.f64 	%fd65, %fd63;
	setp.lt.f64 	%p386, %fd64, %fd65;
	setp.ge.f64 	%p387, %fd65, 0d3E7AD7F29ABCAF48;
	and.pred  	%p388, %p386, %p387;
	mov.u64 	%rd272, %rd46;
	mov.f64 	%fd306, %fd63;
	@%p388 bra 	$L__BB5_55;
	setp.lt.f64 	%p389, %fd65, %fd64;
	setp.ge.f64 	%p390, %fd64, 0d3E7AD7F29ABCAF48;
	and.pred  	%p391, %p390, %p389;
	mov.u64 	%rd272, %rd271;
	mov.f64 	%fd306, %fd305;
	@%p391 bra 	$L__BB5_55;
	setp.lt.s64 	%p392, %rd271, %rd46;
	min.s64 	%rd272, %rd271, %rd46;
	selp.f64 	%fd306, %fd305, %fd63, %p392;
$L__BB5_55:
	ld.shared.f64 	%fd68, [_ZN6thrust24THRUST_300001_SM_1000_NS8cuda_cub4core6detail5shmemE+56];
	ld.shared.u64 	%rd49, [_ZN6thrust24THRUST_300001_SM_1000_NS8cuda_cub4core6detail5shmemE+64];
	abs.f64 	%fd69, %fd306;
	abs.f64 	%fd70, %fd68;
	setp.lt.f64 	%p393, %fd69, %fd70;
	setp.ge.f64 	%p394, %fd70, 0d3E7AD7F29ABCAF48;
	and.pred  	%p395, %p393, %p394;
	mov.u64 	%rd273, %rd49;
	mov.f64 	%fd307, %fd68;
	@%p395 bra 	$L__BB5_58;
	setp.lt.f64 	%p396, %fd70, %fd69;
	setp.ge.f64 	%p397, %fd69, 0d3E7AD7F29ABCAF48;
	and.pred  	%p398, %p397, %p396;
	mov.u64 	%rd273, %rd272;
	mov.f64 	%fd307, %fd306;
	@%p398 bra 	$L__BB5_58;
	setp.lt.s64 	%p399, %rd272, %rd49;
	min.s64 	%rd273, %rd272, %rd49;
	selp.f64 	%fd307, %fd306, %fd68, %p399;
$L__BB5_58:
	ld.shared.f64 	%fd73, [_ZN6thrust24THRUST_300001_SM_1000_NS8cuda_cub4core6detail5shmemE+72];
	ld.shared.u64 	%rd52, [_ZN6thrust24THRUST_300001_SM_1000_NS8cuda_cub4core6detail5shmemE+80];
	abs.f64 	%fd74, %fd307;
	abs.f64 	%fd75, %fd73;
	setp.lt.f64 	%p400, %fd74, %fd75;
	setp.ge.f64 	%p401, %fd75, 0d3E7AD7F29ABCAF48;
	and.pred  	%p402, %p400, %p401;
	mov.u64 	%rd274, %rd52;
	mov.f64 	%fd308, %fd73;
	@%p402 bra 	$L__BB5_61;
	setp.lt.f64 	%p403, %fd75, %fd74;
	setp.ge.f64 	%p404, %fd74, 0d3E7AD7F29ABCAF48;
	and.pred  	%p405, %p404, %p403;
	mov.u64 	%rd274, %rd273;
	mov.f64 	%fd308, %fd307;
	@%p405 bra 	$L__BB5_61;
	setp.lt.s64 	%p406, %rd273, %rd52;
	min.s64 	%rd274, %rd273, %rd52;
	selp.f64 	%fd308, %fd307, %fd73, %p406;
$L__BB5_61:
	ld.shared.f64 	%fd78, [_ZN6thrust24THRUST_300001_SM_1000_NS8cuda_cub4core6detail5shmemE+88];
	ld.shared.u64 	%rd55, [_ZN6thrust24THRUST_300001_SM_1000_NS8cuda_cub4core6detail5shmemE+96];
	abs.f64 	%fd79, %fd308;
	abs.f64 	%fd80, %fd78;
	setp.lt.f64 	%p407, %fd79, %fd80;
	setp.ge.f64 	%p408, %fd80, 0d3E7AD7F29ABCAF48;
	and.pred  	%p409, %p407, %p408;
	mov.u64 	%rd275, %rd55;
	mov.f64 	%fd309, %fd78;
	@%p409 bra 	$L__BB5_64;
	setp.lt.f64 	%p410, %fd80, %fd79;
	setp.ge.f64 	%p411, %fd79, 0d3E7AD7F29ABCAF48;
	and.pred  	%p412, %p411, %p410;
	mov.u64 	%rd275, %rd274;
	mov.f64 	%fd309, %fd308;
	@%p412 bra 	$L__BB5_64;
	setp.lt.s64 	%p413, %rd274, %rd55;
	min.s64 	%rd275, %rd274, %rd55;
	selp.f64 	%fd309, %fd308, %fd78, %p413;
$L__BB5_64:
	ld.shared.f64 	%fd83, [_ZN6thrust24THRUST_300001_SM_1000_NS8cuda_cub4core6detail5shmemE+104];
	ld.shared.u64 	%rd58, [_ZN6thrust24THRUST_300001_SM_1000_NS8cuda_cub4core6detail5shmemE+112];
	abs.f64 	%fd84, %fd309;
	abs.f64 	%fd85, %fd83;
	setp.lt.f64 	%p414, %fd84, %fd85;
	setp.ge.f64 	%p415, %fd85, 0d3E7AD7F29ABCAF48;
	and.pred  	%p416, %p414, %p415;
	mov.u64 	%rd276, %rd58;
	mov.f64 	%fd310, %fd83;
	@%p416 bra 	$L__BB5_67;
	setp.lt.f64 	%p417, %fd85, %fd84;
	setp.ge.f64 	%p418, %fd84, 0d3E7AD7F29ABCAF48;
	and.pred  	%p419, %p418, %p417;
	mov.u64 	%rd276, %rd275;
	mov.f64 	%fd310, %fd309;
	@%p419 bra 	$L__BB5_67;
	setp.lt.s64 	%p420, %rd275, %rd58;
	min.s64 	%rd276, %rd275, %rd58;
	selp.f64 	%fd310, %fd309, %fd83, %p420;
$L__BB5_67:
	ld.shared.f64 	%fd88, [_ZN6thrust24THRUST_300001_SM_1000_NS8cuda_cub4core6detail5shmemE+120];
	ld.shared.u64 	%rd61, [_ZN6thrust24THRUST_300001_SM_1000_NS8cuda_cub4core6detail5shmemE+128];
	abs.f64 	%fd89, %fd310;
	abs.f64 	%fd90, %fd88;
	setp.lt.f64 	%p421, %fd89, %fd90;
	setp.ge.f64 	%p422, %fd90, 0d3E7AD7F29ABCAF48;
	and.pred  	%p423, %p421, %p422;
	mov.u64 	%rd317, %rd61;
	mov.f64 	%fd351, %fd88;
	@%p423 bra 	$L__BB5_208;
	setp.lt.f64 	%p424, %fd90, %fd89;
	setp.ge.f64 	%p425, %fd89, 0d3E7AD7F29ABCAF48;
	and.pred  	%p426, %p425, %p424;
	mov.u64 	%rd317, %rd276;
	mov.f64 	%fd351, %fd310;
	@%p426 bra 	$L__BB5_208;
	setp.lt.s64 	%p427, %rd276, %rd61;
	min.s64 	%rd317, %rd276, %rd61;
	selp.f64 	%fd351, %fd310, %fd88, %p427;
	bra.uni 	$L__BB5_208;
$L__BB5_70:
	// begin inline asm
	mov.u32 %r197, %laneid;
	// end inline asm
	and.b32  	%r218, %r5, 992;
	add.s32 	%r219, %r218, 32;
	setp.gt.s32 	%p238, %r219, %r4;
	not.b32 	%r220, %r218;
	add.s32 	%r221, %r4, %r220;
	selp.b32 	%r216, %r221, 31, %p238;
	mov.b64 	%rd231, %fd298;
	mov.b64 	{%r199, %r204}, %rd231;
	mov.b32 	%r215, 1;
	mov.b32 	%r217, -1;
	// begin inline asm
	shfl.sync.down.b32 %r198, %r199, %r215, %r216, %r217;
	// end inline asm
	// begin inline asm
	shfl.sync.down.b32 %r203, %r204, %r215, %r216, %r217;
	// end inline asm
	mov.b64 	%rd232, {%r198, %r203};
	mov.b64 	%fd92, %rd232;
	mov.b64 	{%r209, %r214}, %rd264;
	// begin inline asm
	shfl.sync.down.b32 %r208, %r209, %r215, %r216, %r217;
	// end inline asm
	// begin inline asm
	shfl.sync.down.b32 %r213, %r214, %r215, %r216, %r217;
	// end inline asm
	mov.b64 	%rd63, {%r208, %r213};
	setp.ge.s32 	%p239, %r197, %r216;
	mov.u64 	%rd277, %rd264;
	mov.f64 	%fd311, %fd298;
	@%p239 bra 	$L__BB5_74;
	abs.f64 	%fd93, %fd298;
	abs.f64 	%fd94, %fd92;
	setp.lt.f64 	%p240, %fd93, %fd94;
	setp.ge.f64 	%p241, %fd94, 0d3E7AD7F29ABCAF48;
	and.pred  	%p242, %p240, %p241;
	mov.u64 	%rd277, %rd63;
	mov.f64 	%fd311, %fd92;
	@%p242 bra 	$L__BB5_74;
	setp.lt.f64 	%p243, %fd94, %fd93;
	setp.ge.f64 	%p244, %fd93, 0d3E7AD7F29ABCAF48;
	and.pred  	%p245, %p244, %p243;
	mov.u64 	%rd277, %rd264;
	mov.f64 	%fd311, %fd298;
	@%p245 bra 	$L__BB5_74;
	setp.lt.s64 	%p246, %rd264, %rd63;
	min.s64 	%rd277, %rd264, %rd63;
	selp.f64 	%fd311, %fd298, %fd92, %p246;
$L__BB5_74:
	mov.b64 	%rd233, %fd311;
	mov.b64 	{%r223, %r228}, %rd233;
	mov.b32 	%r239, 2;
	mov.b32 	%r241, -1;
	// begin inline asm
	shfl.sync.down.b32 %r222, %r223, %r239, %r216, %r241;
	// end inline asm
	// begin inline asm
	shfl.sync.down.b32 %r227, %r228, %r239, %r216, %r241;
	// end inline asm
	mov.b64 	%rd234, {%r222, %r227};
	mov.b64 	%fd97, %rd234;
	mov.b64 	{%r233, %r238}, %rd277;
	// begin inline asm
	shfl.sync.down.b32 %r232, %r233, %r239, %r216, %r241;
	// end inline asm
	// begin inline asm
	shfl.sync.down.b32 %r237, %r238, %r239, %r216, %r241;
	// end inline asm
	mov.b64 	%rd66, {%r232, %r237};
	add.s32 	%r242, %r197, 2;
	setp.gt.s32 	%p247, %r242, %r216;
	mov.u64 	%rd278, %rd277;
	mov.f64 	%fd312, %fd311;
	@%p247 bra 	$L__BB5_78;
	abs.f64 	%fd98, %fd311;
	abs.f64 	%fd99, %fd97;
	setp.lt.f64 	%p248, %fd98, %fd99;
	setp.ge.f64 	%p249, %fd99, 0d3E7AD7F29ABCAF48;
	and.pred  	%p250, %p248, %p249;
	mov.u64 	%rd278, %rd66;
	mov.f64 	%fd312, %fd97;
	@%p250 bra 	$L__BB5_78;
	setp.lt.f64 	%p251, %fd99, %fd98;
	setp.ge.f64 	%p252, %fd98, 0d3E7AD7F29ABCAF48;
	and.pred  	%p253, %p252, %p251;
	mov.u64 	%rd278, %rd277;
	mov.f64 	%fd312, %fd311;
	@%p253 bra 	$L__BB5_78;
	setp.lt.s64 	%p254, %rd277, %rd66;
	min.s64 	%rd278, %rd277, %rd66;
	selp.f64 	%fd312, %fd311, %fd97, %p254;
$L__BB5_78:
	mov.b64 	%rd235, %fd312;
	mov.b64 	{%r244, %r249}, %rd235;
	mov.b32 	%r260, 4;
	mov.b32 	%r262, -1;
	// begin inline asm
	shfl.sync.down.b32 %r243, %r244, %r260, %r216, %r262;
	// end inline asm
	// begin inline asm
	shfl.sync.down.b32 %r248, %r249, %r260, %r216, %r262;
	// end inline asm
	mov.b64 	%rd236, {%r243, %r248};
	mov.b64 	%fd102, %rd236;
	mov.b64 	{%r254, %r259}, %rd278;
	// begin inline asm
	shfl.sync.down.b32 %r253, %r254, %r260, %r216, %r262;
	// end inline asm
	// begin inline asm
	shfl.sync.down.b32 %r258, %r259, %r260, %r216, %r262;
	// end inline asm
	mov.b64 	%rd69, {%r253, %r258};
	add.s32 	%r263, %r197, 4;
	setp.gt.s32 	%p255, %r263, %r216;
	mov.u64 	%rd279, %rd278;
	mov.f64 	%fd313, %fd312;
	@%p255 bra 	$L__BB5_82;
	abs.f64 	%fd103, %fd312;
	abs.f64 	%fd104, %fd102;
	setp.lt.f64 	%p256, %fd103, %fd104;
	setp.ge.f64 	%p257, %fd104, 0d3E7AD7F29ABCAF48;
	and.pred  	%p258, %p256, %p257;
	mov.u64 	%rd279, %rd69;
	mov.f64 	%fd313, %fd102;
	@%p258 bra 	$L__BB5_82;
	setp.lt.f64 	%p259, %fd104, %fd103;
	setp.ge.f64 	%p260, %fd103, 0d3E7AD7F29ABCAF48;
	and.pred  	%p261, %p260, %p259;
	mov.u64 	%rd279, %rd278;
	mov.f64 	%fd313, %fd312;
	@%p261 bra 	$L__BB5_82;
	setp.lt.s64 	%p262, %rd278, %rd69;
	min.s64 	%rd279, %rd278, %rd69;
	selp.f64 	%fd313, %fd312, %fd102, %p262;
$L__BB5_82:
	mov.b64 	%rd237, %fd313;
	mov.b64 	{%r265, %r270}, %rd237;
	mov.b32 	%r281, 8;
	mov.b32 	%r283, -1;
	// begin inline asm
	shfl.sync.down.b32 %r264, %r265, %r281, %r216, %r283;
	// end inline asm
	// begin inline asm
	shfl.sync.down.b32 %r269, %r270, %r281, %r216, %r283;
	// end inline asm
	mov.b64 	%rd238, {%r264, %r269};
	mov.b64 	%fd107, %rd238;
	mov.b64 	{%r275, %r280}, %rd279;
	// begin inline asm
	shfl.sync.down.b32 %r274, %r275, %r281, %r216, %r283;
	// end inline asm
	// begin inline asm
	shfl.sync.down.b32 %r279, %r280, %r281, %r216, %r283;
	// end inline asm
	mov.b64 	%rd72, {%r274, %r279};
	add.s32 	%r284, %r197, 8;
	setp.gt.s32 	%p263, %r284, %r216;
	mov.u64 	%rd280, %rd279;
	mov.f64 	%fd314, %fd313;
	@%p263 bra 	$L__BB5_86;
	abs.f64 	%fd108, %fd313;
	abs.f64 	%fd109, %fd107;
	setp.lt.f64 	%p264, %fd108, %fd109;
	setp.ge.f64 	%p265, %fd109, 0d3E7AD7F29ABCAF48;
	and.pred  	%p266, %p264, %p265;
	mov.u64 	%rd280, %rd72;
	mov.f64 	%fd314, %fd107;
	@%p266 bra 	$L__BB5_86;
	setp.lt.f64 	%p267, %fd109, %fd108;
	setp.ge.f64 	%p268, %fd108, 0d3E7AD7F29ABCAF48;
	and.pred  	%p269, %p268, %p267;
	mov.u64 	%rd280, %rd279;
	mov.f64 	%fd314, %fd313;
	@%p269 bra 	$L__BB5_86;
	setp.lt.s64 	%p270, %rd279, %rd72;
	min.s64 	%rd280, %rd279, %rd72;
	selp.f64 	%fd314, %fd313, %fd107, %p270;
$L__BB5_86:
	mov.b64 	%rd239, %fd314;
	mov.b64 	{%r286, %r291}, %rd239;
	mov.b32 	%r302, 16;
	mov.b32 	%r304, -1;
	// begin inline asm
	shfl.sync.down.b32 %r285, %r286, %r302, %r216, %r304;
	// end inline asm
	// begin inline asm
	shfl.sync.down.b32 %r290, %r291, %r302, %r216, %r304;
	// end inline asm
	mov.b64 	%rd240, {%r285, %r290};
	mov.b64 	%fd112, %rd240;
	mov.b64 	{%r296, %r301}, %rd280;
	// begin inline asm
	shfl.sync.down.b32 %r295, %r296, %r302, %r216, %r304;
	// end inline asm
	// begin inline asm
	shfl.sync.down.b32 %r300, %r301, %r302, %r216, %r304;
	// end inline asm
	mov.b64 	%rd75, {%r295, %r300};
	add.s32 	%r305, %r197, 16;
	setp.gt.s32 	%p271, %r305, %r216;
	mov.u64 	%rd317, %rd280;
	mov.f64 	%fd351, %fd314;
	@%p271 bra 	$L__BB5_90;
	abs.f64 	%fd113, %fd314;
	abs.f64 	%fd114, %fd112;
	setp.lt.f64 	%p272, %fd113, %fd114;
	setp.ge.f64 	%p273, %fd114, 0d3E7AD7F29ABCAF48;
	and.pred  	%p274, %p272, %p273;
	mov.u64 	%rd317, %rd75;
	mov.f64 	%fd351, %fd112;
	@%p274 bra 	$L__BB5_90;
	setp.lt.f64 	%p275, %fd114, %fd113;
	setp.ge.f64 	%p276, %fd113, 0d3E7AD7F29ABCAF48;
	and.pred  	%p277, %p276, %p275;
	mov.u64 	%rd317, %rd280;
	mov.f64 	%fd351, %fd314;
	@%p277 bra 	$L__BB5_90;
	setp.lt.s64 	%p278, %rd280, %rd75;
	min.s64 	%rd317, %rd280, %rd75;
	selp.f64 	%fd351, %fd314, %fd112, %p278;
$L__BB5_90:
	setp.ne.s32 	%p279, %r197, 0;
	@%p279 bra 	$L__BB5_92;
	shr.u32 	%r306, %r5, 1;
	and.b32  	%r307, %r306, 496;
	mov.u32 	%r308, _ZN6thrust24THRUST_300001_SM_1000_NS8cuda_cub4core6detail5shmemE;
	add.s32 	%r309, %r308, %r307;
	st.shared.f64 	[%r309+8], %fd351;
	st.shared.u64 	[%r309+16], %rd317;
$L__BB5_92:
	bar.sync 	0;
	setp.ne.s32 	%p280, %r5, 0;
	@%p280 bra 	$L__BB5_208;
	setp.lt.s32 	%p281, %r4, 33;
	mov.f64 	%fd316, %fd351;
	mov.u64 	%rd282, %rd317;
	@%p281 bra 	$L__BB5_97;
	ld.shared.f64 	%fd117, [_ZN6thrust24THRUST_300001_SM_1000_NS8cuda_cub4core6detail5shmemE+24];
	ld.shared.u64 	%rd78, [_ZN6thrust24THRUST_300001_SM_1000_NS8cuda_cub4core6detail5shmemE+32];
	abs.f64 	%fd118, %fd351;
	abs.f64 	%fd119, %fd117;
	setp.lt.f64 	%p282, %fd118, %fd119;
	setp.ge.f64 	%p283, %fd119, 0d3E7AD7F29ABCAF48;
	and.pred  	%p284, %p282, %p283;
	mov.f64 	%fd316, %fd117;
	mov.u64 	%rd282, %rd78;
	@%p284 bra 	$L__BB5_97;
	setp.lt.f64 	%p285, %fd119, %fd118;
	setp.ge.f64 	%p286, %fd118, 0d3E7AD7F29ABCAF48;
	and.pred  	%p287, %p286, %p285;
	mov.f64 	%fd316, %fd351;
	mov.u64 	%rd282, %rd317;
	@%p287 bra 	$L__BB5_97;
	setp.lt.s64 	%p288, %rd317, %rd78;
	min.s64 	%rd282, %rd317, %rd78;
	selp.f64 	%fd316, %fd351, %fd117, %p288;
$L__BB5_97:
	setp.lt.s32 	%p289, %r4, 65;
	mov.f64 	%fd317, %fd316;
	mov.u64 	%rd283, %rd282;
	@%p289 bra 	$L__BB5_101;
	ld.shared.f64 	%fd122, [_ZN6thrust24THRUST_300001_SM_1000_NS8cuda_cub4core6detail5shmemE+40];
	ld.shared.u64 	%rd81, [_ZN6thrust24THRUST_300001_SM_1000_NS8cuda_cub4core6detail5shmemE+48];
	abs.f64 	%fd123, %fd316;
	abs.f64 	%fd124, %fd122;
	setp.lt.f64 	%p290, %fd123, %fd124;
	setp.ge.f64 	%p291, %fd124, 0d3E7AD7F29ABCAF48;
	and.pred  	%p292, %p290, %p291;
	mov.f64 	%fd317, %fd122;
	mov.u64 	%rd283, %rd81;
	@%p292 bra 	$L__BB5_101;
	setp.lt.f64 	%p293, %fd124, %fd123;
	setp.ge.f64 	%p294, %fd123, 0d3E7AD7F29ABCAF48;
	and.pred  	%p295, %p294, %p293;
	mov.f64 	%fd317, %fd316;
	mov.u64 	%rd283, %rd282;
	@%p295 bra 	$L__BB5_101;
	setp.lt.s64 	%p296, %rd282, %rd81;
	selp.f64 	%fd317, %fd316, %fd122, %p296;
	min.s64 	%rd283, %rd282, %rd81;
$L__BB5_101:
	setp.lt.s32 	%p297, %r4, 97;
	mov.f64 	%fd318, %fd317;
	mov.u64 	%rd284, %rd283;
	@%p297 bra 	$L__BB5_105;
	ld.shared.f64 	%fd127, [_ZN6thrust24THRUST_300001_SM_1000_NS8cuda_cub4core6detail5shmemE+56];
	ld.shared.u64 	%rd84, [_ZN6thrust24THRUST_300001_SM_1000_NS8cuda_cub4core6detail5shmemE+64];
	abs.f64 	%fd128, %fd317;
	abs.f64 	%fd129, %fd127;
	setp.lt.f64 	%p298, %fd128, %fd129;
	setp.ge.f64 	%p299, %fd129, 0d3E7AD7F29ABCAF48;
	and.pred  	%p300, %p298, %p299;
	mov.f64 	%fd318, %fd127;
	mov.u64 	%rd284, %rd84;
	@%p300 bra 	$L__BB5_105;
	setp.lt.f64 	%p301, %fd129, %fd128;
	setp.ge.f64 	%p302, %fd128, 0d3E7AD7F29ABCAF48;
	and.pred  	%p303, %p302, %p301;
	mov.f64 	%fd318, %fd317;
	mov.u64 	%rd284, %rd283;
	@%p303 bra 	$L__BB5_105;
	setp.lt.s64 	%p304, %rd283, %rd84;
	selp.f64 	%fd318, %fd317, %fd127, %p304;
	min.s64 	%rd284, %rd283, %rd84;
$L__BB5_105:
	setp.lt.s32 	%p305, %r4, 129;
	mov.f64 	%fd319, %fd318;
	mov.u64 	%rd285, %rd284;
	@%p305 bra 	$L__BB5_109;
	ld.shared.f64 	%fd132, [_ZN6thrust24THRUST_300001_SM_1000_NS8cuda_cub4core6detail5shmemE+72];
	ld.shared.u64 	%rd87, [_ZN6thrust24THRUST_300001_SM_1000_NS8cuda_cub4core6detail5shmemE+80];
	abs.f64 	%fd133, %fd318;
	abs.f64 	%fd134, %fd132;
	setp.lt.f64 	%p306, %fd133, %fd134;
	setp.ge.f64 	%p307, %fd134, 0d3E7AD7F29ABCAF48;
	and.pred  	%p308, %p306, %p307;
	mov.f64 	%fd319, %fd132;
	mov.u64 	%rd285, %rd87;
	@%p308 bra 	$L__BB5_109;
	setp.lt.f64 	%p309, %fd134, %fd133;
	setp.ge.f64 	%p310, %fd133, 0d3E7AD7F29ABCAF48;
	and.pred  	%p311, %p310, %p309;
	mov.f64 	%fd319, %fd318;
	mov.u64 	%rd285, %rd284;
	@%p311 bra 	$L__BB5_109;
	setp.lt.s64 	%p312, %rd284, %rd87;
	selp.f64 	%fd319, %fd318, %fd132, %p312;
	min.s64 	%rd285, %rd284, %rd87;
$L__BB5_109:
	setp.lt.s32 	%p313, %r4, 161;
	mov.f64 	%fd320, %fd319;
	mov.u64 	%rd286, %rd285;
	@%p313 bra 	$L__BB5_113;
	ld.shared.f64 	%fd137, [_ZN6thrust24THRUST_300001_SM_1000_NS8cuda_cub4core6detail5shmemE+88];
	ld.shared.u64 	%rd90, [_ZN6thrust24THRUST_300001_SM_1000_NS8cuda_cub4core6detail5shmemE+96];
	abs.f64 	%fd138, %fd319;
	abs.f64 	%fd139, %fd137;
	setp.lt.f64 	%p314, %fd138, %fd139;
	setp.ge.f64 	%p315, %fd139, 0d3E7AD7F29ABCAF48;
	and.pred  	%p316, %p314, %p315;
	mov.f64 	%fd320, %fd137;
	mov.u64 	%rd286, %rd90;
	@%p316 bra 	$L__BB5_113;
	setp.lt.f64 	%p317, %fd139, %fd138;
	setp.ge.f64 	%p318, %fd138, 0d3E7AD7F29ABCAF48;
	and.pred  	%p319, %p318, %p317;
	mov.f64 	%fd320, %fd319;
	mov.u64 	%rd286, %rd285;
	@%p319 bra 	$L__BB5_113;
	setp.lt.s64 	%p320, %rd285, %rd90;
	selp.f64 	%fd320, %fd319, %fd137, %p320;
	min.s64 	%rd286, %rd285, %rd90;
$L__BB5_113:
	setp.lt.s32 	%p321, %r4, 193;
	mov.f64 	%fd321, %fd320;
	mov.u64 	%rd287, %rd286;
	@%p321 bra 	$L__BB5_117;
	ld.shared.f64 	%fd142, [_ZN6thrust24THRUST_300001_SM_1000_NS8cuda_cub4core6detail5shmemE+104];
	ld.shared.u64 	%rd93, [_ZN6thrust24THRUST_300001_SM_1000_NS8cuda_cub4core6detail5shmemE+112];
	abs.f64 	%fd143, %fd320;
	abs.f64 	%fd144, %fd142;
	setp.lt.f64 	%p322, %fd143, %fd144;
	setp.ge.f64 	%p323, %fd144, 0d3E7AD7F29ABCAF48;
	and.pred  	%p324, %p322, %p323;
	mov.f64 	%fd321, %fd142;
	mov.u64 	%rd287, %rd93;
	@%p324 bra 	$L__BB5_117;
	setp.lt.f64 	%p325, %fd144, %fd143;
	setp.ge.f64 	%p326, %fd143, 0d3E7AD7F29ABCAF48;
	and.pred  	%p327, %p326, %p325;
	mov.f64 	%fd321, %fd320;
	mov.u64 	%rd287, %rd286;
	@%p327 bra 	$L__BB5_117;
	setp.lt.s64 	%p328, %rd286, %rd93;
	selp.f64 	%fd321, %fd320, %fd142, %p328;
	min.s64 	%rd287, %rd286, %rd93;
$L__BB5_117:
	setp.lt.s32 	%p329, %r4, 225;
	mov.u64 	%rd317, %rd287;
	mov.f64 	%fd351, %fd321;
	@%p329 bra 	$L__BB5_208;
	ld.shared.f64 	%fd147, [_ZN6thrust24THRUST_300001_SM_1000_NS8cuda_cub4core6detail5shmemE+120];
	ld.shared.u64 	%rd96, [_ZN6thrust24THRUST_300001_SM_1000_NS8cuda_cub4core6detail5shmemE+128];
	abs.f64 	%fd148, %fd321;
	abs.f64 	%fd149, %fd147;
	setp.lt.f64 	%p330, %fd148, %fd149;
	setp.ge.f64 	%p331, %fd149, 0d3E7AD7F29ABCAF48;
	and.pred  	%p332, %p330, %p331;
	mov.u64 	%rd317, %rd96;
	mov.f64 	%fd351, %fd147;
	@%p332 bra 	$L__BB5_208;
	setp.lt.f64 	%p333, %fd149, %fd148;
	setp.ge.f64 	%p334, %fd148, 0d3E7AD7F29ABCAF48;
	and.pred  	%p335, %p334, %p333;
	mov.u64 	%rd317, %rd287;
	mov.f64 	%fd351, %fd321;
	@%p335 bra 	$L__BB5_208;
	setp.lt.s64 	%p336, %rd287, %rd96;
	selp.f64 	%fd351, %fd321, %fd147, %p336;
	min.s64 	%rd317, %rd287, %rd96;
	bra.uni 	$L__BB5_208;
$L__BB5_121:
	mov.u32 	%r35, %tid.x;
	cvt.s64.s32 	%rd183, %r2;
	add.s64 	%rd98, %rd3, %rd183;
	cvt.u64.u32 	%rd99, %r35;
	add.s64 	%rd184, %rd99, %rd183;
	shl.b64 	%rd185, %rd184, 3;
	add.s64 	%rd186, %rd2, %rd185;
	ld.global.f64 	%fd274, [%rd186];
	add.s32 	%r69, %r35, 256;
	cvt.u64.u32 	%rd187, %r69;
	ld.global.f64 	%fd275, [%rd186+2048];
	add.s32 	%r70, %r35, 512;
	cvt.u64.u32 	%rd188, %r70;
	ld.global.f64 	%fd276, [%rd186+4096];
	add.s32 	%r71, %r35, 768;
	cvt.u64.u32 	%rd189, %r71;
	ld.global.f64 	%fd277, [%rd186+6144];
	or.b32  	%r72, %r35, 1024;
	cvt.u64.u32 	%rd100, %r72;
	add.s64 	%rd305, %rd98, %rd100;
	ld.global.f64 	%fd339, [%rd186+8192];
	abs.f64 	%fd278, %fd274;
	abs.f64 	%fd279, %fd275;
	setp.geu.f64 	%p2, %fd278, %fd279;
	setp.ltu.f64 	%p3, %fd279, 0d3E7AD7F29ABCAF48;
	or.pred  	%p4, %p2, %p3;
	selp.f64 	%fd280, %fd274, %fd275, %p4;
	selp.b64 	%rd190, %rd99, %rd187, %p4;
	abs.f64 	%fd281, %fd280;
	abs.f64 	%fd282, %fd276;
	setp.geu.f64 	%p5, %fd281, %fd282;
	setp.ltu.f64 	%p6, %fd282, 0d3E7AD7F29ABCAF48;
	or.pred  	%p7, %p5, %p6;
	selp.f64 	%fd283, %fd280, %fd276, %p7;
	selp.b64 	%rd191, %rd190, %rd188, %p7;
	abs.f64 	%fd284, %fd283;
	abs.f64 	%fd285, %fd277;
	setp.geu.f64 	%p8, %fd284, %fd285;
	setp.ltu.f64 	%p9, %fd285, 0d3E7AD7F29ABCAF48;
	or.pred  	%p10, %p8, %p9;
	selp.f64 	%fd152, %fd283, %fd277, %p10;
	selp.b64 	%rd102, %rd191, %rd189, %p10;
	abs.f64 	%fd153, %fd152;
	abs.f64 	%fd154, %fd339;
	setp.lt.f64 	%p11, %fd153, %fd154;
	setp.ge.f64 	%p12, %fd154, 0d3E7AD7F29ABCAF48;
	and.pred  	%p13, %p11, %p12;
	@%p13 bra 	$L__BB5_123;
	setp.lt.f64 	%p14, %fd154, %fd153;
	setp.ge.f64 	%p15, %fd153, 0d3E7AD7F29ABCAF48;
	and.pred  	%p16, %p15, %p14;
	setp.lt.u64 	%p17, %rd102, %rd100;
	or.pred  	%p18, %p16, %p17;
	selp.f64 	%fd339, %fd152, %fd339, %p18;
	add.s64 	%rd194, %rd98, %rd102;
	selp.b64 	%rd305, %rd194, %rd305, %p18;
$L__BB5_123:
	setp.le.s32 	%p19, %r66, %r3;
	@%p19 bra 	$L__BB5_164;
	setp.ne.s32 	%p20, %r35, 0;
	@%p20 bra 	$L__BB5_126;
	atom.global.add.u32 	%r73, [%rd1+4], 1280;
	add.s32 	%r74, %r73, %r3;
	st.shared.u32 	[_ZN6thrust24THRUST_300001_SM_1000_NS8cuda_cub4core6detail5shmemE+152], %r74;
$L__BB5_126:
	bar.sync 	0;
	ld.shared.u32 	%r427, [_ZN6thrust24THRUST_300001_SM_1000_NS8cuda_cub4core6detail5shmemE+152];
	add.s32 	%r75, %r427, 1280;
	setp.gt.s32 	%p21, %r75, %r66;
	@%p21 bra 	$L__BB5_141;
	mov.f64 	%fd323, %fd339;
	mov.u64 	%rd289, %rd305;
$L__BB5_128:
	cvt.s64.s32 	%rd195, %r427;
	add.s64 	%rd196, %rd99, %rd195;
	shl.b64 	%rd197, %rd196, 3;
	add.s64 	%rd198, %rd2, %rd197;
	add.s64 	%rd290, %rd196, %rd3;
	ld.global.f64 	%fd324, [%rd198];
	add.s64 	%rd291, %rd290, 256;
	ld.global.f64 	%fd325, [%rd198+2048];
	add.s64 	%rd292, %rd290, 512;
	ld.global.f64 	%fd326, [%rd198+4096];
	add.s64 	%rd293, %rd290, 768;
	ld.global.f64 	%fd327, [%rd198+6144];
	add.s64 	%rd305, %rd290, 1024;
	ld.global.f64 	%fd339, [%rd198+8192];
	abs.f64 	%fd163, %fd323;
	abs.f64 	%fd164, %fd324;
	setp.lt.f64 	%p22, %fd163, %fd164;
	setp.ge.f64 	%p23, %fd164, 0d3E7AD7F29ABCAF48;
	and.pred  	%p24, %p22, %p23;
	@%p24 bra 	$L__BB5_130;
	setp.lt.f64 	%p25, %fd164, %fd163;
	setp.ge.f64 	%p26, %fd163, 0d3E7AD7F29ABCAF48;
	and.pred  	%p27, %p26, %p25;
	setp.lt.s64 	%p28, %rd289, %rd290;
	or.pred  	%p29, %p27, %p28;
	selp.f64 	%fd324, %fd323, %fd324, %p29;
	selp.b64 	%rd290, %rd289, %rd290, %p29;
$L__BB5_130:
	abs.f64 	%fd167, %fd324;
	abs.f64 	%fd168, %fd325;
	setp.lt.f64 	%p30, %fd167, %fd168;
	setp.ge.f64 	%p31, %fd168, 0d3E7AD7F29ABCAF48;
	and.pred  	%p32, %p30, %p31;
	@%p32 bra 	$L__BB5_132;
	setp.lt.f64 	%p33, %fd168, %fd167;
	setp.ge.f64 	%p34, %fd167, 0d3E7AD7F29ABCAF48;
	and.pred  	%p35, %p34, %p33;
	setp.lt.s64 	%p36, %rd290, %rd291;
	or.pred  	%p37, %p35, %p36;
	selp.f64 	%fd325, %fd324, %fd325, %p37;
	selp.b64 	%rd291, %rd290, %rd291, %p37;
$L__BB5_132:
	abs.f64 	%fd171, %fd325;
	abs.f64 	%fd172, %fd326;
	setp.lt.f64 	%p38, %fd171, %fd172;
	setp.ge.f64 	%p39, %fd172, 0d3E7AD7F29ABCAF48;
	and.pred  	%p40, %p38, %p39;
	@%p40 bra 	$L__BB5_134;
	setp.lt.f64 	%p41, %fd172, %fd171;
	setp.ge.f64 	%p42, %fd171, 0d3E7AD7F29ABCAF48;
	and.pred  	%p43, %p42, %p41;
	setp.lt.s64 	%p44, %rd291, %rd292;
	or.pred  	%p45, %p43, %p44;
	selp.f64 	%fd326, %fd325, %fd326, %p45;
	selp.b64 	%rd292, %rd291, %rd292, %p45;
$L__BB5_134:
	abs.f64 	%fd175, %fd326;
	abs.f64 	%fd176, %fd327;
	setp.lt.f64 	%p46, %fd175, %fd176;
	setp.ge.f64 	%p47, %fd176, 0d3E7AD7F29ABCAF48;
	and.pred  	%p48, %p46, %p47;
	@%p48 bra 	$L__BB5_136;
	setp.lt.f64 	%p49, %fd176, %fd175;
	setp.ge.f64 	%p50, %fd175, 0d3E7AD7F29ABCAF48;
	and.pred  	%p51, %p50, %p49;
	setp.lt.s64 	%p52, %rd292, %rd293;
	or.pred  	%p53, %p51, %p52;
	selp.f64 	%fd327, %fd326, %fd327, %p53;
	selp.b64 	%rd293, %rd292, %rd293, %p53;
$L__BB5_136:
	abs.f64 	%fd179, %fd327;
	abs.f64 	%fd180, %fd339;
	setp.lt.f64 	%p54, %fd179, %fd180;
	setp.ge.f64 	%p55, %fd180, 0d3E7AD7F29ABCAF48;
	and.pred  	%p56, %p54, %p55;
	@%p56 bra 	$L__BB5_138;
	setp.lt.f64 	%p57, %fd180, %fd179;
	setp.ge.f64 	%p58, %fd179, 0d3E7AD7F29ABCAF48;
	and.pred  	%p59, %p58, %p57;
	setp.lt.s64 	%p60, %rd293, %rd305;
	or.pred  	%p61, %p59, %p60;
	selp.f64 	%fd339, %fd327, %fd339, %p61;
	selp.b64 	%rd305, %rd293, %rd305, %p61;
$L__BB5_138:
	setp.ne.s32 	%p62, %r35, 0;
	bar.sync 	0;
	@%p62 bra 	$L__BB5_140;
	atom.global.add.u32 	%r76, [%rd1+4], 1280;
	add.s32 	%r77, %r76, %r3;
	st.shared.u32 	[_ZN6thrust24THRUST_300001_SM_1000_NS8cuda_cub4core6detail5shmemE+152], %r77;
$L__BB5_140:
	bar.sync 	0;
	ld.shared.u32 	%r427, [_ZN6thrust24THRUST_300001_SM_1000_NS8cuda_cub4core6detail5shmemE+152];
	add.s32 	%r78, %r427, 1280;
	setp.le.s32 	%p63, %r78, %r66;
	mov.f64 	%fd323, %fd339;
	mov.u64 	%rd289, %rd305;
	@%p63 bra 	$L__BB5_128;
$L__BB5_141:
	setp.le.s32 	%p64, %r66, %r427;
	@%p64 bra 	$L__BB5_164;
	sub.s32 	%r40, %r66, %r427;
	setp.ge.s32 	%p65, %r35, %r40;
	@%p65 bra 	$L__BB5_164;
	not.b32 	%r79, %r35;
	add.s32 	%r80, %r66, %r79;
	sub.s32 	%r41, %r80, %r427;
	and.b32  	%r81, %r41, 768;
	setp.eq.s32 	%p66, %r81, 768;
	mov.u32 	%r431, %r35;
	@%p66 bra 	$L__BB5_149;
	add.s32 	%r429, %r35, %r427;
	shr.u32 	%r82, %r41, 8;
	add.s32 	%r83, %r82, 1;
	and.b32  	%r84, %r83, 3;
	neg.s32 	%r428, %r84;
	mov.u32 	%r431, %r35;
$L__BB5_145:
	.pragma "nounroll";
	mov.u64 	%rd122, %rd305;
	mov.f64 	%fd184, %fd339;
	cvt.s64.s32 	%rd200, %r429;
	add.s64 	%rd123, %rd3, %rd200;
	mul.wide.s32 	%rd201, %r429, 8;
	add.s64 	%rd202, %rd2, %rd201;
	ld.global.f64 	%fd185, [%rd202];
	abs.f64 	%fd186, %fd184;
	abs.f64 	%fd187, %fd185;
	setp.lt.f64 	%p67, %fd186, %fd187;
	setp.ge.f64 	%p68, %fd187, 0d3E7AD7F29ABCAF48;
	and.pred  	%p69, %p67, %p68;
	mov.f64 	%fd339, %fd185;
	mov.u64 	%rd305, %rd123;
	@%p69 bra 	$L__BB5_148;
	setp.lt.f64 	%p70, %fd187, %fd186;
	setp.ge.f64 	%p71, %fd186, 0d3E7AD7F29ABCAF48;
	and.pred  	%p72, %p71, %p70;
	mov.f64 	%fd339, %fd184;
	mov.u64 	%rd305, %rd122;
	@%p72 bra 	$L__BB5_148;
	setp.lt.s64 	%p73, %rd122, %rd123;
	selp.f64 	%fd339, %fd184, %fd185, %p73;
	min.s64 	%rd305, %rd122, %rd123;
$L__BB5_148:
	add.s32 	%r431, %r431, 256;
	add.s32 	%r429, %r429, 256;
	add.s32 	%r428, %r428, 1;
	setp.ne.s32 	%p74, %r428, 0;
	@%p74 bra 	$L__BB5_145;
$L__BB5_149:
	setp.lt.u32 	%p75, %r41, 768;
	@%p75 bra 	$L__BB5_164;
	add.s32 	%r432, %r431, %r427;
	add.s32 	%r435, %r432, 256;
	add.s32 	%r434, %r432, 512;
	add.s32 	%r433, %r432, 768;
	add.s64 	%rd128, %rd2, 4096;
$L__BB5_151:
	cvt.s64.s32 	%rd203, %r435;
	add.s64 	%rd130, %rd3, %rd203;
	cvt.s64.s32 	%rd204, %r434;
	add.s64 	%rd131, %rd3, %rd204;
	cvt.s64.s32 	%rd205, %r433;
	add.s64 	%rd132, %rd3, %rd205;
	cvt.s64.s32 	%rd206, %r432;
	mul.wide.s32 	%rd207, %r432, 8;
	add.s64 	%rd133, %rd128, %rd207;
	add.s64 	%rd134, %rd3, %rd206;
	ld.global.f64 	%fd193, [%rd133+-4096];
	abs.f64 	%fd194, %fd339;
	abs.f64 	%fd195, %fd193;
	setp.lt.f64 	%p76, %fd194, %fd195;
	setp.ge.f64 	%p77, %fd195, 0d3E7AD7F29ABCAF48;
	and.pred  	%p78, %p76, %p77;
	mov.f64 	%fd335, %fd193;
	mov.u64 	%rd301, %rd134;
	@%p78 bra 	$L__BB5_154;
	setp.lt.f64 	%p79, %fd195, %fd194;
	setp.ge.f64 	%p80, %fd194, 0d3E7AD7F29ABCAF48;
	and.pred  	%p81, %p80, %p79;
	mov.f64 	%fd335, %fd339;
	mov.u64 	%rd301, %rd305;
	@%p81 bra 	$L__BB5_154;
	setp.lt.s64 	%p82, %rd305, %rd134;
	selp.f64 	%fd335, %fd339, %fd193, %p82;
	min.s64 	%rd301, %rd305, %rd134;
$L__BB5_154:
	ld.global.f64 	%fd198, [%rd133+-2048];
	abs.f64 	%fd199, %fd335;
	abs.f64 	%fd200, %fd198;
	setp.lt.f64 	%p83, %fd199, %fd200;
	setp.ge.f64 	%p84, %fd200, 0d3E7AD7F29ABCAF48;
	and.pred  	%p85, %p83, %p84;
	mov.f64 	%fd336, %fd198;
	mov.u64 	%rd302, %rd130;
	@%p85 bra 	$L__BB5_157;
	setp.lt.f64 	%p86, %fd200, %fd199;
	setp.ge.f64 	%p87, %fd199, 0d3E7AD7F29ABCAF48;
	and.pred  	%p88, %p87, %p86;
	mov.f64 	%fd336, %fd335;
	mov.u64 	%rd302, %rd301;
	@%p88 bra 	$L__BB5_157;
	setp.lt.s64 	%p89, %rd301, %rd130;
	selp.f64 	%fd336, %fd335, %fd198, %p89;
	min.s64 	%rd302, %rd301, %rd130;
$L__BB5_157:
	ld.global.f64 	%fd203, [%rd133];
	abs.f64 	%fd204, %fd336;
	abs.f64 	%fd205, %fd203;
	setp.lt.f64 	%p90, %fd204, %fd205;
	setp.ge.f64 	%p91, %fd205, 0d3E7AD7F29ABCAF48;
	and.pred  	%p92, %p90, %p91;
	mov.f64 	%fd337, %fd203;
	mov.u64 	%rd303, %rd131;
	@%p92 bra 	$L__BB5_160;
	setp.lt.f64 	%p93, %fd205, %fd204;
	setp.ge.f64 	%p94, %fd204, 0d3E7AD7F29ABCAF48;
	and.pred  	%p95, %p94, %p93;
	mov.f64 	%fd337, %fd336;
	mov.u64 	%rd303, %rd302;
	@%p95 bra 	$L__BB5_160;
	setp.lt.s64 	%p96, %rd302, %rd131;
	selp.f64 	%fd337, %fd336, %fd203, %p96;
	min.s64 	%rd303, %rd302, %rd131;
$L__BB5_160:
	ld.global.f64 	%fd208, [%rd133+2048];
	abs.f64 	%fd209, %fd337;
	abs.f64 	%fd210, %fd208;
	setp.lt.f64 	%p97, %fd209, %fd210;
	setp.ge.f64 	%p98, %fd210, 0d3E7AD7F29ABCAF48;
	and.pred  	%p99, %p97, %p98;
	mov.f64 	%fd339, %fd208;
	mov.u64 	%rd305, %rd132;
	@%p99 bra 	$L__BB5_163;
	setp.lt.f64 	%p100, %fd210, %fd209;
	setp.ge.f64 	%p101, %fd209, 0d3E7AD7F29ABCAF48;
	and.pred  	%p102, %p101, %p100;
	mov.f64 	%fd339, %fd337;
	mov.u64 	%rd305, %rd303;
	@%p102 bra 	$L__BB5_163;
	setp.lt.s64 	%p103, %rd303, %rd132;
	selp.f64 	%fd339, %fd337, %fd208, %p103;
	min.s64 	%rd305, %rd303, %rd132;
$L__BB5_163:
	add.s32 	%r431, %r431, 1024;
	add.s32 	%r435, %r435, 1024;
	add.s32 	%r434, %r434, 1024;
	add.s32 	%r433, %r433, 1024;
	add.s32 	%r432, %r432, 1024;
	setp.lt.s32 	%p104, %r431, %r40;
	@%p104 bra 	$L__BB5_151;
$L__BB5_164:
	// begin inline asm
	mov.u32 %r85, %laneid;
	// end inline asm
	mov.b64 	%rd208, %fd339;
	mov.b64 	{%r87, %r92}, %rd208;
	mov.b32 	%r103, 1;
	mov.b32 	%r104, 31;
	mov.b32 	%r105, -1;
	// begin inline asm
	shfl.sync.down.b32 %r86, %r87, %r103, %r104, %r105;
	// end inline asm
	// begin inline asm
	shfl.sync.down.b32 %r91, %r92, %r103, %r104, %r105;
	// end inline asm
	mov.b64 	%rd209, {%r86, %r91};
	mov.b64 	%fd214, %rd209;
	mov.b64 	{%r97, %r102}, %rd305;
	// begin inline asm
	shfl.sync.down.b32 %r96, %r97, %r103, %r104, %r105;
	// end inline asm
	// begin inline asm
	shfl.sync.down.b32 %r101, %r102, %r103, %r104, %r105;
	// end inline asm
	mov.b64 	%rd144, {%r96, %r101};
	setp.gt.s32 	%p105, %r85, 30;
	mov.f64 	%fd340, %fd339;
	mov.u64 	%rd306, %rd305;
	@%p105 bra 	$L__BB5_168;
	abs.f64 	%fd215, %fd339;
	abs.f64 	%fd216, %fd214;
	setp.lt.f64 	%p106, %fd215, %fd216;
	setp.ge.f64 	%p107, %fd216, 0d3E7AD7F29ABCAF48;
	and.pred  	%p108, %p106, %p107;
	mov.f64 	%fd340, %fd214;
	mov.u64 	%rd306, %rd144;
	@%p108 bra 	$L__BB5_168;
	setp.lt.f64 	%p109, %fd216, %fd215;
	setp.ge.f64 	%p110, %fd215, 0d3E7AD7F29ABCAF48;
	and.pred  	%p111, %p110, %p109;
	mov.f64 	%fd340, %fd339;
	mov.u64 	%rd306, %rd305;
	@%p111 bra 	$L__BB5_168;
	setp.lt.s64 	%p112, %rd305, %rd144;
	selp.f64 	%fd340, %fd339, %fd214, %p112;
	min.s64 	%rd306, %rd305, %rd144;
$L__BB5_168:
	mov.b64 	%rd210, %fd340;
	mov.b64 	{%r107, %r112}, %rd210;
	mov.b32 	%r123, 2;
	mov.b32 	%r124, 31;
	mov.b32 	%r125, -1;
	// begin inline asm
	shfl.sync.down.b32 %r106, %r107, %r123, %r124, %r125;
	// end inline asm
	// begin inline asm
	shfl.sync.down.b32 %r111, %r112, %r123, %r124, %r125;
	// end inline asm
	mov.b64 	%rd211, {%r106, %r111};
	mov.b64 	%fd219, %rd211;
	mov.b64 	{%r117, %r122}, %rd306;
	// begin inline asm
	shfl.sync.down.b32 %r116, %r117, %r123, %r124, %r125;
	// end inline asm
	// begin inline asm
	shfl.sync.down.b32 %r121, %r122, %r123, %r124, %r125;
	// end inline asm
	mov.b64 	%rd147, {%r116, %r121};
	setp.gt.s32 	%p113, %r85, 29;
	mov.f64 	%fd341, %fd340;
	mov.u64 	%rd307, %rd306;
	@%p113 bra 	$L__BB5_172;
	abs.f64 	%fd220, %fd340;
	abs.f64 	%fd221, %fd219;
	setp.lt.f64 	%p114, %fd220, %fd221;
	setp.ge.f64 	%p115, %fd221, 0d3E7AD7F29ABCAF48;
	and.pred  	%p116, %p114, %p115;
	mov.f64 	%fd341, %fd219;
	mov.u64 	%rd307, %rd147;
	@%p116 bra 	$L__BB5_172;
	setp.lt.f64 	%p117, %fd221, %fd220;
	setp.ge.f64 	%p118, %fd220, 0d3E7AD7F29ABCAF48;
	and.pred  	%p119, %p118, %p117;
	mov.f64 	%fd341, %fd340;
	mov.u64 	%rd307, %rd306;
	@%p119 bra 	$L__BB5_172;
	setp.lt.s64 	%p120, %rd306, %rd147;
	selp.f64 	%fd341, %fd340, %fd219, %p120;
	min.s64 	%rd307, %rd306, %rd147;
$L__BB5_172:
	mov.b64 	%rd212, %fd341;
	mov.b64 	{%r127, %r132}, %rd212;
	mov.b32 	%r143, 4;
	mov.b32 	%r144, 31;
	mov.b32 	%r145, -1;
	// begin inline asm
	shfl.sync.down.b32 %r126, %r127, %r143, %r144, %r145;
	// end inline asm
	// begin inline asm
	shfl.sync.down.b32 %r131, %r132, %r143, %r144, %r145;
	// end inline asm
	mov.b64 	%rd213, {%r126, %r131};
	mov.b64 	%fd224, %rd213;
	mov.b64 	{%r137, %r142}, %rd307;
	// begin inline asm
	shfl.sync.down.b32 %r136, %r137, %r143, %r144, %r145;
	// end inline asm
	// begin inline asm
	shfl.sync.down.b32 %r141, %r142, %r143, %r144, %r145;
	// end inline asm
	mov.b64 	%rd150, {%r136, %r141};
	setp.gt.s32 	%p121, %r85, 27;
	mov.f64 	%fd342, %fd341;
	mov.u64 	%rd308, %rd307;
	@%p121 bra 	$L__BB5_176;
	abs.f64 	%fd225, %fd341;
	abs.f64 	%fd226, %fd224;
	setp.lt.f64 	%p122, %fd225, %fd226;
	setp.ge.f64 	%p123, %fd226, 0d3E7AD7F29ABCAF48;
	and.pred  	%p124, %p122, %p123;
	mov.f64 	%fd342, %fd224;
	mov.u64 	%rd308, %rd150;
	@%p124 bra 	$L__BB5_176;
	setp.lt.f64 	%p125, %fd226, %fd225;
	setp.ge.f64 	%p126, %fd225, 0d3E7AD7F29ABCAF48;
	and.pred  	%p127, %p126, %p125;
	mov.f64 	%fd342, %fd341;
	mov.u64 	%rd308, %rd307;
	@%p127 bra 	$L__BB5_176;
	setp.lt.s64 	%p128, %rd307, %rd150;
	selp.f64 	%fd342, %fd341, %fd224, %p128;
	min.s64 	%rd308, %rd307, %rd150;
$L__BB5_176:
	mov.b64 	%rd214, %fd342;
	mov.b64 	{%r147, %r152}, %rd214;
	mov.b32 	%r163, 8;
	mov.b32 	%r164, 31;
	mov.b32 	%r165, -1;
	// begin inline asm
	shfl.sync.down.b32 %r146, %r147, %r163, %r164, %r165;
	// end inline asm
	// begin inline asm
	shfl.sync.down.b32 %r151, %r152, %r163, %r164, %r165;
	// end inline asm
	mov.b64 	%rd215, {%r146, %r151};
	mov.b64 	%fd229, %rd215;
	mov.b64 	{%r157, %r162}, %rd308;
	// begin inline asm
	shfl.sync.down.b32 %r156, %r157, %r163, %r164, %r165;
	// end inline asm
	// begin inline asm
	shfl.sync.down.b32 %r161, %r162, %r163, %r164, %r165;
	// end inline asm
	mov.b64 	%rd153, {%r156, %r161};
	setp.gt.s32 	%p129, %r85, 23;
	mov.f64 	%fd343, %fd342;
	mov.u64 	%rd309, %rd308;
	@%p129 bra 	$L__BB5_180;
	abs.f64 	%fd230, %fd342;
	abs.f64 	%fd231, %fd229;
	setp.lt.f64 	%p130, %fd230, %fd231;
	setp.ge.f64 	%p131, %fd231, 0d3E7AD7F29ABCAF48;
	and.pred  	%p132, %p130, %p131;
	mov.f64 	%fd343, %fd229;
	mov.u64 	%rd309, %rd153;
	@%p132 bra 	$L__BB5_180;
	setp.lt.f64 	%p133, %fd231, %fd230;
	setp.ge.f64 	%p134, %fd230, 0d3E7AD7F29ABCAF48;
	and.pred  	%p135, %p134, %p133;
	mov.f64 	%fd343, %fd342;
	mov.u64 	%rd309, %rd308;
	@%p135 bra 	$L__BB5_180;
	setp.lt.s64 	%p136, %rd308, %rd153;
	selp.f64 	%fd343, %fd342, %fd229, %p136;
	min.s64 	%rd309, %rd308, %rd153;
$L__BB5_180:
	mov.b64 	%rd216, %fd343;
	mov.b64 	{%r167, %r172}, %rd216;
	mov.b32 	%r183, 16;
	mov.b32 	%r184, 31;
	mov.b32 	%r185, -1;
	// begin inline asm
	shfl.sync.down.b32 %r166, %r167, %r183, %r184, %r185;
	// end inline asm
	// begin inline asm
	shfl.sync.down.b32 %r171, %r172, %r183, %r184, %r185;
	// end inline asm
	mov.b64 	%rd217, {%r166, %r171};
	mov.b64 	%fd234, %rd217;
	mov.b64 	{%r177, %r182}, %rd309;
	// begin inline asm
	shfl.sync.down.b32 %r176, %r177, %r183, %r184, %r185;
	// end inline asm
	// begin inline asm
	shfl.sync.down.b32 %r181, %r182, %r183, %r184, %r185;
	// end inline asm
	mov.b64 	%rd156, {%r176, %r181};
	setp.gt.s32 	%p137, %r85, 15;
	mov.f64 	%fd351, %fd343;
	mov.u64 	%rd317, %rd309;
	@%p137 bra 	$L__BB5_184;
	abs.f64 	%fd235, %fd343;
	abs.f64 	%fd236, %fd234;
	setp.lt.f64 	%p138, %fd235, %fd236;
	setp.ge.f64 	%p139, %fd236, 0d3E7AD7F29ABCAF48;
	and.pred  	%p140, %p138, %p139;
	mov.f64 	%fd351, %fd234;
	mov.u64 	%rd317, %rd156;
	@%p140 bra 	$L__BB5_184;
	setp.lt.f64 	%p141, %fd236, %fd235;
	setp.ge.f64 	%p142, %fd235, 0d3E7AD7F29ABCAF48;
	and.pred  	%p143, %p142, %p141;
	mov.f64 	%fd351, %fd343;
	mov.u64 	%rd317, %rd309;
	@%p143 bra 	$L__BB5_184;
	setp.lt.s64 	%p144, %rd309, %rd156;
	selp.f64 	%fd351, %fd343, %fd234, %p144;
	min.s64 	%rd317, %rd309, %rd156;
$L__BB5_184:
	setp.ne.s32 	%p145, %r85, 0;
	@%p145 bra 	$L__BB5_186;
	shr.u32 	%r186, %r35, 1;
	and.b32  	%r187, %r186, 496;
	mov.u32 	%r188, _ZN6thrust24THRUST_300001_SM_1000_NS8cuda_cub4core6detail5shmemE;
	add.s32 	%r189, %r188, %r187;
	st.shared.f64 	[%r189+8], %fd351;
	st.shared.u64 	[%r189+16], %rd317;
$L__BB5_186:
	bar.sync 	0;
	setp.ne.s32 	%p146, %r35, 0;
	@%p146 bra 	$L__BB5_208;
	ld.shared.f64 	%fd239, [_ZN6thrust24THRUST_300001_SM_1000_NS8cuda_cub4core6detail5shmemE+24];
	ld.shared.u64 	%rd159, [_ZN6thrust24THRUST_300001_SM_1000_NS8cuda_cub4core6detail5shmemE+32];
	abs.f64 	%fd240, %fd351;
	abs.f64 	%fd241, %fd239;
	setp.lt.f64 	%p147, %fd240, %fd241;
	setp.ge.f64 	%p148, %fd241, 0d3E7AD7F29ABCAF48;
	and.pred  	%p149, %p147, %p148;
	mov.f64 	%fd345, %fd239;
	mov.u64 	%rd311, %rd159;
	@%p149 bra 	$L__BB5_190;
	setp.lt.f64 	%p150, %fd241, %fd240;
	setp.ge.f64 	%p151, %fd240, 0d3E7AD7F29ABCAF48;
	and.pred  	%p152, %p151, %p150;
	mov.f64 	%fd345, %fd351;
	mov.u64 	%rd311, %rd317;
	@%p152 bra 	$L__BB5_190;
	setp.lt.s64 	%p153, %rd317, %rd159;
	selp.f64 	%fd345, %fd351, %fd239, %p153;
	min.s64 	%rd311, %rd317, %rd159;
$L__BB5_190:
	ld.shared.f64 	%fd244, [_ZN6thrust24THRUST_300001_SM_1000_NS8cuda_cub4core6detail5shmemE+40];
	ld.shared.u64 	%rd162, [_ZN6thrust24THRUST_300001_SM_1000_NS8cuda_cub4core6detail5shmemE+48];
	abs.f64 	%fd245, %fd345;
	abs.f64 	%fd246, %fd244;
	setp.lt.f64 	%p154, %fd245, %fd246;
	setp.ge.f64 	%p155, %fd246, 0d3E7AD7F29ABCAF48;
	and.pred  	%p156, %p154, %p155;
	mov.f64 	%fd346, %fd244;
	mov.u64 	%rd312, %rd162;
	@%p156 bra 	$L__BB5_193;
	setp.lt.f64 	%p157, %fd246, %fd245;
	setp.ge.f64 	%p158, %fd245, 0d3E7AD7F29ABCAF48;
	and.pred  	%p159, %p158, %p157;
	mov.f64 	%fd346, %fd345;
	mov.u64 	%rd312, %rd311;
	@%p159 bra 	$L__BB5_193;
	setp.lt.s64 	%p160, %rd311, %rd162;
	selp.f64 	%fd346, %fd345, %fd244, %p160;
	min.s64 	%rd312, %rd311, %rd162;
$L__BB5_193:
	ld.shared.f64 	%fd249, [_ZN6thrust24THRUST_300001_SM_1000_NS8cuda_cub4core6detail5shmemE+56];
	ld.shared.u64 	%rd165, [_ZN6thrust24THRUST_300001_SM_1000_NS8cuda_cub4core6detail5shmemE+64];
	abs.f64 	%fd250, %fd346;
	abs.f64 	%fd251, %fd249;
	setp.lt.f64 	%p161, %fd250, %fd251;
	setp.ge.f64 	%p162, %fd251, 0d3E7AD7F29ABCAF48;
	and.pred  	%p163, %p161, %p162;
	mov.f64 	%fd347, %fd249;
	mov.u64 	%rd313, %rd165;
	@%p163 bra 	$L__BB5_196;
	setp.lt.f64 	%p164, %fd251, %fd250;
	setp.ge.f64 	%p165, %fd250, 0d3E7AD7F29ABCAF48;
	and.pred  	%p166, %p165, %p164;
	mov.f64 	%fd347, %fd346;
	mov.u64 	%rd313, %rd312;
	@%p166 bra 	$L__BB5_196;
	setp.lt.s64 	%p167, %rd312, %rd165;
	selp.f64 	%fd347, %fd346, %fd249, %p167;
	min.s64 	%rd313, %rd312, %rd165;
$L__BB5_196:
	ld.shared.f64 	%fd254, [_ZN6thrust24THRUST_300001_SM_1000_NS8cuda_cub4core6detail5shmemE+72];
	ld.shared.u64 	%rd168, [_ZN6thrust24THRUST_300001_SM_1000_NS8cuda_cub4core6detail5shmemE+80];
	abs.f64 	%fd255, %fd347;
	abs.f64 	%fd256, %fd254;
	setp.lt.f64 	%p168, %fd255, %fd256;
	setp.ge.f64 	%p169, %fd256, 0d3E7AD7F29ABCAF48;
	and.pred  	%p170, %p168, %p169;
	mov.f64 	%fd348, %fd254;
	mov.u64 	%rd314, %rd168;
	@%p170 bra 	$L__BB5_199;
	setp.lt.f64 	%p171, %fd256, %fd255;
	setp.ge.f64 	%p172, %fd255, 0d3E7AD7F29ABCAF48;
	and.pred  	%p173, %p172, %p171;
	mov.f64 	%fd348, %fd347;
	mov.u64 	%rd314, %rd313;
	@%p173 bra 	$L__BB5_199;
	setp.lt.s64 	%p174, %rd313, %rd168;
	selp.f64 	%fd348, %fd347, %fd254, %p174;
	min.s64 	%rd314, %rd313, %rd168;
$L__BB5_199:
	ld.shared.f64 	%fd259, [_ZN6thrust24THRUST_300001_SM_1000_NS8cuda_cub4core6detail5shmemE+88];
	ld.shared.u64 	%rd171, [_ZN6thrust24THRUST_300001_SM_1000_NS8cuda_cub4core6detail5shmemE+96];
	abs.f64 	%fd260, %fd348;
	abs.f64 	%fd261, %fd259;
	setp.lt.f64 	%p175, %fd260, %fd261;
	setp.ge.f64 	%p176, %fd261, 0d3E7AD7F29ABCAF48;
	and.pred  	%p177, %p175, %p176;
	mov.f64 	%fd349, %fd259;
	mov.u64 	%rd315, %rd171;
	@%p177 bra 	$L__BB5_202;
	setp.lt.f64 	%p178, %fd261, %fd260;
	setp.ge.f64 	%p179, %fd260, 0d3E7AD7F29ABCAF48;
	and.pred  	%p180, %p179, %p178;
	mov.f64 	%fd349, %fd348;
	mov.u64 	%rd315, %rd314;
	@%p180 bra 	$L__BB5_202;
	setp.lt.s64 	%p181, %rd314, %rd171;
	selp.f64 	%fd349, %fd348, %fd259, %p181;
	min.s64 	%rd315, %rd314, %rd171;
$L__BB5_202:
	ld.shared.f64 	%fd264, [_ZN6thrust24THRUST_300001_SM_1000_NS8cuda_cub4core6detail5shmemE+104];
	ld.shared.u64 	%rd174, [_ZN6thrust24THRUST_300001_SM_1000_NS8cuda_cub4core6detail5shmemE+112];
	abs.f64 	%fd265, %fd349;
	abs.f64 	%fd266, %fd264;
	setp.lt.f64 	%p182, %fd265, %fd266;
	setp.ge.f64 	%p183, %fd266, 0d3E7AD7F29ABCAF48;
	and.pred  	%p184, %p182, %p183;
	mov.f64 	%fd350, %fd264;
	mov.u64 	%rd316, %rd174;
	@%p184 bra 	$L__BB5_205;
	setp.lt.f64 	%p185, %fd266, %fd265;
	setp.ge.f64 	%p186, %fd265, 0d3E7AD7F29ABCAF48;
	and.pred  	%p187, %p186, %p185;
	mov.f64 	%fd350, %fd349;
	mov.u64 	%rd316, %rd315;
	@%p187 bra 	$L__BB5_205;
	setp.lt.s64 	%p188, %rd315, %rd174;
	selp.f64 	%fd350, %fd349, %fd264, %p188;
	min.s64 	%rd316, %rd315, %rd174;
$L__BB5_205:
	ld.shared.f64 	%fd269, [_ZN6thrust24THRUST_300001_SM_1000_NS8cuda_cub4core6detail5shmemE+120];
	ld.shared.u64 	%rd177, [_ZN6thrust24THRUST_300001_SM_1000_NS8cuda_cub4core6detail5shmemE+128];
	abs.f64 	%fd270, %fd350;
	abs.f64 	%fd271, %fd269;
	setp.lt.f64 	%p189, %fd270, %fd271;
	setp.ge.f64 	%p190, %fd271, 0d3E7AD7F29ABCAF48;
	and.pred  	%p191, %p189, %p190;
	mov.u64 	%rd317, %rd177;
	mov.f64 	%fd351, %fd269;
	@%p191 bra 	$L__BB5_208;
	setp.lt.f64 	%p192, %fd271, %fd270;
	setp.ge.f64 	%p193, %fd270, 0d3E7AD7F29ABCAF48;
	and.pred  	%p194, %p193, %p192;
	mov.u64 	%rd317, %rd316;
	mov.f64 	%fd351, %fd350;
	@%p194 bra 	$L__BB5_208;
	setp.lt.s64 	%p195, %rd316, %rd177;
	selp.f64 	%fd351, %fd350, %fd269, %p195;
	min.s64 	%rd317, %rd316, %rd177;
$L__BB5_208:
	mov.u32 	%r415, %tid.x;
	setp.ne.s32 	%p428, %r415, 0;
	@%p428 bra 	$L__BB5_210;
	ld.param.u64 	%rd254, [_ZN6thrust24THRUST_300001_SM_1000_NS8cuda_cub4core6detail13_kernel_agentINS1_8__reduce11ReduceAgentINS0_12zip_iteratorIN4cuda3std3__45tupleIJNS0_10device_ptrIdEENS0_17counting_iteratorIlNS0_11use_defaultESF_SF_EEEEEEEPNSB_IJdlEEESJ_iNS1_9__extrema9arg_max_fIdl10ComparatorEEEEJSI_SK_iN3cub18CUB_300001_SM_100013GridEvenShareIiEENSR_9GridQueueIjEESO_EEEvDpT0__param_1];
	cvta.to.global.u64 	%rd251, %rd254;
	mul.wide.u32 	%rd252, %r1, 16;
	add.s64 	%rd253, %rd251, %rd252;
	st.global.f64 	[%rd253], %fd351;
	st.global.u64 	[%rd253+8], %rd317;
$L__BB5_210:
	ret;

}
	// .globl	_ZN6thrust24THRUST_300001_SM_1000_NS8cuda_cub4core6detail13_kernel_agentINS1_8__reduce10DrainAgentIiEEJN3cub18CUB_300001_SM_10009GridQueueIjEEiEEEvDpT0_
.visible .entry _ZN6thrust24THRUST_300001_SM_1000_NS8cuda_cub4core6detail13_kernel_agentINS1_8__reduce10DrainAgentIiEEJN3cub18CUB_300001_SM_10009GridQueueIjEEiEEEvDpT0_(
	.param .align 8 .b8 _ZN6thrust24THRUST_300001_SM_1000_NS8cuda_cub4core6detail13_kernel_agentINS1_8__reduce10DrainAgentIiEEJN3cub18CUB_300001_SM_10009GridQueueIjEEiEEEvDpT0__param_0[8],
	.param .u32 _ZN6thrust24THRUST_300001_SM_1000_NS8cuda_cub4core6detail13_kernel_agentINS1_8__reduce10DrainAgentIiEEJN3cub18CUB_300001_SM_10009GridQueueIjEEiEEEvDpT0__param_1
)
.maxntid 1
{
	.reg .b32 	%r<3>;
	.reg .b64 	%rd<3>;

	ld.param.u64 	%rd1, [_ZN6thrust24THRUST_300001_SM_1000_NS8cuda_cub4core6detail13_kernel_agentINS1_8__reduce10DrainAgentIiEEJN3cub18CUB_300001_SM_10009GridQueueIjEEiEEEvDpT0__param_0];
	ld.param.u32 	%r1, [_ZN6thrust24THRUST_300001_SM_1000_NS8cuda_cub4core6detail13_kernel_agentINS1_8__reduce10DrainAgentIiEEJN3cub18CUB_300001_SM_10009GridQueueIjEEiEEEvDpT0__param_1];
	cvta.to.global.u64 	%rd2, %rd1;
	st.global.u32 	[%rd2], %r1;
	mov.b32 	%r2, 0;
	st.global.u32 	[%rd2+4], %r2;
	ret;

}
	// .globl	_ZN6thrust24THRUST_300001_SM_1000_NS8cuda_cub4core6detail13_kernel_agentINS1_8__reduce11ReduceAgentIPN4cuda3std3__45tupleIJdlEEESC_SB_iNS1_9__extrema9arg_max_fIdl10ComparatorEEEEJSC_SC_iSG_EEEvDpT0_
.visible .entry _ZN6thrust24THRUST_300001_SM_1000_NS8cuda_cub4core6detail13_kernel_agentINS1_8__reduce11ReduceAgentIPN4cuda3std3__45tupleIJdlEEESC_SB_iNS1_9__extrema9arg_max_fIdl10ComparatorEEEEJSC_SC_iSG_EEEvDpT0_(
	.param .u64 .ptr .align 1 _ZN6thrust24THRUST_300001_SM_1000_NS8cuda_cub4core6detail13_kernel_agentINS1_8__reduce11ReduceAgentIPN4cuda3std3__45tupleIJdlEEESC_SB_iNS1_9__extrema9arg_max_fIdl10ComparatorEEEEJSC_SC_iSG_EEEvDpT0__param_0,
	.param .u64 .ptr .align 1 _ZN6thrust24THRUST_300001_SM_1000_NS8cuda_cub4core6detail13_kernel_agentINS1_8__reduce11ReduceAgentIPN4cuda3std3__45tupleIJdlEEESC_SB_iNS1_9__extrema9arg_max_fIdl10ComparatorEEEEJSC_SC_iSG_EEEvDpT0__param_1,
	.param .u32 _ZN6thrust24THRUST_300001_SM_1000_NS8cuda_cub4core6detail13_kernel_agentINS1_8__reduce11ReduceAgentIPN4cuda3std3__45tupleIJdlEEESC_SB_iNS1_9__extrema9arg_max_fIdl10ComparatorEEEEJSC_SC_iSG_EEEvDpT0__param_2,
	.param .align 1 .b8 _ZN6thrust24THRUST_300001_SM_1000_NS8cuda_cub4core6detail13_kernel_agentINS1_8__reduce11ReduceAgentIPN4cuda3std3__45tupleIJdlEEESC_SB_iNS1_9__extrema9arg_max_fIdl10ComparatorEEEEJSC_SC_iSG_EEEvDpT0__param_3[1]
)
.maxntid 256
{
	.reg .pred 	%p<442>;
	.reg .b32 	%r<390>;
	.reg .b64 	%rd<395>;
	.reg .b64 	%fd<358>;

	ld.param.u32 	%r37, [_ZN6thrust24THRUST_300001_SM_1000_NS8cuda_cub4core6detail13_kernel_agentINS1_8__reduce11ReduceAgentIPN4cuda3std3__45tupleIJdlEEESC_SB_iNS1_9__extrema9arg_max_fIdl10ComparatorEEEEJSC_SC_iSG_EEEvDpT0__param_2];
	setp.eq.s32 	%p1, %r37, 0;
	@%p1 bra 	$L__BB7_211;
	setp.gt.s32 	%p2, %r37, 1279;
	@%p2 bra 	$L__BB7_121;
	mov.u32 	%r1, %tid.x;
	setp.ge.s32 	%p209, %r1, %r37;
	mov.f64 	%fd301, 0d0000000000000000;
	mov.b64 	%rd337, 0;
	mov.u32 	%r380, %r1;
	@%p209 bra 	$L__BB7_4;
	ld.param.u64 	%rd323, [_ZN6thrust24THRUST_300001_SM_1000_NS8cuda_cub4core6detail13_kernel_agentINS1_8__reduce11ReduceAgentIPN4cuda3std3__45tupleIJdlEEESC_SB_iNS1_9__extrema9arg_max_fIdl10ComparatorEEEEJSC_SC_iSG_EEEvDpT0__param_0];
	mul.wide.u32 	%rd273, %r1, 16;
	add.s64 	%rd270, %rd323, %rd273;
	// begin inline asm
	ld.global.nc.u64 %rd269, [%rd270];
	// end inline asm
	add.s64 	%rd272, %rd270, 8;
	// begin inline asm
	ld.global.nc.u64 %rd337, [%rd272];
	// end inline asm
	mov.b64 	%fd301, %rd269;
	add.s32 	%r380, %r1, 256;
$L__BB7_4:
	setp.ge.s32 	%p210, %r380, %r37;
	@%p210 bra 	$L__BB7_25;
	not.b32 	%r153, %r380;
	add.s32 	%r4, %r37, %r153;
	and.b32  	%r154, %r4, 768;
	setp.eq.s32 	%p211, %r154, 768;
	@%p211 bra 	$L__BB7_11;
	ld.param.u64 	%rd324, [_ZN6thrust24THRUST_300001_SM_1000_NS8cuda_cub4core6detail13_kernel_agentINS1_8__reduce11ReduceAgentIPN4cuda3std3__45tupleIJdlEEESC_SB_iNS1_9__extrema9arg_max_fIdl10ComparatorEEEEJSC_SC_iSG_EEEvDpT0__param_0];
	mul.wide.u32 	%rd275, %r380, 16;
	add.s64 	%rd328, %rd324, %rd275;
	shr.u32 	%r155, %r4, 8;
	add.s32 	%r156, %r155, 1;
	and.b32  	%r157, %r156, 3;
	neg.s32 	%r378, %r157;
$L__BB7_7:
	.pragma "nounroll";
	mov.u64 	%rd5, %rd337;
	mov.f64 	%fd3, %fd301;
	// begin inline asm
	ld.global.nc.u64 %rd276, [%rd328];
	// end inline asm
	add.s64 	%rd279, %rd328, 8;
	// begin inline asm
	ld.global.nc.u64 %rd278, [%rd279];
	// end inline asm
	mov.b64 	%fd4, %rd276;
	abs.f64 	%fd5, %fd3;
	abs.f64 	%fd6, %fd4;
	setp.lt.f64 	%p212, %fd5, %fd6;
	setp.ge.f64 	%p213, %fd6, 0d3E7AD7F29ABCAF48;
	and.pred  	%p214, %p212, %p213;
	mov.u64 	%rd337, %rd278;
	mov.f64 	%fd301, %fd4;
	@%p214 bra 	$L__BB7_10;
	setp.lt.f64 	%p215, %fd6, %fd5;
	setp.ge.f64 	%p216, %fd5, 0d3E7AD7F29ABCAF48;
	and.pred  	%p217, %p216, %p215;
	mov.u64 	%rd337, %rd5;
	mov.f64 	%fd301, %fd3;
	@%p217 bra 	$L__BB7_10;
	setp.lt.s64 	%p218, %rd5, %rd278;
	min.s64 	%rd337, %rd5, %rd278;
	selp.f64 	%fd301, %fd3, %fd4, %p218;
$L__BB7_10:
	add.s32 	%r380, %r380, 256;
	add.s64 	%rd328, %rd328, 4096;
	add.s32 	%r378, %r378, 1;
	setp.ne.s32 	%p219, %r378, 0;
	@%p219 bra 	$L__BB7_7;
$L__BB7_11:
	setp.lt.u32 	%p220, %r4, 768;
	@%p220 bra 	$L__BB7_25;
$L__BB7_12:
	ld.param.u64 	%rd325, [_ZN6thrust24THRUST_300001_SM_1000_NS8cuda_cub4core6detail13_kernel_agentINS1_8__reduce11ReduceAgentIPN4cuda3std3__45tupleIJdlEEESC_SB_iNS1_9__extrema9arg_max_fIdl10ComparatorEEEEJSC_SC_iSG_EEEvDpT0__param_0];
	mul.wide.s32 	%rd284, %r380, 16;
	add.s64 	%rd281, %rd325, %rd284;
	// begin inline asm
	ld.global.nc.u64 %rd280, [%rd281];
	// end inline asm
	add.s64 	%rd283, %rd281, 8;
	// begin inline asm
	ld.global.nc.u64 %rd282, [%rd283];
	// end inline asm
	mov.b64 	%fd12, %rd280;
	abs.f64 	%fd13, %fd301;
	abs.f64 	%fd14, %fd12;
	setp.lt.f64 	%p221, %fd13, %fd14;
	setp.ge.f64 	%p222, %fd14, 0d3E7AD7F29ABCAF48;
	and.pred  	%p223, %p221, %p222;
	mov.u64 	%rd334, %rd282;
	mov.f64 	%fd298, %fd12;
	@%p223 bra 	$L__BB7_15;
	setp.lt.f64 	%p224, %fd14, %fd13;
	setp.ge.f64 	%p225, %fd13, 0d3E7AD7F29ABCAF48;
	and.pred  	%p226, %p225, %p224;
	mov.u64 	%rd334, %rd337;
	mov.f64 	%fd298, %fd301;
	@%p226 bra 	$L__BB7_15;
	setp.lt.s64 	%p227, %rd337, %rd282;
	min.s64 	%rd334, %rd337, %rd282;
	selp.f64 	%fd298, %fd301, %fd12, %p227;
$L__BB7_15:
	add.s64 	%rd286, %rd281, 4096;
	// begin inline asm
	ld.global.nc.u64 %rd285, [%rd286];
	// end inline asm
	add.s64 	%rd288, %rd281, 4104;
	// begin inline asm
	ld.global.nc.u64 %rd287, [%rd288];
	// end inline asm
	mov.b64 	%fd17, %rd285;
	abs.f64 	%fd18, %fd298;
	abs.f64 	%fd19, %fd17;
	setp.lt.f64 	%p228, %fd18, %fd19;
	setp.ge.f64 	%p229, %fd19, 0d3E7AD7F29ABCAF48;
	and.pred  	%p230, %p228, %p229;
	mov.u64 	%rd335, %rd287;
	mov.f64 	%fd299, %fd17;
	@%p230 bra 	$L__BB7_18;
	setp.lt.f64 	%p231, %fd19, %fd18;
	setp.ge.f64 	%p232, %fd18, 0d3E7AD7F29ABCAF48;
	and.pred  	%p233, %p232, %p231;
	mov.u64 	%rd335, %rd334;
	mov.f64 	%fd299, %fd298;
	@%p233 bra 	$L__BB7_18;
	setp.lt.s64 	%p234, %rd334, %rd287;
	min.s64 	%rd335, %rd334, %rd287;
	selp.f64 	%fd299, %fd298, %fd17, %p234;
$L__BB7_18:
	add.s64 	%rd290, %rd281, 8192;
	// begin inline asm
	ld.global.nc.u64 %rd289, [%rd290];
	// end inline asm
	add.s64 	%rd292, %rd281, 8200;
	// begin inline asm
	ld.global.nc.u64 %rd291, [%rd292];
	// end inline asm
	mov.b64 	%fd22, %rd289;
	abs.f64 	%fd23, %fd299;
	abs.f64 	%fd24, %fd22;
	setp.lt.f64 	%p235, %fd23, %fd24;
	setp.ge.f64 	%p236, %fd24, 0d3E7AD7F29ABCAF48;
	and.pred  	%p237, %p235, %p236;
	mov.u64 	%rd336, %rd291;
	mov.f64 	%fd300, %fd22;
	@%p237 bra 	$L__BB7_21;
	setp.lt.f64 	%p238, %fd24, %fd23;
	setp.ge.f64 	%p239, %fd23, 0d3E7AD7F29ABCAF48;
	and.pred  	%p240, %p239, %p238;
	mov.u64 	%rd336, %rd335;
	mov.f64 	%fd300, %fd299;
	@%p240 bra 	$L__BB7_21;
	setp.lt.s64 	%p241, %rd335, %rd291;
	min.s64 	%rd336, %rd335, %rd291;
	selp.f64 	%fd300, %fd299, %fd22, %p241;
$L__BB7_21:
	add.s64 	%rd294, %rd281, 12288;
	// begin inline asm
	ld.global.nc.u64 %rd293, [%rd294];
	// end inline asm
	add.s64 	%rd296, %rd281, 12296;
	// begin inline asm
	ld.global.nc.u64 %rd295, [%rd296];
	// end inline asm
	mov.b64 	%fd27, %rd293;
	abs.f64 	%fd28, %fd300;
	abs.f64 	%fd29, %fd27;
	setp.lt.f64 	%p242, %fd28, %fd29;
	setp.ge.f64 	%p243, %fd29, 0d3E7AD7F29ABCAF48;
	and.pred  	%p244, %p242, %p243;
	mov.u64 	%rd337, %rd295;
	mov.f64 	%fd301, %fd27;
	@%p244 bra 	$L__BB7_24;
	setp.lt.f64 	%p245, %fd29, %fd28;
	setp.ge.f64 	%p246, %fd28, 0d3E7AD7F29ABCAF48;
	and.pred  	%p247, %p246, %p245;
	mov.u64 	%rd337, %rd336;
	mov.f64 	%fd301, %fd300;
	@%p247 bra 	$L__BB7_24;
	setp.lt.s64 	%p248, %rd336, %rd295;
	min.s64 	%rd337, %rd336, %rd295;
	selp.f64 	%fd301, %fd300, %fd27, %p248;
$L__BB7_24:
	add.s32 	%r380, %r380, 1024;
	setp.lt.s32 	%p249, %r380, %r37;
	@%p249 bra 	$L__BB7_12;
$L__BB7_25:
	setp.lt.s32 	%p250, %r37, 256;
	@%p250 bra 	$L__BB7_70;
	// begin inline asm
	mov.u32 %r271, %laneid;
	// end inline asm
	mov.b64 	%rd307, %fd301;
	mov.b64 	{%r273, %r278}, %rd307;
	mov.b32 	%r289, 1;
	mov.b32 	%r290, 31;
	mov.b32 	%r291, -1;
	// begin inline asm
	shfl.sync.down.b32 %r272, %r273, %r289, %r290, %r291;
	// end inline asm
	// begin inline asm
	shfl.sync.down.b32 %r277, %r278, %r289, %r290, %r291;
	// end inline asm
	mov.b64 	%rd308, {%r272, %r277};
	mov.b64 	%fd33, %rd308;
	mov.b64 	{%r283, %r288}, %rd337;
	// begin inline asm
	shfl.sync.down.b32 %r282, %r283, %r289, %r290, %r291;
	// end inline asm
	// begin inline asm
	shfl.sync.down.b32 %r287, %r288, %r289, %r290, %r291;
	// end inline asm
	mov.b64 	%rd27, {%r282, %r287};
	setp.gt.s32 	%p350, %r271, 30;
	mov.u64 	%rd339, %rd337;
	mov.f64 	%fd303, %fd301;
	@%p350 bra 	$L__BB7_30;
	abs.f64 	%fd34, %fd301;
	abs.f64 	%fd35, %fd33;
	setp.lt.f64 	%p351, %fd34, %fd35;
	setp.ge.f64 	%p352, %fd35, 0d3E7AD7F29ABCAF48;
	and.pred  	%p353, %p351, %p352;
	mov.u64 	%rd339, %rd27;
	mov.f64 	%fd303, %fd33;
	@%p353 bra 	$L__BB7_30;
	setp.lt.f64 	%p354, %fd35, %fd34;
	setp.ge.f64 	%p355, %fd34, 0d3E7AD7F29ABCAF48;
	and.pred  	%p356, %p355, %p354;
	mov.u64 	%rd339, %rd337;
	mov.f64 	%fd303, %fd301;
	@%p356 bra 	$L__BB7_30;
	setp.lt.s64 	%p357, %rd337, %rd27;
	min.s64 	%rd339, %rd337, %rd27;
	selp.f64 	%fd303, %fd301, %fd33, %p357;
$L__BB7_30:
	mov.b64 	%rd309, %fd303;
	mov.b64 	{%r293, %r298}, %rd309;
	mov.b32 	%r309, 2;
	mov.b32 	%r310, 31;
	mov.b32 	%r311, -1;
	// begin inline asm
	shfl.sync.down.b32 %r292, %r293, %r309, %r310, %r311;
	// end inline asm
	// begin inline asm
	shfl.sync.down.b32 %r297, %r298, %r309, %r310, %r311;
	// end inline asm
	mov.b64 	%rd310, {%r292, %r297};
	mov.b64 	%fd38, %rd310;
	mov.b64 	{%r303, %r308}, %rd339;
	// begin inline asm
	shfl.sync.down.b32 %r302, %r303, %r309, %r310, %r311;
	// end inline asm
	// begin inline asm
	shfl.sync.down.b32 %r307, %r308, %r309, %r310, %r311;
	// end inline asm
	mov.b64 	%rd30, {%r302, %r307};
	setp.gt.s32 	%p358, %r271, 29;
	mov.u64 	%rd340, %rd339;
	mov.f64 	%fd304, %fd303;
	@%p358 bra 	$L__BB7_34;
	abs.f64 	%fd39, %fd303;
	abs.f64 	%fd40, %fd38;
	setp.lt.f64 	%p359, %fd39, %fd40;
	setp.ge.f64 	%p360, %fd40, 0d3E7AD7F29ABCAF48;
	and.pred  	%p361, %p359, %p360;
	mov.u64 	%rd340, %rd30;
	mov.f64 	%fd304, %fd38;
	@%p361 bra 	$L__BB7_34;
	setp.lt.f64 	%p362, %fd40, %fd39;
	setp.ge.f64 	%p363, %fd39, 0d3E7AD7F29ABCAF48;
	and.pred  	%p364, %p363, %p362;
	mov.u64 	%rd340, %rd339;
	mov.f64 	%fd304, %fd303;
	@%p364 bra 	$L__BB7_34;
	setp.lt.s64 	%p365, %rd339, %rd30;
	min.s64 	%rd340, %rd339, %rd30;
	selp.f64 	%fd304, %fd303, %fd38, %p365;
$L__BB7_34:
	mov.b64 	%rd311, %fd304;
	mov.b64 	{%r313, %r318}, %rd311;
	mov.b32 	%r329, 4;
	mov.b32 	%r330, 31;
	mov.b32 	%r331, -1;
	// begin inline asm
	shfl.sync.down.b32 %r312, %r313, %r329, %r330, %r331;
	// end inline asm
	// begin inline asm
	shfl.sync.down.b32 %r317, %r318, %r329, %r330, %r331;
	// end inline asm
	mov.b64 	%rd312, {%r312, %r317};
	mov.b64 	%fd43, %rd312;
	mov.b64 	{%r323, %r328}, %rd340;
	// begin inline asm
	shfl.sync.down.b32 %r322, %r323, %r329, %r330, %r331;
	// end inline asm
	// begin inline asm
	shfl.sync.down.b32 %r327, %r328, %r329, %r330, %r331;
	// end inline asm
	mov.b64 	%rd33, {%r322, %r327};
	setp.gt.s32 	%p366, %r271, 27;
	mov.u64 	%rd341, %rd340;
	mov.f64 	%fd305, %fd304;
	@%p366 bra 	$L__BB7_38;
	abs.f64 	%fd44, %fd304;
	abs.f64 	%fd45, %fd43;
	setp.lt.f64 	%p367, %fd44, %fd45;
	setp.ge.f64 	%p368, %fd45, 0d3E7AD7F29ABCAF48;
	and.pred  	%p369, %p367, %p368;
	mov.u64 	%rd341, %rd33;
	mov.f64 	%fd305, %fd43;
	@%p369 bra 	$L__BB7_38;
	setp.lt.f64 	%p370, %fd45, %fd44;
	setp.ge.f64 	%p371, %fd44, 0d3E7AD7F29ABCAF48;
	and.pred  	%p372, %p371, %p370;
	mov.u64 	%rd341, %rd340;
	mov.f64 	%fd305, %fd304;
	@%p372 bra 	$L__BB7_38;
	setp.lt.s64 	%p373, %rd340, %rd33;
	min.s64 	%rd341, %rd340, %rd33;
	selp.f64 	%fd305, %fd304, %fd43, %p373;
$L__BB7_38:
	mov.b64 	%rd313, %fd305;
	mov.b64 	{%r333, %r338}, %rd313;
	mov.b32 	%r349, 8;
	mov.b32 	%r350, 31;
	mov.b32 	%r351, -1;
	// begin inline asm
	shfl.sync.down.b32 %r332, %r333, %r349, %r350, %r351;
	// end inline asm
	// begin inline asm
	shfl.sync.down.b32 %r337, %r338, %r349, %r350, %r351;
	// end inline asm
	mov.b64 	%rd314, {%r332, %r337};
	mov.b64 	%fd48, %rd314;
	mov.b64 	{%r343, %r348}, %rd341;
	// begin inline asm
	shfl.sync.down.b32 %r342, %r343, %r349, %r350, %r351;
	// end inline asm
	// begin inline asm
	shfl.sync.down.b32 %r347, %r348, %r349, %r350, %r351;
	// end inline asm
	mov.b64 	%rd36, {%r342, %r347};
	setp.gt.s32 	%p374, %r271, 23;
	mov.u64 	%rd342, %rd341;
	mov.f64 	%fd306, %fd305;
	@%p374 bra 	$L__BB7_42;
	abs.f64 	%fd49, %fd305;
	abs.f64 	%fd50, %fd48;
	setp.lt.f64 	%p375, %fd49, %fd50;
	setp.ge.f64 	%p376, %fd50, 0d3E7AD7F29ABCAF48;
	and.pred  	%p377, %p375, %p376;
	mov.u64 	%rd342, %rd36;
	mov.f64 	%fd306, %fd48;
	@%p377 bra 	$L__BB7_42;
	setp.lt.f64 	%p378, %fd50, %fd49;
	setp.ge.f64 	%p379, %fd49, 0d3E7AD7F29ABCAF48;
	and.pred  	%p380, %p379, %p378;
	mov.u64 	%rd342, %rd341;
	mov.f64 	%fd306, %fd305;
	@%p380 bra 	$L__BB7_42;
	setp.lt.s64 	%p381, %rd341, %rd36;
	min.s64 	%rd342, %rd341, %rd36;
	selp.f64 	%fd306, %fd305, %fd48, %p381;
$L__BB7_42:
	mov.b64 	%rd315, %fd306;
	mov.b64 	{%r353, %r358}, %rd315;
	mov.b32 	%r369, 16;
	mov.b32 	%r370, 31;
	mov.b32 	%r371, -1;
	// begin inline asm
	shfl.sync.down.b32 %r352, %r353, %r369, %r370, %r371;
	// end inline asm
	// begin inline asm
	shfl.sync.down.b32 %r357, %r358, %r369, %r370, %r371;
	// end inline asm
	mov.b64 	%rd316, {%r352, %r357};
	mov.b64 	%fd53, %rd316;
	mov.b64 	{%r363, %r368}, %rd342;
	// begin inline asm
	shfl.sync.down.b32 %r362, %r363, %r369, %r370, %r371;
	// end inline asm
	// begin inline asm
	shfl.sync.down.b32 %r367, %r368, %r369, %r370, %r371;
	// end inline asm
	mov.b64 	%rd39, {%r362, %r367};
	setp.gt.s32 	%p382, %r271, 15;
	mov.u64 	%rd394, %rd342;
	mov.f64 	%fd357, %fd306;
	@%p382 bra 	$L__BB7_46;
	abs.f64 	%fd54, %fd306;
	abs.f64 	%fd55, %fd53;
	setp.lt.f64 	%p383, %fd54, %fd55;
	setp.ge.f64 	%p384, %fd55, 0d3E7AD7F29ABCAF48;
	and.pred  	%p385, %p383, %p384;
	mov.u64 	%rd394, %rd39;
	mov.f64 	%fd357, %fd53;
	@%p385 bra 	$L__BB7_46;
	setp.lt.f64 	%p386, %fd55, %fd54;
	setp.ge.f64 	%p387, %fd54, 0d3E7AD7F29ABCAF48;
	and.pred  	%p388, %p387, %p386;
	mov.u64 	%rd394, %rd342;
	mov.f64 	%fd357, %fd306;
	@%p388 bra 	$L__BB7_46;
	setp.lt.s64 	%p389, %rd342, %rd39;
	min.s64 	%rd394, %rd342, %rd39;
	selp.f64 	%fd357, %fd306, %fd53, %p389;
$L__BB7_46:
	setp.ne.s32 	%p390, %r271, 0;
	@%p390 bra 	$L__BB7_48;
	shr.u32 	%r372, %r1, 1;
	and.b32  	%r373, %r372, 496;
	mov.u32 	%r374, _ZN6thrust24THRUST_300001_SM_1000_NS8cuda_cub4core6detail5shmemE;
	add.s32 	%r375, %r374, %r373;
	st.shared.f64 	[%r375+8], %fd357;
	st.shared.u64 	[%r375+16], %rd394;
$L__BB7_48:
	bar.sync 	0;
	setp.ne.s32 	%p391, %r1, 0;
	@%p391 bra 	$L__BB7_209;
	ld.shared.f64 	%fd58, [_ZN6thrust24THRUST_300001_SM_1000_NS8cuda_cub4core6detail5shmemE+24];
	ld.shared.u64 	%rd42, [_ZN6thrust24THRUST_300001_SM_1000_NS8cuda_cub4core6detail5shmemE+32];
	abs.f64 	%fd59, %fd357;
	abs.f64 	%fd60, %fd58;
	setp.lt.f64 	%p392, %fd59, %fd60;
	setp.ge.f64 	%p393, %fd60, 0d3E7AD7F29ABCAF48;
	and.pred  	%p394, %p392, %p393;
	mov.u64 	%rd344, %rd42;
	mov.f64 	%fd308, %fd58;
	@%p394 bra 	$L__BB7_52;
	setp.lt.f64 	%p395, %fd60, %fd59;
	setp.ge.f64 	%p396, %fd59, 0d3E7AD7F29ABCAF48;
	and.pred  	%p397, %p396, %p395;
	mov.u64 	%rd344, %rd394;
	mov.f64 	%fd308, %fd357;
	@%p397 bra 	$L__BB7_52;
	setp.lt.s64 	%p398, %rd394, %rd42;
	min.s64 	%rd344, %rd394, %rd42;
	selp.f64 	%fd308, %fd357, %fd58, %p398;
$L__BB7_52:
	ld.shared.f64 	%fd63, [_ZN6thrust24THRUST_300001_SM_1000_NS8cuda_cub4core6detail5shmemE+40];
	ld.shared.u64 	%rd45, [_ZN6thrust24THRUST_300001_SM_1000_NS8cuda_cub4core6detail5shmemE+48];
	abs.f64 	%fd64, %fd308;
	abs.f64 	%fd65, %fd63;
	setp.lt.f64 	%p399, %fd64, %fd65;
	setp.ge.f64 	%p400, %fd65, 0d3E7AD7F29ABCAF48;
	and.pred  	%p401, %p399, %p400;
	mov.u64 	%rd345, %rd45;
	mov.f64 	%fd309, %fd63;
	@%p401 bra 	$L__BB7_55;
	setp.lt.f64 	%p402, %fd65, %fd64;
	setp.ge.f64 	%p403, %fd64, 0d3E7AD7F29ABCAF48;
	and.pred  	%p404, %p403, %p402;
	mov.u64 	%rd345, %rd344;
	mov.f64 	%fd309, %fd308;
	@%p404 bra 	$L__BB7_55;
	setp.lt.s64 	%p405, %rd344, %rd45;
	min.s64 	%rd345, %rd344, %rd45;
	selp.f64 	%fd309, %fd308, %fd63, %p405;
$L__BB7_55:
	ld.shared.f64 	%fd68, [_ZN6thrust24THRUST_300001_SM_1000_NS8cuda_cub4core6detail5shmemE+56];
	ld.shared.u64 	%rd48, [_ZN6thrust24THRUST_300001_SM_1000_NS8cuda_cub4core6detail5shmemE+64];
	abs.f64 	%fd69, %fd309;
	abs.f64 	%fd70, %fd68;
	setp.lt.f64 	%p406, %fd69, %fd70;
	setp.ge.f64 	%p407, %fd70, 0d3E7AD7F29ABCAF48;
	and.pred  	%p408, %p406, %p407;
	mov.u64 	%rd346, %rd48;
	mov.f64 	%fd310, %fd68;
	@%p408 bra 	$L__BB7_58;
	setp.lt.f64 	%p409, %fd70, %fd69;
	setp.ge.f64 	%p410, %fd69, 0d3E7AD7F29ABCAF48;
	and.pred  	%p411, %p410, %p409;
	mov.u64 	%rd346, %rd345;
	mov.f64 	%fd310, %fd309;
	@%p411 bra 	$L__BB7_58;
	setp.lt.s64 	%p412, %rd345, %rd48;
	min.s64 	%rd346, %rd345, %rd48;
	selp.f64 	%fd310, %fd309, %fd68, %p412;
$L__BB7_58:
	ld.shared.f64 	%fd73, [_ZN6thrust24THRUST_300001_SM_1000_NS8cuda_cub4core6detail5shmemE+72];
	ld.shared.u64 	%rd51, [_ZN6thrust24THRUST_300001_SM_1000_NS8cuda_cub4core6detail5shmemE+80];
	abs.f64 	%fd74, %fd310;
	abs.f64 	%fd75, %fd73;
	setp.lt.f64 	%p413, %fd74, %fd75;
	setp.ge.f64 	%p414, %fd75, 0d3E7AD7F29ABCAF48;
	and.pred  	%p415, %p413, %p414;
	mov.u64 	%rd347, %rd51;
	mov.f64 	%fd311, %fd73;
	@%p415 bra 	$L__BB7_61;
	setp.lt.f64 	%p416, %fd75, %fd74;
	setp.ge.f64 	%p417, %fd74, 0d3E7AD7F29ABCAF48;
	and.pred  	%p418, %p417, %p416;
	mov.u64 	%rd347, %rd346;
	mov.f64 	%fd311, %fd310;
	@%p418 bra 	$L__BB7_61;
	setp.lt.s64 	%p419, %rd346, %rd51;
	min.s64 	%rd347, %rd346, %rd51;
	selp.f64 	%fd311, %fd310, %fd73, %p419;
$L__BB7_61:
	ld.shared.f64 	%fd78, [_ZN6thrust24THRUST_300001_SM_1000_NS8cuda_cub4core6detail5shmemE+88];
	ld.shared.u64 	%rd54, [_ZN6thrust24THRUST_300001_SM_1000_NS8cuda_cub4core6detail5shmemE+96];
	abs.f64 	%fd79, %fd311;
	abs.f64 	%fd80, %fd78;
	setp.lt.f64 	%p420, %fd79, %fd80;
	setp.ge.f64 	%p421, %fd80, 0d3E7AD7F29ABCAF48;
	and.pred  	%p422, %p420, %p421;
	mov.u64 	%rd348, %rd54;
	mov.f64 	%fd312, %fd78;
	@%p422 bra 	$L__BB7_64;
	setp.lt.f64 	%p423, %fd80, %fd79;
	setp.ge.f64 	%p424, %fd79, 0d3E7AD7F29ABCAF48;
	and.pred  	%p425, %p424, %p423;
	mov.u64 	%rd348, %rd347;
	mov.f64 	%fd312, %fd311;
	@%p425 bra 	$L__BB7_64;
	setp.lt.s64 	%p426, %rd347, %rd54;
	min.s64 	%rd348, %rd347, %rd54;
	selp.f64 	%fd312, %fd311, %fd78, %p426;
$L__BB7_64:
	ld.shared.f64 	%fd83, [_ZN6thrust24THRUST_300001_SM_1000_NS8cuda_cub4core6detail5shmemE+104];
	ld.shared.u64 	%rd57, [_ZN6thrust24THRUST_300001_SM_1000_NS8cuda_cub4core6detail5shmemE+112];
	abs.f64 	%fd84, %fd312;
	abs.f64 	%fd85, %fd83;
	setp.lt.f64 	%p427, %fd84, %fd85;
	setp.ge.f64 	%p428, %fd85, 0d3E7AD7F29ABCAF48;
	and.pred  	%p429, %p427, %p428;
	mov.u64 	%rd349, %rd57;
	mov.f64 	%fd313, %fd83;
	@%p429 bra 	$L__BB7_67;
	setp.lt.f64 	%p430, %fd85, %fd84;
	setp.ge.f64 	%p431, %fd84, 0d3E7AD7F29ABCAF48;
	and.pred  	%p432, %p431, %p430;
	mov.u64 	%rd349, %rd348;
	mov.f64 	%fd313, %fd312;
	@%p432 bra 	$L__BB7_67;
	setp.lt.s64 	%p433, %rd348, %rd57;
	min.s64 	%rd349, %rd348, %rd57;
	selp.f64 	%fd313, %fd312, %fd83, %p433;
$L__BB7_67:
	ld.shared.f64 	%fd88, [_ZN6thrust24THRUST_300001_SM_1000_NS8cuda_cub4core6detail5shmemE+120];
	ld.shared.u64 	%rd60, [_ZN6thrust24THRUST_300001_SM_1000_NS8cuda_cub4core6detail5shmemE+128];
	abs.f64 	%fd89, %fd313;
	abs.f64 	%fd90, %fd88;
	setp.lt.f64 	%p434, %fd89, %fd90;
	setp.ge.f64 	%p435, %fd90, 0d3E7AD7F29ABCAF48;
	and.pred  	%p436, %p434, %p435;
	mov.u64 	%rd394, %rd60;
	mov.f64 	%fd357, %fd88;
	@%p436 bra 	$L__BB7_209;
	setp.lt.f64 	%p437, %fd90, %fd89;
	setp.ge.f64 	%p438, %fd89, 0d3E7AD7F29ABCAF48;
	and.pred  	%p439, %p438, %p437;
	mov.u64 	%rd394, %rd349;
	mov.f64 	%fd357, %fd313;
	@%p439 bra 	$L__BB7_209;
	setp.lt.s64 	%p440, %rd349, %rd60;
	min.s64 	%rd394, %rd349, %rd60;
	selp.f64 	%fd357, %fd313, %fd88, %p440;
	bra.uni 	$L__BB7_209;
$L__BB7_70:
	// begin inline asm
	mov.u32 %r158, %laneid;
	// end inline asm
	and.b32  	%r179, %r1, 992;
	add.s32 	%r180, %r179, 32;
	setp.gt.s32 	%p251, %r180, %r37;
	not.b32 	%r181, %r179;
	add.s32 	%r182, %r37, %r181;
	selp.b32 	%r177, %r182, 31, %p251;
	mov.b64 	%rd297, %fd301;
	mov.b64 	{%r160, %r165}, %rd297;
	mov.b32 	%r176, 1;
	mov.b32 	%r178, -1;
	// begin inline asm
	shfl.sync.down.b32 %r159, %r160, %r176, %r177, %r178;
	// end inline asm
	// begin inline asm
	shfl.sync.down.b32 %r164, %r165, %r176, %r177, %r178;
	// end inline asm
	mov.b64 	%rd298, {%r159, %r164};
	mov.b64 	%fd92, %rd298;
	mov.b64 	{%r170, %r175}, %rd337;
	// begin inline asm
	shfl.sync.down.b32 %r169, %r170, %r176, %r177, %r178;
	// end inline asm
	// begin inline asm
	shfl.sync.down.b32 %r174, %r175, %r176, %r177, %r178;
	// end inline asm
	mov.b64 	%rd62, {%r169, %r174};
	setp.ge.s32 	%p252, %r158, %r177;
	mov.u64 	%rd350, %rd337;
	mov.f64 	%fd314, %fd301;
	@%p252 bra 	$L__BB7_74;
	abs.f64 	%fd93, %fd301;
	abs.f64 	%fd94, %fd92;
	setp.lt.f64 	%p253, %fd93, %fd94;
	setp.ge.f64 	%p254, %fd94, 0d3E7AD7F29ABCAF48;
	and.pred  	%p255, %p253, %p254;
	mov.u64 	%rd350, %rd62;
	mov.f64 	%fd314, %fd92;
	@%p255 bra 	$L__BB7_74;
	setp.lt.f64 	%p256, %fd94, %fd93;
	setp.ge.f64 	%p257, %fd93, 0d3E7AD7F29ABCAF48;
	and.pred  	%p258, %p257, %p256;
	mov.u64 	%rd350, %rd337;
	mov.f64 	%fd314, %fd301;
	@%p258 bra 	$L__BB7_74;
	setp.lt.s64 	%p259, %rd337, %rd62;
	min.s64 	%rd350, %rd337, %rd62;
	selp.f64 	%fd314, %fd301, %fd92, %p259;
$L__BB7_74:
	mov.b64 	%rd299, %fd314;
	mov.b64 	{%r184, %r189}, %rd299;
	mov.b32 	%r200, 2;
	mov.b32 	%r202, -1;
	// begin inline asm
	shfl.sync.down.b32 %r183, %r184, %r200, %r177, %r202;
	// end inline asm
	// begin inline asm
	shfl.sync.down.b32 %r188, %r189, %r200, %r177, %r202;
	// end inline asm
	mov.b64 	%rd300, {%r183, %r188};
	mov.b64 	%fd97, %rd300;
	mov.b64 	{%r194, %r199}, %rd350;
	// begin inline asm
	shfl.sync.down.b32 %r193, %r194, %r200, %r177, %r202;
	// end inline asm
	// begin inline asm
	shfl.sync.down.b32 %r198, %r199, %r200, %r177, %r202;
	// end inline asm
	mov.b64 	%rd65, {%r193, %r198};
	add.s32 	%r203, %r158, 2;
	setp.gt.s32 	%p260, %r203, %r177;
	mov.u64 	%rd351, %rd350;
	mov.f64 	%fd315, %fd314;
	@%p260 bra 	$L__BB7_78;
	abs.f64 	%fd98, %fd314;
	abs.f64 	%fd99, %fd97;
	setp.lt.f64 	%p261, %fd98, %fd99;
	setp.ge.f64 	%p262, %fd99, 0d3E7AD7F29ABCAF48;
	and.pred  	%p263, %p261, %p262;
	mov.u64 	%rd351, %rd65;
	mov.f64 	%fd315, %fd97;
	@%p263 bra 	$L__BB7_78;
	setp.lt.f64 	%p264, %fd99, %fd98;
	setp.ge.f64 	%p265, %fd98, 0d3E7AD7F29ABCAF48;
	and.pred  	%p266, %p265, %p264;
	mov.u64 	%rd351, %rd350;
	mov.f64 	%fd315, %fd314;
	@%p266 bra 	$L__BB7_78;
	setp.lt.s64 	%p267, %rd350, %rd65;
	min.s64 	%rd351, %rd350, %rd65;
	selp.f64 	%fd315, %fd314, %fd97, %p267;
$L__BB7_78:
	mov.b64 	%rd301, %fd315;
	mov.b64 	{%r205, %r210}, %rd301;
	mov.b32 	%r221, 4;
	mov.b32 	%r223, -1;
	// begin inline asm
	shfl.sync.down.b32 %r204, %r205, %r221, %r177, %r223;
	// end inline asm
	// begin inline asm
	shfl.sync.down.b32 %r209, %r210, %r221, %r177, %r223;
	// end inline asm
	mov.b64 	%rd302, {%r204, %r209};
	mov.b64 	%fd102, %rd302;
	mov.b64 	{%r215, %r220}, %rd351;
	// begin inline asm
	shfl.sync.down.b32 %r214, %r215, %r221, %r177, %r223;
	// end inline asm
	// begin inline asm
	shfl.sync.down.b32 %r219, %r220, %r221, %r177, %r223;
	// end inline asm
	mov.b64 	%rd68, {%r214, %r219};
	add.s32 	%r224, %r158, 4;
	setp.gt.s32 	%p268, %r224, %r177;
	mov.u64 	%rd352, %rd351;
	mov.f64 	%fd316, %fd315;
	@%p268 bra 	$L__BB7_82;
	abs.f64 	%fd103, %fd315;
	abs.f64 	%fd104, %fd102;
	setp.lt.f64 	%p269, %fd103, %fd104;
	setp.ge.f64 	%p270, %fd104, 0d3E7AD7F29ABCAF48;
	and.pred  	%p271, %p269, %p270;
	mov.u64 	%rd352, %rd68;
	mov.f64 	%fd316, %fd102;
	@%p271 bra 	$L__BB7_82;
	setp.lt.f64 	%p272, %fd104, %fd103;
	setp.ge.f64 	%p273, %fd103, 0d3E7AD7F29ABCAF48;
	and.pred  	%p274, %p273, %p272;
	mov.u64 	%rd352, %rd351;
	mov.f64 	%fd316, %fd315;
	@%p274 bra 	$L__BB7_82;
	setp.lt.s64 	%p275, %rd351, %rd68;
	min.s64 	%rd352, %rd351, %rd68;
	selp.f64 	%fd316, %fd315, %fd102, %p275;
$L__BB7_82:
	mov.b64 	%rd303, %fd316;
	mov.b64 	{%r226, %r231}, %rd303;
	mov.b32 	%r242, 8;
	mov.b32 	%r244, -1;
	// begin inline asm
	shfl.sync.down.b32 %r225, %r226, %r242, %r177, %r244;
	// end inline asm
	// begin inline asm
	shfl.sync.down.b32 %r230, %r231, %r242, %r177, %r244;
	// end inline asm
	mov.b64 	%rd304, {%r225, %r230};
	mov.b64 	%fd107, %rd304;
	mov.b64 	{%r236, %r241}, %rd352;
	// begin inline asm
	shfl.sync.down.b32 %r235, %r236, %r242, %r177, %r244;
	// end inline asm
	// begin inline asm
	shfl.sync.down.b32 %r240, %r241, %r242, %r177, %r244;
	// end inline asm
	mov.b64 	%rd71, {%r235, %r240};
	add.s32 	%r245, %r158, 8;
	setp.gt.s32 	%p276, %r245, %r177;
	mov.u64 	%rd353, %rd352;
	mov.f64 	%fd317, %fd316;
	@%p276 bra 	$L__BB7_86;
	abs.f64 	%fd108, %fd316;
	abs.f64 	%fd109, %fd107;
	setp.lt.f64 	%p277, %fd108, %fd109;
	setp.ge.f64 	%p278, %fd109, 0d3E7AD7F29ABCAF48;
	and.pred  	%p279, %p277, %p278;
	mov.u64 	%rd353, %rd71;
	mov.f64 	%fd317, %fd107;
	@%p279 bra 	$L__BB7_86;
	setp.lt.f64 	%p280, %fd109, %fd108;
	setp.ge.f64 	%p281, %fd108, 0d3E7AD7F29ABCAF48;
	and.pred  	%p282, %p281, %p280;
	mov.u64 	%rd353, %rd352;
	mov.f64 	%fd317, %fd316;
	@%p282 bra 	$L__BB7_86;
	setp.lt.s64 	%p283, %rd352, %rd71;
	min.s64 	%rd353, %rd352, %rd71;
	selp.f64 	%fd317, %fd316, %fd107, %p283;
$L__BB7_86:
	mov.b64 	%rd305, %fd317;
	mov.b64 	{%r247, %r252}, %rd305;
	mov.b32 	%r263, 16;
	mov.b32 	%r265, -1;
	// begin inline asm
	shfl.sync.down.b32 %r246, %r247, %r263, %r177, %r265;
	// end inline asm
	// begin inline asm
	shfl.sync.down.b32 %r251, %r252, %r263, %r177, %r265;
	// end inline asm
	mov.b64 	%rd306, {%r246, %r251};
	mov.b64 	%fd112, %rd306;
	mov.b64 	{%r257, %r262}, %rd353;
	// begin inline asm
	shfl.sync.down.b32 %r256, %r257, %r263, %r177, %r265;
	// end inline asm
	// begin inline asm
	shfl.sync.down.b32 %r261, %r262, %r263, %r177, %r265;
	// end inline asm
	mov.b64 	%rd74, {%r256, %r261};
	add.s32 	%r266, %r158, 16;
	setp.gt.s32 	%p284, %r266, %r177;
	mov.u64 	%rd394, %rd353;
	mov.f64 	%fd357, %fd317;
	@%p284 bra 	$L__BB7_90;
	abs.f64 	%fd113, %fd317;
	abs.f64 	%fd114, %fd112;
	setp.lt.f64 	%p285, %fd113, %fd114;
	setp.ge.f64 	%p286, %fd114, 0d3E7AD7F29ABCAF48;
	and.pred  	%p287, %p285, %p286;
	mov.u64 	%rd394, %rd74;
	mov.f64 	%fd357, %fd112;
	@%p287 bra 	$L__BB7_90;
	setp.lt.f64 	%p288, %fd114, %fd113;
	setp.ge.f64 	%p289, %fd113, 0d3E7AD7F29ABCAF48;
	and.pred  	%p290, %p289, %p288;
	mov.u64 	%rd394, %rd353;
	mov.f64 	%fd357, %fd317;
	@%p290 bra 	$L__BB7_90;
	setp.lt.s64 	%p291, %rd353, %rd74;
	min.s64 	%rd394, %rd353, %rd74;
	selp.f64 	%fd357, %fd317, %fd112, %p291;
$L__BB7_90:
	setp.ne.s32 	%p292, %r158, 0;
	@%p292 bra 	$L__BB7_92;
	shr.u32 	%r267, %r1, 1;
	and.b32  	%r268, %r267, 496;
	mov.u32 	%r269, _ZN6thrust24THRUST_300001_SM_1000_NS8cuda_cub4core6detail5shmemE;
	add.s32 	%r270, %r269, %r268;
	st.shared.f64 	[%r270+8], %fd357;
	st.shared.u64 	[%r270+16], %rd394;
$L__BB7_92:
	bar.sync 	0;
	setp.ne.s32 	%p293, %r1, 0;
	@%p293 bra 	$L__BB7_209;
	setp.lt.s32 	%p294, %r37, 33;
	mov.f64 	%fd319, %fd357;
	mov.u64 	%rd355, %rd394;
	@%p294 bra 	$L__BB7_97;
	ld.shared.f64 	%fd117, [_ZN6thrust24THRUST_300001_SM_1000_NS8cuda_cub4core6detail5shmemE+24];
	ld.shared.u64 	%rd77, [_ZN6thrust24THRUST_300001_SM_1000_NS8cuda_cub4core6detail5shmemE+32];
	abs.f64 	%fd118, %fd357;
	abs.f64 	%fd119, %fd117;
	setp.lt.f64 	%p295, %fd118, %fd119;
	setp.ge.f64 	%p296, %fd119, 0d3E7AD7F29ABCAF48;
	and.pred  	%p297, %p295, %p296;
	mov.f64 	%fd319, %fd117;
	mov.u64 	%rd355, %rd77;
	@%p297 bra 	$L__BB7_97;
	setp.lt.f64 	%p298, %fd119, %fd118;
	setp.ge.f64 	%p299, %fd118, 0d3E7AD7F29ABCAF48;
	and.pred  	%p300, %p299, %p298;
	mov.f64 	%fd319, %fd357;
	mov.u64 	%rd355, %rd394;
	@%p300 bra 	$L__BB7_97;
	setp.lt.s64 	%p301, %rd394, %rd77;
	min.s64 	%rd355, %rd394, %rd77;
	selp.f64 	%fd319, %fd357, %fd117, %p301;
$L__BB7_97:
	setp.lt.s32 	%p302, %r37, 65;
	mov.f64 	%fd320, %fd319;
	mov.u64 	%rd356, %rd355;
	@%p302 bra 	$L__BB7_101;
	ld.shared.f64 	%fd122, [_ZN6thrust24THRUST_300001_SM_1000_NS8cuda_cub4core6detail5shmemE+40];
	ld.shared.u64 	%rd80, [_ZN6thrust24THRUST_300001_SM_1000_NS8cuda_cub4core6detail5shmemE+48];
	abs.f64 	%fd123, %fd319;
	abs.f64 	%fd124, %fd122;
	setp.lt.f64 	%p303, %fd123, %fd124;
	setp.ge.f64 	%p304, %fd124, 0d3E7AD7F29ABCAF48;
	and.pred  	%p305, %p303, %p304;
	mov.f64 	%fd320, %fd122;
	mov.u64 	%rd356, %rd80;
	@%p305 bra 	$L__BB7_101;
	setp.lt.f64 	%p306, %fd124, %fd123;
	setp.ge.f64 	%p307, %fd123, 0d3E7AD7F29ABCAF48;
	and.pred  	%p308, %p307, %p306;
	mov.f64 	%fd320, %fd319;
	mov.u64 	%rd356, %rd355;
	@%p308 bra 	$L__BB7_101;
	setp.lt.s64 	%p309, %rd355, %rd80;
	min.s64 	%rd356, %rd355, %rd80;
	selp.f64 	%fd320, %fd319, %fd122, %p309;
$L__BB7_101:
	setp.lt.s32 	%p310, %r37, 97;
	mov.f64 	%fd321, %fd320;
	mov.u64 	%rd357, %rd356;
	@%p310 bra 	$L__BB7_105;
	ld.shared.f64 	%fd127, [_ZN6thrust24THRUST_300001_SM_1000_NS8cuda_cub4core6detail5shmemE+56];
	ld.shared.u64 	%rd83, [_ZN6thrust24THRUST_300001_SM_1000_NS8cuda_cub4core6detail5shmemE+64];
	abs.f64 	%fd128, %fd320;
	abs.f64 	%fd129, %fd127;
	setp.lt.f64 	%p311, %fd128, %fd129;
	setp.ge.f64 	%p312, %fd129, 0d3E7AD7F29ABCAF48;
	and.pred  	%p313, %p311, %p312;
	mov.f64 	%fd321, %fd127;
	mov.u64 	%rd357, %rd83;
	@%p313 bra 	$L__BB7_105;
	setp.lt.f64 	%p314, %fd129, %fd128;
	setp.ge.f64 	%p315, %fd128, 0d3E7AD7F29ABCAF48;
	and.pred  	%p316, %p315, %p314;
	mov.f64 	%fd321, %fd320;
	mov.u64 	%rd357, %rd356;
	@%p316 bra 	$L__BB7_105;
	setp.lt.s64 	%p317, %rd356, %rd83;
	min.s64 	%rd357, %rd356, %rd83;
	selp.f64 	%fd321, %fd320, %fd127, %p317;
$L__BB7_105:
	setp.lt.s32 	%p318, %r37, 129;
	mov.f64 	%fd322, %fd321;
	mov.u64 	%rd358, %rd357;
	@%p318 bra 	$L__BB7_109;
	ld.shared.f64 	%fd132, [_ZN6thrust24THRUST_300001_SM_1000_NS8cuda_cub4core6detail5shmemE+72];
	ld.shared.u64 	%rd86, [_ZN6thrust24THRUST_300001_SM_1000_NS8cuda_cub4core6detail5shmemE+80];
	abs.f64 	%fd133, %fd321;
	abs.f64 	%fd134, %fd132;
	setp.lt.f64 	%p319, %fd133, %fd134;
	setp.ge.f64 	%p320, %fd134, 0d3E7AD7F29ABCAF48;
	and.pred  	%p321, %p319, %p320;
	mov.f64 	%fd322, %fd132;
	mov.u64 	%rd358, %rd86;
	@%p321 bra 	$L__BB7_109;
	setp.lt.f64 	%p322, %fd134, %fd133;
	setp.ge.f64 	%p323, %fd133, 0d3E7AD7F29ABCAF48;
	and.pred  	%p324, %p323, %p322;
	mov.f64 	%fd322, %fd321;
	mov.u64 	%rd358, %rd357;
	@%p324 bra 	$L__BB7_109;
	setp.lt.s64 	%p325, %rd357, %rd86;
	min.s64 	%rd358, %rd357, %rd86;
	selp.f64 	%fd322, %fd321, %fd132, %p325;
$L__BB7_109:
	setp.lt.s32 	%p326, %r37, 161;
	mov.f64 	%fd323, %fd322;
	mov.u64 	%rd359, %rd358;
	@%p326 bra 	$L__BB7_113;
	ld.shared.f64 	%fd137, [_ZN6thrust24THRUST_300001_SM_1000_NS8cuda_cub4core6detail5shmemE+88];
	ld.shared.u64 	%rd89, [_ZN6thrust24THRUST_300001_SM_1000_NS8cuda_cub4core6detail5shmemE+96];
	abs.f64 	%fd138, %fd322;
	abs.f64 	%fd139, %fd137;
	setp.lt.f64 	%p327, %fd138, %fd139;
	setp.ge.f64 	%p328, %fd139, 0d3E7AD7F29ABCAF48;
	and.pred  	%p329, %p327, %p328;
	mov.f64 	%fd323, %fd137;
	mov.u64 	%rd359, %rd89;
	@%p329 bra 	$L__BB7_113;
	setp.lt.f64 	%p330, %fd139, %fd138;
	setp.ge.f64 	%p331, %fd138, 0d3E7AD7F29ABCAF48;
	and.pred  	%p332, %p331, %p330;
	mov.f64 	%fd323, %fd322;
	mov.u64 	%rd359, %rd358;
	@%p332 bra 	$L__BB7_113;
	setp.lt.s64 	%p333, %rd358, %rd89;
	min.s64 	%rd359, %rd358, %rd89;
	selp.f64 	%fd323, %fd322, %fd137, %p333;
$L__BB7_113:
	setp.lt.s32 	%p334, %r37, 193;
	mov.f64 	%fd324, %fd323;
	mov.u64 	%rd360, %rd359;
	@%p334 bra 	$L__BB7_117;
	ld.shared.f64 	%fd142, [_ZN6thrust24THRUST_300001_SM_1000_NS8cuda_cub4core6detail5shmemE+104];
	ld.shared.u64 	%rd92, [_ZN6thrust24THRUST_300001_SM_1000_NS8cuda_cub4core6detail5shmemE+112];
	abs.f64 	%fd143, %fd323;
	abs.f64 	%fd144, %fd142;
	setp.lt.f64 	%p335, %fd143, %fd144;
	setp.ge.f64 	%p336, %fd144, 0d3E7AD7F29ABCAF48;
	and.pred  	%p337, %p335, %p336;
	mov.f64 	%fd324, %fd142;
	mov.u64 	%rd360, %rd92;
	@%p337 bra 	$L__BB7_117;
	setp.lt.f64 	%p338, %fd144, %fd143;
	setp.ge.f64 	%p339, %fd143, 0d3E7AD7F29ABCAF48;
	and.pred  	%p340, %p339, %p338;
	mov.f64 	%fd324, %fd323;
	mov.u64 	%rd360, %rd359;
	@%p340 bra 	$L__BB7_117;
	setp.lt.s64 	%p341, %rd359, %rd92;
	min.s64 	%rd360, %rd359, %rd92;
	selp.f64 	%fd324, %fd323, %fd142, %p341;
$L__BB7_117:
	setp.lt.s32 	%p342, %r37, 225;
	mov.u64 	%rd394, %rd360;
	mov.f64 	%fd357, %fd324;
	@%p342 bra 	$L__BB7_209;
	ld.shared.f64 	%fd147, [_ZN6thrust24THRUST_300001_SM_1000_NS8cuda_cub4core6detail5shmemE+120];
	ld.shared.u64 	%rd95, [_ZN6thrust24THRUST_300001_SM_1000_NS8cuda_cub4core6detail5shmemE+128];
	abs.f64 	%fd148, %fd324;
	abs.f64 	%fd149, %fd147;
	setp.lt.f64 	%p343, %fd148, %fd149;
	setp.ge.f64 	%p344, %fd149, 0d3E7AD7F29ABCAF48;
	and.pred  	%p345, %p343, %p344;
	mov.u64 	%rd394, %rd95;
	mov.f64 	%fd357, %fd147;
	@%p345 bra 	$L__BB7_209;
	setp.lt.f64 	%p346, %fd149, %fd148;
	setp.ge.f64 	%p347, %fd148, 0d3E7AD7F29ABCAF48;
	and.pred  	%p348, %p347, %p346;
	mov.u64 	%rd394, %rd360;
	mov.f64 	%fd357, %fd324;
	@%p348 bra 	$L__BB7_209;
	setp.lt.s64 	%p349, %rd360, %rd95;
	min.s64 	%rd394, %rd360, %rd95;
	selp.f64 	%fd357, %fd324, %fd147, %p349;
	bra.uni 	$L__BB7_209;
$L__BB7_121:
	ld.param.u64 	%rd318, [_ZN6thrust24THRUST_300001_SM_1000_NS8cuda_cub4core6detail13_kernel_agentINS1_8__reduce11ReduceAgentIPN4cuda3std3__45tupleIJdlEEESC_SB_iNS1_9__extrema9arg_max_fIdl10ComparatorEEEEJSC_SC_iSG_EEEvDpT0__param_0];
	mov.u32 	%r16, %tid.x;
	mul.wide.u32 	%rd208, %r16, 16;
	add.s64 	%rd189, %rd318, %rd208;
	// begin inline asm
	ld.global.nc.u64 %rd188, [%rd189];
	// end inline asm
	add.s64 	%rd191, %rd189, 8;
	// begin inline asm
	ld.global.nc.u64 %rd190, [%rd191];
	// end inline asm
	mov.b64 	%fd151, %rd188;
	add.s64 	%rd193, %rd189, 4096;
	// begin inline asm
	ld.global.nc.u64 %rd192, [%rd193];
	// end inline asm
	add.s64 	%rd195, %rd189, 4104;
	// begin inline asm
	ld.global.nc.u64 %rd361, [%rd195];
	// end inline asm
	mov.b64 	%fd325, %rd192;
	add.s64 	%rd197, %rd189, 8192;
	// begin inline asm
	ld.global.nc.u64 %rd196, [%rd197];
	// end inline asm
	add.s64 	%rd199, %rd189, 8200;
	// begin inline asm
	ld.global.nc.u64 %rd362, [%rd199];
	// end inline asm
	mov.b64 	%fd326, %rd196;
	add.s64 	%rd201, %rd189, 12288;
	// begin inline asm
	ld.global.nc.u64 %rd200, [%rd201];
	// end inline asm
	add.s64 	%rd203, %rd189, 12296;
	// begin inline asm
	ld.global.nc.u64 %rd363, [%rd203];
	// end inline asm
	mov.b64 	%fd327, %rd200;
	add.s64 	%rd205, %rd189, 16384;
	// begin inline asm
	ld.global.nc.u64 %rd204, [%rd205];
	// end inline asm
	add.s64 	%rd207, %rd189, 16392;
	// begin inline asm
	ld.global.nc.u64 %rd381, [%rd207];
	// end inline asm
	mov.b64 	%fd344, %rd204;
	abs.f64 	%fd156, %fd151;
	abs.f64 	%fd157, %fd325;
	setp.lt.f64 	%p3, %fd156, %fd157;
	setp.ge.f64 	%p4, %fd157, 0d3E7AD7F29ABCAF48;
	and.pred  	%p5, %p3, %p4;
	@%p5 bra 	$L__BB7_123;
	setp.lt.f64 	%p6, %fd157, %fd156;
	setp.ge.f64 	%p7, %fd156, 0d3E7AD7F29ABCAF48;
	and.pred  	%p8, %p7, %p6;
	setp.lt.s64 	%p9, %rd190, %rd361;
	or.pred  	%p10, %p8, %p9;
	selp.b64 	%rd361, %rd190, %rd361, %p10;
	selp.f64 	%fd325, %fd151, %fd325, %p10;
$L__BB7_123:
	abs.f64 	%fd160, %fd325;
	abs.f64 	%fd161, %fd326;
	setp.lt.f64 	%p11, %fd160, %fd161;
	setp.ge.f64 	%p12, %fd161, 0d3E7AD7F29ABCAF48;
	and.pred  	%p13, %p11, %p12;
	@%p13 bra 	$L__BB7_125;
	setp.lt.f64 	%p14, %fd161, %fd160;
	setp.ge.f64 	%p15, %fd160, 0d3E7AD7F29ABCAF48;
	and.pred  	%p16, %p15, %p14;
	setp.lt.s64 	%p17, %rd361, %rd362;
	or.pred  	%p18, %p16, %p17;
	selp.b64 	%rd362, %rd361, %rd362, %p18;
	selp.f64 	%fd326, %fd325, %fd326, %p18;
$L__BB7_125:
	abs.f64 	%fd164, %fd326;
	abs.f64 	%fd165, %fd327;
	setp.lt.f64 	%p19, %fd164, %fd165;
	setp.ge.f64 	%p20, %fd165, 0d3E7AD7F29ABCAF48;
	and.pred  	%p21, %p19, %p20;
	@%p21 bra 	$L__BB7_127;
	setp.lt.f64 	%p22, %fd165, %fd164;
	setp.ge.f64 	%p23, %fd164, 0d3E7AD7F29ABCAF48;
	and.pred  	%p24, %p23, %p22;
	setp.lt.s64 	%p25, %rd362, %rd363;
	or.pred  	%p26, %p24, %p25;
	selp.b64 	%rd363, %rd362, %rd363, %p26;
	selp.f64 	%fd327, %fd326, %fd327, %p26;
$L__BB7_127:
	abs.f64 	%fd168, %fd327;
	abs.f64 	%fd169, %fd344;
	setp.lt.f64 	%p27, %fd168, %fd169;
	setp.ge.f64 	%p28, %fd169, 0d3E7AD7F29ABCAF48;
	and.pred  	%p29, %p27, %p28;
	@%p29 bra 	$L__BB7_129;
	setp.lt.f64 	%p30, %fd169, %fd168;
	setp.ge.f64 	%p31, %fd168, 0d3E7AD7F29ABCAF48;
	and.pred  	%p32, %p31, %p30;
	setp.lt.s64 	%p33, %rd363, %rd381;
	or.pred  	%p34, %p32, %p33;
	selp.b64 	%rd381, %rd363, %rd381, %p34;
	selp.f64 	%fd344, %fd327, %fd344, %p34;
$L__BB7_129:
	setp.lt.u32 	%p35, %r37, 2560;
	mov.b32 	%r383, 1280;
	@%p35 bra 	$L__BB7_142;
	mov.b32 	%r382, 1280;
	mov.f64 	%fd329, %fd344;
	mov.u64 	%rd365, %rd381;
$L__BB7_131:
	ld.param.u64 	%rd319, [_ZN6thrust24THRUST_300001_SM_1000_NS8cuda_cub4core6detail13_kernel_agentINS1_8__reduce11ReduceAgentIPN4cuda3std3__45tupleIJdlEEESC_SB_iNS1_9__extrema9arg_max_fIdl10ComparatorEEEEJSC_SC_iSG_EEEvDpT0__param_0];
	add.s32 	%r40, %r382, %r16;
	mul.wide.u32 	%rd229, %r40, 16;
	add.s64 	%rd210, %rd319, %rd229;
	// begin inline asm
	ld.global.nc.u64 %rd209, [%rd210];
	// end inline asm
	add.s64 	%rd212, %rd210, 8;
	// begin inline asm
	ld.global.nc.u64 %rd366, [%rd212];
	// end inline asm
	mov.b64 	%fd330, %rd209;
	add.s64 	%rd214, %rd210, 4096;
	// begin inline asm
	ld.global.nc.u64 %rd213, [%rd214];
	// end inline asm
	add.s64 	%rd216, %rd210, 4104;
	// begin inline asm
	ld.global.nc.u64 %rd367, [%rd216];
	// end inline asm
	mov.b64 	%fd331, %rd213;
	add.s64 	%rd218, %rd210, 8192;
	// begin inline asm
	ld.global.nc.u64 %rd217, [%rd218];
	// end inline asm
	add.s64 	%rd220, %rd210, 8200;
	// begin inline asm
	ld.global.nc.u64 %rd368, [%rd220];
	// end inline asm
	mov.b64 	%fd332, %rd217;
	add.s64 	%rd222, %rd210, 12288;
	// begin inline asm
	ld.global.nc.u64 %rd221, [%rd222];
	// end inline asm
	add.s64 	%rd224, %rd210, 12296;
	// begin inline asm
	ld.global.nc.u64 %rd369, [%rd224];
	// end inline asm
	mov.b64 	%fd333, %rd221;
	add.s64 	%rd226, %rd210, 16384;
	// begin inline asm
	ld.global.nc.u64 %rd225, [%rd226];
	// end inline asm
	add.s64 	%rd228, %rd210, 16392;
	// begin inline asm
	ld.global.nc.u64 %rd381, [%rd228];
	// end inline asm
	mov.b64 	%fd344, %rd225;
	abs.f64 	%fd178, %fd329;
	abs.f64 	%fd179, %fd330;
	setp.lt.f64 	%p36, %fd178, %fd179;
	setp.ge.f64 	%p37, %fd179, 0d3E7AD7F29ABCAF48;
	and.pred  	%p38, %p36, %p37;
	@%p38 bra 	$L__BB7_133;
	setp.lt.f64 	%p39, %fd179, %fd178;
	setp.ge.f64 	%p40, %fd178, 0d3E7AD7F29ABCAF48;
	and.pred  	%p41, %p40, %p39;
	setp.lt.s64 	%p42, %rd365, %rd366;
	or.pred  	%p43, %p41, %p42;
	selp.b64 	%rd366, %rd365, %rd366, %p43;
	selp.f64 	%fd330, %fd329, %fd330, %p43;
$L__BB7_133:
	abs.f64 	%fd182, %fd330;
	abs.f64 	%fd183, %fd331;
	setp.lt.f64 	%p44, %fd182, %fd183;
	setp.ge.f64 	%p45, %fd183, 0d3E7AD7F29ABCAF48;
	and.pred  	%p46, %p44, %p45;
	@%p46 bra 	$L__BB7_135;
	setp.lt.f64 	%p47, %fd183, %fd182;
	setp.ge.f64 	%p48, %fd182, 0d3E7AD7F29ABCAF48;
	and.pred  	%p49, %p48, %p47;
	setp.lt.s64 	%p50, %rd366, %rd367;
	or.pred  	%p51, %p49, %p50;
	selp.b64 	%rd367, %rd366, %rd367, %p51;
	selp.f64 	%fd331, %fd330, %fd331, %p51;
$L__BB7_135:
	abs.f64 	%fd186, %fd331;
	abs.f64 	%fd187, %fd332;
	setp.lt.f64 	%p52, %fd186, %fd187;
	setp.ge.f64 	%p53, %fd187, 0d3E7AD7F29ABCAF48;
	and.pred  	%p54, %p52, %p53;
	@%p54 bra 	$L__BB7_137;
	setp.lt.f64 	%p55, %fd187, %fd186;
	setp.ge.f64 	%p56, %fd186, 0d3E7AD7F29ABCAF48;
	and.pred  	%p57, %p56, %p55;
	setp.lt.s64 	%p58, %rd367, %rd368;
	or.pred  	%p59, %p57, %p58;
	selp.b64 	%rd368, %rd367, %rd368, %p59;
	selp.f64 	%fd332, %fd331, %fd332, %p59;
$L__BB7_137:
	abs.f64 	%fd190, %fd332;
	abs.f64 	%fd191, %fd333;
	setp.lt.f64 	%p60, %fd190, %fd191;
	setp.ge.f64 	%p61, %fd191, 0d3E7AD7F29ABCAF48;
	and.pred  	%p62, %p60, %p61;
	@%p62 bra 	$L__BB7_139;
	setp.lt.f64 	%p63, %fd191, %fd190;
	setp.ge.f64 	%p64, %fd190, 0d3E7AD7F29ABCAF48;
	and.pred  	%p65, %p64, %p63;
	setp.lt.s64 	%p66, %rd368, %rd369;
	or.pred  	%p67, %p65, %p66;
	selp.b64 	%rd369, %rd368, %rd369, %p67;
	selp.f64 	%fd333, %fd332, %fd333, %p67;
$L__BB7_139:
	abs.f64 	%fd194, %fd333;
	abs.f64 	%fd195, %fd344;
	setp.lt.f64 	%p68, %fd194, %fd195;
	setp.ge.f64 	%p69, %fd195, 0d3E7AD7F29ABCAF48;
	and.pred  	%p70, %p68, %p69;
	@%p70 bra 	$L__BB7_141;
	setp.lt.f64 	%p71, %fd195, %fd194;
	setp.ge.f64 	%p72, %fd194, 0d3E7AD7F29ABCAF48;
	and.pred  	%p73, %p72, %p71;
	setp.lt.s64 	%p74, %rd369, %rd381;
	or.pred  	%p75, %p73, %p74;
	selp.b64 	%rd381, %rd369, %rd381, %p75;
	selp.f64 	%fd344, %fd333, %fd344, %p75;
$L__BB7_141:
	add.s32 	%r383, %r382, 1280;
	add.s32 	%r41, %r382, 2560;
	setp.le.s32 	%p76, %r41, %r37;
	mov.u32 	%r382, %r383;
	mov.f64 	%fd329, %fd344;
	mov.u64 	%rd365, %rd381;
	@%p76 bra 	$L__BB7_131;
$L__BB7_142:
	setp.le.s32 	%p77, %r37, %r383;
	@%p77 bra 	$L__BB7_165;
	sub.s32 	%r20, %r37, %r383;
	setp.ge.s32 	%p78, %r16, %r20;
	@%p78 bra 	$L__BB7_165;
	not.b32 	%r42, %r16;
	add.s32 	%r43, %r37, %r42;
	sub.s32 	%r21, %r43, %r383;
	and.b32  	%r44, %r21, 768;
	setp.eq.s32 	%p79, %r44, 768;
	mov.u32 	%r387, %r16;
	@%p79 bra 	$L__BB7_150;
	add.s32 	%r385, %r16, %r383;
	shr.u32 	%r45, %r21, 8;
	add.s32 	%r46, %r45, 1;
	and.b32  	%r47, %r46, 3;
	neg.s32 	%r384, %r47;
	mov.u32 	%r387, %r16;
$L__BB7_146:
	.pragma "nounroll";
	mov.u64 	%rd127, %rd381;
	mov.f64 	%fd199, %fd344;
	ld.param.u64 	%rd320, [_ZN6thrust24THRUST_300001_SM_1000_NS8cuda_cub4core6detail13_kernel_agentINS1_8__reduce11ReduceAgentIPN4cuda3std3__45tupleIJdlEEESC_SB_iNS1_9__extrema9arg_max_fIdl10ComparatorEEEEJSC_SC_iSG_EEEvDpT0__param_0];
	mul.wide.u32 	%rd235, %r385, 16;
	add.s64 	%rd232, %rd320, %rd235;
	// begin inline asm
	ld.global.nc.u64 %rd231, [%rd232];
	// end inline asm
	add.s64 	%rd234, %rd232, 8;
	// begin inline asm
	ld.global.nc.u64 %rd233, [%rd234];
	// end inline asm
	mov.b64 	%fd200, %rd231;
	abs.f64 	%fd201, %fd199;
	abs.f64 	%fd202, %fd200;
	setp.lt.f64 	%p80, %fd201, %fd202;
	setp.ge.f64 	%p81, %fd202, 0d3E7AD7F29ABCAF48;
	and.pred  	%p82, %p80, %p81;
	mov.f64 	%fd344, %fd200;
	mov.u64 	%rd381, %rd233;
	@%p82 bra 	$L__BB7_149;
	setp.lt.f64 	%p83, %fd202, %fd201;
	setp.ge.f64 	%p84, %fd201, 0d3E7AD7F29ABCAF48;
	and.pred  	%p85, %p84, %p83;
	mov.f64 	%fd344, %fd199;
	mov.u64 	%rd381, %rd127;
	@%p85 bra 	$L__BB7_149;
	setp.lt.s64 	%p86, %rd127, %rd233;
	selp.f64 	%fd344, %fd199, %fd200, %p86;
	min.s64 	%rd381, %rd127, %rd233;
$L__BB7_149:
	add.s32 	%r387, %r387, 256;
	add.s32 	%r385, %r385, 256;
	add.s32 	%r384, %r384, 1;
	setp.ne.s32 	%p87, %r384, 0;
	@%p87 bra 	$L__BB7_146;
$L__BB7_150:
	setp.lt.u32 	%p88, %r21, 768;
	@%p88 bra 	$L__BB7_165;
	ld.param.u64 	%rd321, [_ZN6thrust24THRUST_300001_SM_1000_NS8cuda_cub4core6detail13_kernel_agentINS1_8__reduce11ReduceAgentIPN4cuda3std3__45tupleIJdlEEESC_SB_iNS1_9__extrema9arg_max_fIdl10ComparatorEEEEJSC_SC_iSG_EEEvDpT0__param_0];
	cvt.u64.u32 	%rd236, %r387;
	cvt.u64.u32 	%rd237, %r383;
	add.s64 	%rd238, %rd236, %rd237;
	shl.b64 	%rd239, %rd238, 4;
	add.s64 	%rd240, %rd239, %rd321;
	add.s64 	%rd376, %rd240, 12296;
	add.s32 	%r388, %r387, %r383;
$L__BB7_152:
	ld.param.u64 	%rd322, [_ZN6thrust24THRUST_300001_SM_1000_NS8cuda_cub4core6detail13_kernel_agentINS1_8__reduce11ReduceAgentIPN4cuda3std3__45tupleIJdlEEESC_SB_iNS1_9__extrema9arg_max_fIdl10ComparatorEEEEJSC_SC_iSG_EEEvDpT0__param_0];
	mul.wide.u32 	%rd245, %r388, 16;
	add.s64 	%rd242, %rd322, %rd245;
	// begin inline asm
	ld.global.nc.u64 %rd241, [%rd242];
	// end inline asm
	add.s64 	%rd244, %rd242, 8;
	// begin inline asm
	ld.global.nc.u64 %rd243, [%rd244];
	// end inline asm
	mov.b64 	%fd208, %rd241;
	abs.f64 	%fd209, %fd344;
	abs.f64 	%fd210, %fd208;
	setp.lt.f64 	%p89, %fd209, %fd210;
	setp.ge.f64 	%p90, %fd210, 0d3E7AD7F29ABCAF48;
	and.pred  	%p91, %p89, %p90;
	mov.f64 	%fd341, %fd208;
	mov.u64 	%rd378, %rd243;
	@%p91 bra 	$L__BB7_155;
	setp.lt.f64 	%p92, %fd210, %fd209;
	setp.ge.f64 	%p93, %fd209, 0d3E7AD7F29ABCAF48;
	and.pred  	%p94, %p93, %p92;
	mov.f64 	%fd341, %fd344;
	mov.u64 	%rd378, %rd381;
	@%p94 bra 	$L__BB7_155;
	setp.lt.s64 	%p95, %rd381, %rd243;
	selp.f64 	%fd341, %fd344, %fd208, %p95;
	min.s64 	%rd378, %rd381, %rd243;
$L__BB7_155:
	add.s64 	%rd247, %rd376, -8200;
	// begin inline asm
	ld.global.nc.u64 %rd246, [%rd247];
	// end inline asm
	add.s64 	%rd249, %rd376, -8192;
	// begin inline asm
	ld.global.nc.u64 %rd248, [%rd249];
	// end inline asm
	mov.b64 	%fd213, %rd246;
	abs.f64 	%fd214, %fd341;
	abs.f64 	%fd215, %fd213;
	setp.lt.f64 	%p96, %fd214, %fd215;
	setp.ge.f64 	%p97, %fd215, 0d3E7AD7F29ABCAF48;
	and.pred  	%p98, %p96, %p97;
	mov.f64 	%fd342, %fd213;
	mov.u64 	%rd379, %rd248;
	@%p98 bra 	$L__BB7_158;
	setp.lt.f64 	%p99, %fd215, %fd214;
	setp.ge.f64 	%p100, %fd214, 0d3E7AD7F29ABCAF48;
	and.pred  	%p101, %p100, %p99;
	mov.f64 	%fd342, %fd341;
	mov.u64 	%rd379, %rd378;
	@%p101 bra 	$L__BB7_158;
	setp.lt.s64 	%p102, %rd378, %rd248;
	selp.f64 	%fd342, %fd341, %fd213, %p102;
	min.s64 	%rd379, %rd378, %rd248;
$L__BB7_158:
	add.s64 	%rd251, %rd376, -4104;
	// begin inline asm
	ld.global.nc.u64 %rd250, [%rd251];
	// end inline asm
	add.s64 	%rd253, %rd376, -4096;
	// begin inline asm
	ld.global.nc.u64 %rd252, [%rd253];
	// end inline asm
	mov.b64 	%fd218, %rd250;
	abs.f64 	%fd219, %fd342;
	abs.f64 	%fd220, %fd218;
	setp.lt.f64 	%p103, %fd219, %fd220;
	setp.ge.f64 	%p104, %fd220, 0d3E7AD7F29ABCAF48;
	and.pred  	%p105, %p103, %p104;
	mov.f64 	%fd343, %fd218;
	mov.u64 	%rd380, %rd252;
	@%p105 bra 	$L__BB7_161;
	setp.lt.f64 	%p106, %fd220, %fd219;
	setp.ge.f64 	%p107, %fd219, 0d3E7AD7F29ABCAF48;
	and.pred  	%p108, %p107, %p106;
	mov.f64 	%fd343, %fd342;
	mov.u64 	%rd380, %rd379;
	@%p108 bra 	$L__BB7_161;
	setp.lt.s64 	%p109, %rd379, %rd252;
	selp.f64 	%fd343, %fd342, %fd218, %p109;
	min.s64 	%rd380, %rd379, %rd252;
$L__BB7_161:
	add.s64 	%rd255, %rd376, -8;
	// begin inline asm
	ld.global.nc.u64 %rd254, [%rd255];
	// end inline asm
	// begin inline asm
	ld.global.nc.u64 %rd256, [%rd376];
	// end inline asm
	mov.b64 	%fd223, %rd254;
	abs.f64 	%fd224, %fd343;
	abs.f64 	%fd225, %fd223;
	setp.lt.f64 	%p110, %fd224, %fd225;
	setp.ge.f64 	%p111, %fd225, 0d3E7AD7F29ABCAF48;
	and.pred  	%p112, %p110, %p111;
	mov.f64 	%fd344, %fd223;
	mov.u64 	%rd381, %rd256;
	@%p112 bra 	$L__BB7_164;
	setp.lt.f64 	%p113, %fd225, %fd224;
	setp.ge.f64 	%p114, %fd224, 0d3E7AD7F29ABCAF48;
	and.pred  	%p115, %p114, %p113;
	mov.f64 	%fd344, %fd343;
	mov.u64 	%rd381, %rd380;
	@%p115 bra 	$L__BB7_164;
	setp.lt.s64 	%p116, %rd380, %rd256;
	selp.f64 	%fd344, %fd343, %fd223, %p116;
	min.s64 	%rd381, %rd380, %rd256;
$L__BB7_164:
	add.s32 	%r387, %r387, 1024;
	add.s64 	%rd376, %rd376, 16384;
	add.s32 	%r388, %r388, 1024;
	setp.lt.s32 	%p117, %r387, %r20;
	@%p117 bra 	$L__BB7_152;
$L__BB7_165:
	// begin inline asm
	mov.u32 %r48, %laneid;
	// end inline asm
	mov.b64 	%rd258, %fd344;
	mov.b64 	{%r50, %r55}, %rd258;
	mov.b32 	%r66, 1;
	mov.b32 	%r67, 31;
	mov.b32 	%r68, -1;
	// begin inline asm
	shfl.sync.down.b32 %r49, %r50, %r66, %r67, %r68;
	// end inline asm
	// begin inline asm
	shfl.sync.down.b32 %r54, %r55, %r66, %r67, %r68;
	// end inline asm
	mov.b64 	%rd259, {%r49, %r54};
	mov.b64 	%fd229, %rd259;
	mov.b64 	{%r60, %r65}, %rd381;
	// begin inline asm
	shfl.sync.down.b32 %r59, %r60, %r66, %r67, %r68;
	// end inline asm
	// begin inline asm
	shfl.sync.down.b32 %r64, %r65, %r66, %r67, %r68;
	// end inline asm
	mov.b64 	%rd150, {%r59, %r64};
	setp.gt.s32 	%p118, %r48, 30;
	mov.f64 	%fd346, %fd344;
	mov.u64 	%rd383, %rd381;
	@%p118 bra 	$L__BB7_169;
	abs.f64 	%fd230, %fd344;
	abs.f64 	%fd231, %fd229;
	setp.lt.f64 	%p119, %fd230, %fd231;
	setp.ge.f64 	%p120, %fd231, 0d3E7AD7F29ABCAF48;
	and.pred  	%p121, %p119, %p120;
	mov.f64 	%fd346, %fd229;
	mov.u64 	%rd383, %rd150;
	@%p121 bra 	$L__BB7_169;
	setp.lt.f64 	%p122, %fd231, %fd230;
	setp.ge.f64 	%p123, %fd230, 0d3E7AD7F29ABCAF48;
	and.pred  	%p124, %p123, %p122;
	mov.f64 	%fd346, %fd344;
	mov.u64 	%rd383, %rd381;
	@%p124 bra 	$L__BB7_169;
	setp.lt.s64 	%p125, %rd381, %rd150;
	selp.f64 	%fd346, %fd344, %fd229, %p125;
	min.s64 	%rd383, %rd381, %rd150;
$L__BB7_169:
	mov.b64 	%rd260, %fd346;
	mov.b64 	{%r70, %r75}, %rd260;
	mov.b32 	%r86, 2;
	mov.b32 	%r87, 31;
	mov.b32 	%r88, -1;
	// begin inline asm
	shfl.sync.down.b32 %r69, %r70, %r86, %r87, %r88;
	// end inline asm
	// begin inline asm
	shfl.sync.down.b32 %r74, %r75, %r86, %r87, %r88;
	// end inline asm
	mov.b64 	%rd261, {%r69, %r74};
	mov.b64 	%fd234, %rd261;
	mov.b64 	{%r80, %r85}, %rd383;
	// begin inline asm
	shfl.sync.down.b32 %r79, %r80, %r86, %r87, %r88;
	// end inline asm
	// begin inline asm
	shfl.sync.down.b32 %r84, %r85, %r86, %r87, %r88;
	// end inline asm
	mov.b64 	%rd153, {%r79, %r84};
	setp.gt.s32 	%p126, %r48, 29;
	mov.f64 	%fd347, %fd346;
	mov.u64 	%rd384, %rd383;
	@%p126 bra 	$L__BB7_173;
	abs.f64 	%fd235, %fd346;
	abs.f64 	%fd236, %fd234;
	setp.lt.f64 	%p127, %fd235, %fd236;
	setp.ge.f64 	%p128, %fd236, 0d3E7AD7F29ABCAF48;
	and.pred  	%p129, %p127, %p128;
	mov.f64 	%fd347, %fd234;
	mov.u64 	%rd384, %rd153;
	@%p129 bra 	$L__BB7_173;
	setp.lt.f64 	%p130, %fd236, %fd235;
	setp.ge.f64 	%p131, %fd235, 0d3E7AD7F29ABCAF48;
	and.pred  	%p132, %p131, %p130;
	mov.f64 	%fd347, %fd346;
	mov.u64 	%rd384, %rd383;
	@%p132 bra 	$L__BB7_173;
	setp.lt.s64 	%p133, %rd383, %rd153;
	selp.f64 	%fd347, %fd346, %fd234, %p133;
	min.s64 	%rd384, %rd383, %rd153;
$L__BB7_173:
	mov.b64 	%rd262, %fd347;
	mov.b64 	{%r90, %r95}, %rd262;
	mov.b32 	%r106, 4;
	mov.b32 	%r107, 31;
	mov.b32 	%r108, -1;
	// begin inline asm
	shfl.sync.down.b32 %r89, %r90, %r106, %r107, %r108;
	// end inline asm
	// begin inline asm
	shfl.sync.down.b32 %r94, %r95, %r106, %r107, %r108;
	// end inline asm
	mov.b64 	%rd263, {%r89, %r94};
	mov.b64 	%fd239, %rd263;
	mov.b64 	{%r100, %r105}, %rd384;
	// begin inline asm
	shfl.sync.down.b32 %r99, %r100, %r106, %r107, %r108;
	// end inline asm
	// begin inline asm
	shfl.sync.down.b32 %r104, %r105, %r106, %r107, %r108;
	// end inline asm
	mov.b64 	%rd156, {%r99, %r104};
	setp.gt.s32 	%p134, %r48, 27;
	mov.f64 	%fd348, %fd347;
	mov.u64 	%rd385, %rd384;
	@%p134 bra 	$L__BB7_177;
	abs.f64 	%fd240, %fd347;
	abs.f64 	%fd241, %fd239;
	setp.lt.f64 	%p135, %fd240, %fd241;
	setp.ge.f64 	%p136, %fd241, 0d3E7AD7F29ABCAF48;
	and.pred  	%p137, %p135, %p136;
	mov.f64 	%fd348, %fd239;
	mov.u64 	%rd385, %rd156;
	@%p137 bra 	$L__BB7_177;
	setp.lt.f64 	%p138, %fd241, %fd240;
	setp.ge.f64 	%p139, %fd240, 0d3E7AD7F29ABCAF48;
	and.pred  	%p140, %p139, %p138;
	mov.f64 	%fd348, %fd347;
	mov.u64 	%rd385, %rd384;
	@%p140 bra 	$L__BB7_177;
	setp.lt.s64 	%p141, %rd384, %rd156;
	selp.f64 	%fd348, %fd347, %fd239, %p141;
	min.s64 	%rd385, %rd384, %rd156;
$L__BB7_177:
	mov.b64 	%rd264, %fd348;
	mov.b64 	{%r110, %r115}, %rd264;
	mov.b32 	%r126, 8;
	mov.b32 	%r127, 31;
	mov.b32 	%r128, -1;
	// begin inline asm
	shfl.sync.down.b32 %r109, %r110, %r126, %r127, %r128;
	// end inline asm
	// begin inline asm
	shfl.sync.down.b32 %r114, %r115, %r126, %r127, %r128;
	// end inline asm
	mov.b64 	%rd265, {%r109, %r114};
	mov.b64 	%fd244, %rd265;
	mov.b64 	{%r120, %r125}, %rd385;
	// begin inline asm
	shfl.sync.down.b32 %r119, %r120, %r126, %r127, %r128;
	// end inline asm
	// begin inline asm
	shfl.sync.down.b32 %r124, %r125, %r126, %r127, %r128;
	// end inline asm
	mov.b64 	%rd159, {%r119, %r124};
	setp.gt.s32 	%p142, %r48, 23;
	mov.f64 	%fd349, %fd348;
	mov.u64 	%rd386, %rd385;
	@%p142 bra 	$L__BB7_181;
	abs.f64 	%fd245, %fd348;
	abs.f64 	%fd246, %fd244;
	setp.lt.f64 	%p143, %fd245, %fd246;
	setp.ge.f64 	%p144, %fd246, 0d3E7AD7F29ABCAF48;
	and.pred  	%p145, %p143, %p144;
	mov.f64 	%fd349, %fd244;
	mov.u64 	%rd386, %rd159;
	@%p145 bra 	$L__BB7_181;
	setp.lt.f64 	%p146, %fd246, %fd245;
	setp.ge.f64 	%p147, %fd245, 0d3E7AD7F29ABCAF48;
	and.pred  	%p148, %p147, %p146;
	mov.f64 	%fd349, %fd348;
	mov.u64 	%rd386, %rd385;
	@%p148 bra 	$L__BB7_181;
	setp.lt.s64 	%p149, %rd385, %rd159;
	selp.f64 	%fd349, %fd348, %fd244, %p149;
	min.s64 	%rd386, %rd385, %rd159;
$L__BB7_181:
	mov.b64 	%rd266, %fd349;
	mov.b64 	{%r130, %r135}, %rd266;
	mov.b32 	%r146, 16;
	mov.b32 	%r147, 31;
	mov.b32 	%r148, -1;
	// begin inline asm
	shfl.sync.down.b32 %r129, %r130, %r146, %r147, %r148;
	// end inline asm
	// begin inline asm
	shfl.sync.down.b32 %r134, %r135, %r146, %r147, %r148;
	// end inline asm
	mov.b64 	%rd267, {%r129, %r134};
	mov.b64 	%fd249, %rd267;
	mov.b64 	{%r140, %r145}, %rd386;
	// begin inline asm
	shfl.sync.down.b32 %r139, %r140, %r146, %r147, %r148;
	// end inline asm
	// begin inline asm
	shfl.sync.down.b32 %r144, %r145, %r146, %r147, %r148;
	// end inline asm
	mov.b64 	%rd162, {%r139, %r144};
	setp.gt.s32 	%p150, %r48, 15;
	mov.f64 	%fd357, %fd349;
	mov.u64 	%rd394, %rd386;
	@%p150 bra 	$L__BB7_185;
	abs.f64 	%fd250, %fd349;
	abs.f64 	%fd251, %fd249;
	setp.lt.f64 	%p151, %fd250, %fd251;
	setp.ge.f64 	%p152, %fd251, 0d3E7AD7F29ABCAF48;
	and.pred  	%p153, %p151, %p152;
	mov.f64 	%fd357, %fd249;
	mov.u64 	%rd394, %rd162;
	@%p153 bra 	$L__BB7_185;
	setp.lt.f64 	%p154, %fd251, %fd250;
	setp.ge.f64 	%p155, %fd250, 0d3E7AD7F29ABCAF48;
	and.pred  	%p156, %p155, %p154;
	mov.f64 	%fd357, %fd349;
	mov.u64 	%rd394, %rd386;
	@%p156 bra 	$L__BB7_185;
	setp.lt.s64 	%p157, %rd386, %rd162;
	selp.f64 	%fd357, %fd349, %fd249, %p157;
	min.s64 	%rd394, %rd386, %rd162;
$L__BB7_185:
	setp.ne.s32 	%p158, %r48, 0;
	@%p158 bra 	$L__BB7_187;
	shr.u32 	%r149, %r16, 1;
	and.b32  	%r150, %r149, 496;
	mov.u32 	%r151, _ZN6thrust24THRUST_300001_SM_1000_NS8cuda_cub4core6detail5shmemE;
	add.s32 	%r152, %r151, %r150;
	st.shared.f64 	[%r152+8], %fd357;
	st.shared.u64 	[%r152+16], %rd394;
$L__BB7_187:
	bar.sync 	0;
	setp.ne.s32 	%p159, %r16, 0;
	@%p159 bra 	$L__BB7_209;
	ld.shared.f64 	%fd254, [_ZN6thrust24THRUST_300001_SM_1000_NS8cuda_cub4core6detail5shmemE+24];
	ld.shared.u64 	%rd165, [_ZN6thrust24THRUST_300001_SM_1000_NS8cuda_cub4core6detail5shmemE+32];
	abs.f64 	%fd255, %fd357;
	abs.f64 	%fd256, %fd254;
	setp.lt.f64 	%p160, %fd255, %fd256;
	setp.ge.f64 	%p161, %fd256, 0d3E7AD7F29ABCAF48;
	and.pred  	%p162, %p160, %p161;
	mov.f64 	%fd351, %fd254;
	mov.u64 	%rd388, %rd165;
	@%p162 bra 	$L__BB7_191;
	setp.lt.f64 	%p163, %fd256, %fd255;
	setp.ge.f64 	%p164, %fd255, 0d3E7AD7F29ABCAF48;
	and.pred  	%p165, %p164, %p163;
	mov.f64 	%fd351, %fd357;
	mov.u64 	%rd388, %rd394;
	@%p165 bra 	$L__BB7_191;
	setp.lt.s64 	%p166, %rd394, %rd165;
	selp.f64 	%fd351, %fd357, %fd254, %p166;
	min.s64 	%rd388, %rd394, %rd165;
$L__BB7_191:
	ld.shared.f64 	%fd259, [_ZN6thrust24THRUST_300001_SM_1000_NS8cuda_cub4core6detail5shmemE+40];
	ld.shared.u64 	%rd168, [_ZN6thrust24THRUST_300001_SM_1000_NS8cuda_cub4core6detail5shmemE+48];
	abs.f64 	%fd260, %fd351;
	abs.f64 	%fd261, %fd259;
	setp.lt.f64 	%p167, %fd260, %fd261;
	setp.ge.f64 	%p168, %fd261, 0d3E7AD7F29ABCAF48;
	and.pred  	%p169, %p167, %p168;
	mov.f64 	%fd352, %fd259;
	mov.u64 	%rd389, %rd168;
	@%p169 bra 	$L__BB7_194;
	setp.lt.f64 	%p170, %fd261, %fd260;
	setp.ge.f64 	%p171, %fd260, 0d3E7AD7F29ABCAF48;
	and.pred  	%p172, %p171, %p170;
	mov.f64 	%fd352, %fd351;
	mov.u64 	%rd389, %rd388;
	@%p172 bra 	$L__BB7_194;
	setp.lt.s64 	%p173, %rd388, %rd168;
	selp.f64 	%fd352, %fd351, %fd259, %p173;
	min.s64 	%rd389, %rd388, %rd168;
$L__BB7_194:
	ld.shared.f64 	%fd264, [_ZN6thrust24THRUST_300001_SM_1000_NS8cuda_cub4core6detail5shmemE+56];
	ld.shared.u64 	%rd171, [_ZN6thrust24THRUST_300001_SM_1000_NS8cuda_cub4core6detail5shmemE+64];
	abs.f64 	%fd265, %fd352;
	abs.f64 	%fd266, %fd264;
	setp.lt.f64 	%p174, %fd265, %fd266;
	setp.ge.f64 	%p175, %fd266, 0d3E7AD7F29ABCAF48;
	and.pred  	%p176, %p174, %p175;
	mov.f64 	%fd353, %fd264;
	mov.u64 	%rd390, %rd171;
	@%p176 bra 	$L__BB7_197;
	setp.lt.f64 	%p177, %fd266, %fd265;
	setp.ge.f64 	%p178, %fd265, 0d3E7AD7F29ABCAF48;
	and.pred  	%p179, %p178, %p177;
	mov.f64 	%fd353, %fd352;
	mov.u64 	%rd390, %rd389;
	@%p179 bra 	$L__BB7_197;
	setp.lt.s64 	%p180, %rd389, %rd171;
	selp.f64 	%fd353, %fd352, %fd264, %p180;
	min.s64 	%rd390, %rd389, %rd171;
$L__BB7_197:
	ld.shared.f64 	%fd269, [_ZN6thrust24THRUST_300001_SM_1000_NS8cuda_cub4core6detail5shmemE+72];
	ld.shared.u64 	%rd174, [_ZN6thrust24THRUST_300001_SM_1000_NS8cuda_cub4core6detail5shmemE+80];
	abs.f64 	%fd270, %fd353;
	abs.f64 	%fd271, %fd269;
	setp.lt.f64 	%p181, %fd270, %fd271;
	setp.ge.f64 	%p182, %fd271, 0d3E7AD7F29ABCAF48;
	and.pred  	%p183, %p181, %p182;
	mov.f64 	%fd354, %fd269;
	mov.u64 	%rd391, %rd174;
	@%p183 bra 	$L__BB7_200;
	setp.lt.f64 	%p184, %fd271, %fd270;
	setp.ge.f64 	%p185, %fd270, 0d3E7AD7F29ABCAF48;
	and.pred  	%p186, %p185, %p184;
	mov.f64 	%fd354, %fd353;
	mov.u64 	%rd391, %rd390;
	@%p186 bra 	$L__BB7_200;
	setp.lt.s64 	%p187, %rd390, %rd174;
	selp.f64 	%fd354, %fd353, %fd269, %p187;
	min.s64 	%rd391, %rd390, %rd174;
$L__BB7_200:
	ld.shared.f64 	%fd274, [_ZN6thrust24THRUST_300001_SM_1000_NS8cuda_cub4core6detail5shmemE+88];
	ld.shared.u64 	%rd177, [_ZN6thrust24THRUST_300001_SM_1000_NS8cuda_cub4core6detail5shmemE+96];
	abs.f64 	%fd275, %fd354;
	abs.f64 	%fd276, %fd274;
	setp.lt.f64 	%p188, %fd275, %fd276;
	setp.ge.f64 	%p189, %fd276, 0d3E7AD7F29ABCAF48;
	and.pred  	%p190, %p188, %p189;
	mov.f64 	%fd355, %fd274;
	mov.u64 	%rd392, %rd177;
	@%p190 bra 	$L__BB7_203;
	setp.lt.f64 	%p191, %fd276, %fd275;
	setp.ge.f64 	%p192, %fd275, 0d3E7AD7F29ABCAF48;
	and.pred  	%p193, %p192, %p191;
	mov.f64 	%fd355, %fd354;
	mov.u64 	%rd392, %rd391;
	@%p193 bra 	$L__BB7_203;
	setp.lt.s64 	%p194, %rd391, %rd177;
	selp.f64 	%fd355, %fd354, %fd274, %p194;
	min.s64 	%rd392, %rd391, %rd177;
$L__BB7_203:
	ld.shared.f64 	%fd279, [_ZN6thrust24THRUST_300001_SM_1000_NS8cuda_cub4core6detail5shmemE+104];
	ld.shared.u64 	%rd180, [_ZN6thrust24THRUST_300001_SM_1000_NS8cuda_cub4core6detail5shmemE+112];
	abs.f64 	%fd280, %fd355;
	abs.f64 	%fd281, %fd279;
	setp.lt.f64 	%p195, %fd280, %fd281;
	setp.ge.f64 	%p196, %fd281, 0d3E7AD7F29ABCAF48;
	and.pred  	%p197, %p195, %p196;
	mov.f64 	%fd356, %fd279;
	mov.u64 	%rd393, %rd180;
	@%p197 bra 	$L__BB7_206;
	setp.lt.f64 	%p198, %fd281, %fd280;
	setp.ge.f64 	%p199, %fd280, 0d3E7AD7F29ABCAF48;
	and.pred  	%p200, %p199, %p198;
	mov.f64 	%fd356, %fd355;
	mov.u64 	%rd393, %rd392;
	@%p200 bra 	$L__BB7_206;
	setp.lt.s64 	%p201, %rd392, %rd180;
	selp.f64 	%fd356, %fd355, %fd279, %p201;
	min.s64 	%rd393, %rd392, %rd180;
$L__BB7_206:
	ld.shared.f64 	%fd284, [_ZN6thrust24THRUST_300001_SM_1000_NS8cuda_cub4core6detail5shmemE+120];
	ld.shared.u64 	%rd183, [_ZN6thrust24THRUST_300001_SM_1000_NS8cuda_cub4core6detail5shmemE+128];
	abs.f64 	%fd285, %fd356;
	abs.f64 	%fd286, %fd284;
	setp.lt.f64 	%p202, %fd285, %fd286;
	setp.ge.f64 	%p203, %fd286, 0d3E7AD7F29ABCAF48;
	and.pred  	%p204, %p202, %p203;
	mov.u64 	%rd394, %rd183;
	mov.f64 	%fd357, %fd284;
	@%p204 bra 	$L__BB7_209;
	setp.lt.f64 	%p205, %fd286, %fd285;
	setp.ge.f64 	%p206, %fd285, 0d3E7AD7F29ABCAF48;
	and.pred  	%p207, %p206, %p205;
	mov.u64 	%rd394, %rd393;
	mov.f64 	%fd357, %fd356;
	@%p207 bra 	$L__BB7_209;
	setp.lt.s64 	%p208, %rd393, %rd183;
	selp.f64 	%fd357, %fd356, %fd284, %p208;
	min.s64 	%rd394, %rd393, %rd183;
$L__BB7_209:
	mov.u32 	%r376, %tid.x;
	setp.ne.s32 	%p441, %r376, 0;
	@%p441 bra 	$L__BB7_211;
	ld.param.u64 	%rd326, [_ZN6thrust24THRUST_300001_SM_1000_NS8cuda_cub4core6detail13_kernel_agentINS1_8__reduce11ReduceAgentIPN4cuda3std3__45tupleIJdlEEESC_SB_iNS1_9__extrema9arg_max_fIdl10ComparatorEEEEJSC_SC_iSG_EEEvDpT0__param_1];
	cvta.to.global.u64 	%rd317, %rd326;
	st.global.f64 	[%rd317], %fd357;
	st.global.u64 	[%rd317+8], %rd394;
$L__BB7_211:
	ret;

}
	// .globl	_ZN6thrust24THRUST_300001_SM_1000_NS8cuda_cub4core6detail13_kernel_agentINS1_8__reduce11ReduceAgentINS0_12zip_iteratorIN4cuda3std3__45tupleIJNS0_10device_ptrIdEENS0_17counting_iteratorIlNS0_11use_defaultESF_SF_EEEEEEEPNSB_IJdlEEESJ_lNS1_9__extrema9arg_max_fIdl10ComparatorEEEEJSI_SK_lSO_EEEvDpT0_
.visible .entry _ZN6thrust24THRUST_300001_SM_1000_NS8cuda_cub4core6detail13_kernel_agentINS1_8__reduce11ReduceAgentINS0_12zip_iteratorIN4cuda3std3__45tupleIJNS0_10device_ptrIdEENS0_17counting_iteratorIlNS0_11use_defaultESF_SF_EEEEEEEPNSB_IJdlEEESJ_lNS1_9__extrema9arg_max_fIdl10ComparatorEEEEJSI_SK_lSO_EEEvDpT0_(
	.param .align 8 .b8 _ZN6thrust24THRUST_300001_SM_1000_NS8cuda_cub4core6detail13_kernel_agentINS1_8__reduce11ReduceAgentINS0_12zip_iteratorIN4cuda3std3__45tupleIJNS0_10device_ptrIdEENS0_17counting_iteratorIlNS0_11use_defaultESF_SF_EEEEEEEPNSB_IJdlEEESJ_lNS1_9__extrema9arg_max_fIdl10ComparatorEEEEJSI_SK_lSO_EEEvDpT0__param_0[16],
	.param .u64 .ptr .align 1 _ZN6thrust24THRUST_300001_SM_1000_NS8cuda_cub4core6detail13_kernel_agentINS1_8__reduce11ReduceAgentINS0_12zip_iteratorIN4cuda3std3__45tupleIJNS0_10device_ptrIdEENS0_17counting_iteratorIlNS0_11use_defaultESF_SF_EEEEEEEPNSB_IJdlEEESJ_lNS1_9__extrema9arg_max_fIdl10ComparatorEEEEJSI_SK_lSO_EEEvDpT0__param_1,
	.param .u64 _ZN6thrust24THRUST_300001_SM_1000_NS8cuda_cub4core6detail13_kernel_agentINS1_8__reduce11ReduceAgentINS0_12zip_iteratorIN4cuda3std3__45tupleIJNS0_10device_ptrIdEENS0_17counting_iteratorIlNS0_11use_defaultESF_SF_EEEEEEEPNSB_IJdlEEESJ_lNS1_9__extrema9arg_max_fIdl10ComparatorEEEEJSI_SK_lSO_EEEvDpT0__param_2,
	.param .align 1 .b8 _ZN6thrust24THRUST_300001_SM_1000_NS8cuda_cub4core6detail13_kernel_agentINS1_8__reduce11ReduceAgentINS0_12zip_iteratorIN4cuda3std3__45tupleIJNS0_10device_ptrIdEENS0_17counting_iteratorIlNS0_11use_defaultESF_SF_EEEEEEEPNSB_IJdlEEESJ_lNS1_9__extrema9arg_max_fIdl10ComparatorEEEEJSI_SK_lSO_EEEvDpT0__param_3[1]
)
.maxntid 256
{
	.reg .pred 	%p<427>;
	.reg .b32 	%r<391>;
	.reg .b64 	%rd<341>;
	.reg .b64 	%fd<352>;

	ld.param.u64 	%rd192, [_ZN6thrust24THRUST_300001_SM_1000_NS8cuda_cub4core6detail13_kernel_agentINS1_8__reduce11ReduceAgentINS0_12zip_iteratorIN4cuda3std3__45tupleIJNS0_10device_ptrIdEENS0_17counting_iteratorIlNS0_11use_defaultESF_SF_EEEEEEEPNSB_IJdlEEESJ_lNS1_9__extrema9arg_max_fIdl10ComparatorEEEEJSI_SK_lSO_EEEvDpT0__param_0+8];
	ld.param.u64 	%rd191, [_ZN6thrust24THRUST_300001_SM_1000_NS8cuda_cub4core6detail13_kernel_agentINS1_8__reduce11ReduceAgentINS0_12zip_iteratorIN4cuda3std3__45tupleIJNS0_10device_ptrIdEENS0_17counting_iteratorIlNS0_11use_defaultESF_SF_EEEEEEEPNSB_IJdlEEESJ_lNS1_9__extrema9arg_max_fIdl10ComparatorEEEEJSI_SK_lSO_EEEvDpT0__param_0];
	ld.param.u64 	%rd194, [_ZN6thrust24THRUST_300001_SM_1000_NS8cuda_cub4core6detail13_kernel_agentINS1_8__reduce11ReduceAgentINS0_12zip_iteratorIN4cuda3std3__45tupleIJNS0_10device_ptrIdEENS0_17counting_iteratorIlNS0_11use_defaultESF_SF_EEEEEEEPNSB_IJdlEEESJ_lNS1_9__extrema9arg_max_fIdl10ComparatorEEEEJSI_SK_lSO_EEEvDpT0__param_2];
	setp.eq.s64 	%p1, %rd194, 0;
	@%p1 bra 	$L__BB8_206;
	cvta.to.global.u64 	%rd1, %rd191;
	setp.gt.s64 	%p2, %rd194, 1279;
	@%p2 bra 	$L__BB8_122;
	cvt.u32.u64 	%r1, %rd194;
	mov.u32 	%r2, %tid.x;
	setp.ge.s32 	%p194, %r2, %r1;
	mov.f64 	%fd298, 0d0000000000000000;
	mov.b64 	%rd283, 0;
	mov.u32 	%r385, %r2;
	@%p194 bra 	$L__BB8_4;
	cvt.u64.u32 	%rd239, %r2;
	mul.wide.u32 	%rd240, %r2, 8;
	add.s64 	%rd241, %rd1, %rd240;
	add.s64 	%rd283, %rd192, %rd239;
	ld.global.f64 	%fd298, [%rd241];
	add.s32 	%r385, %r2, 256;
$L__BB8_4:
	setp.ge.s32 	%p195, %r385, %r1;
	@%p195 bra 	$L__BB8_26;
	not.b32 	%r154, %r385;
	add.s32 	%r5, %r154, %r1;
	and.b32  	%r155, %r5, 768;
	setp.eq.s32 	%p196, %r155, 768;
	@%p196 bra 	$L__BB8_11;
	cvt.u64.u32 	%rd243, %r385;
	add.s64 	%rd274, %rd192, %rd243;
	mul.wide.u32 	%rd244, %r385, 8;
	add.s64 	%rd273, %rd1, %rd244;
	shr.u32 	%r156, %r5, 8;
	add.s32 	%r157, %r156, 1;
	and.b32  	%r158, %r157, 3;
	neg.s32 	%r383, %r158;
$L__BB8_7:
	.pragma "nounroll";
	mov.u64 	%rd9, %rd283;
	mov.f64 	%fd3, %fd298;
	ld.global.f64 	%fd4, [%rd273];
	abs.f64 	%fd5, %fd3;
	abs.f64 	%fd6, %fd4;
	setp.lt.f64 	%p197, %fd5, %fd6;
	setp.ge.f64 	%p198, %fd6, 0d3E7AD7F29ABCAF48;
	and.pred  	%p199, %p197, %p198;
	mov.u64 	%rd283, %rd274;
	mov.f64 	%fd298, %fd4;
	@%p199 bra 	$L__BB8_10;
	setp.lt.f64 	%p200, %fd6, %fd5;
	setp.ge.f64 	%p201, %fd5, 0d3E7AD7F29ABCAF48;
	and.pred  	%p202, %p201, %p200;
	mov.u64 	%rd283, %rd9;
	mov.f64 	%fd298, %fd3;
	@%p202 bra 	$L__BB8_10;
	setp.lt.s64 	%p203, %rd9, %rd274;
	min.s64 	%rd283, %rd9, %rd274;
	selp.f64 	%fd298, %fd3, %fd4, %p203;
$L__BB8_10:
	add.s32 	%r385, %r385, 256;
	add.s64 	%rd274, %rd274, 256;
	add.s64 	%rd273, %rd273, 2048;
	add.s32 	%r383, %r383, 1;
	setp.ne.s32 	%p204, %r383, 0;
	@%p204 bra 	$L__BB8_7;
$L__BB8_11:
	setp.lt.u32 	%p205, %r5, 768;
	@%p205 bra 	$L__BB8_26;
	add.s32 	%r386, %r385, 512;
$L__BB8_13:
	mov.u32 	%r13, %r386;
	add.s32 	%r159, %r13, -512;
	cvt.s64.s32 	%rd245, %r159;
	mul.wide.s32 	%rd246, %r159, 8;
	add.s64 	%rd17, %rd1, %rd246;
	add.s64 	%rd18, %rd192, %rd245;
	ld.global.f64 	%fd12, [%rd17];
	abs.f64 	%fd13, %fd298;
	abs.f64 	%fd14, %fd12;
	setp.lt.f64 	%p206, %fd13, %fd14;
	setp.ge.f64 	%p207, %fd14, 0d3E7AD7F29ABCAF48;
	and.pred  	%p208, %p206, %p207;
	mov.u64 	%rd280, %rd18;
	mov.f64 	%fd295, %fd12;
	@%p208 bra 	$L__BB8_16;
	setp.lt.f64 	%p209, %fd14, %fd13;
	setp.ge.f64 	%p210, %fd13, 0d3E7AD7F29ABCAF48;
	and.pred  	%p211, %p210, %p209;
	mov.u64 	%rd280, %rd283;
	mov.f64 	%fd295, %fd298;
	@%p211 bra 	$L__BB8_16;
	setp.lt.s64 	%p212, %rd283, %rd18;
	min.s64 	%rd280, %rd283, %rd18;
	selp.f64 	%fd295, %fd298, %fd12, %p212;
$L__BB8_16:
	add.s32 	%r160, %r13, -256;
	cvt.s64.s32 	%rd247, %r160;
	add.s64 	%rd21, %rd192, %rd247;
	ld.global.f64 	%fd17, [%rd17+2048];
	abs.f64 	%fd18, %fd295;
	abs.f64 	%fd19, %fd17;
	setp.lt.f64 	%p213, %fd18, %fd19;
	setp.ge.f64 	%p214, %fd19, 0d3E7AD7F29ABCAF48;
	and.pred  	%p215, %p213, %p214;
	mov.u64 	%rd281, %rd21;
	mov.f64 	%fd296, %fd17;
	@%p215 bra 	$L__BB8_19;
	setp.lt.f64 	%p216, %fd19, %fd18;
	setp.ge.f64 	%p217, %fd18, 0d3E7AD7F29ABCAF48;
	and.pred  	%p218, %p217, %p216;
	mov.u64 	%rd281, %rd280;
	mov.f64 	%fd296, %fd295;
	@%p218 bra 	$L__BB8_19;
	setp.lt.s64 	%p219, %rd280, %rd21;
	min.s64 	%rd281, %rd280, %rd21;
	selp.f64 	%fd296, %fd295, %fd17, %p219;
$L__BB8_19:
	cvt.s64.s32 	%rd248, %r13;
	add.s64 	%rd24, %rd192, %rd248;
	ld.global.f64 	%fd22, [%rd17+4096];
	abs.f64 	%fd23, %fd296;
	abs.f64 	%fd24, %fd22;
	setp.lt.f64 	%p220, %fd23, %fd24;
	setp.ge.f64 	%p221, %fd24, 0d3E7AD7F29ABCAF48;
	and.pred  	%p222, %p220, %p221;
	mov.u64 	%rd282, %rd24;
	mov.f64 	%fd297, %fd22;
	@%p222 bra 	$L__BB8_22;
	setp.lt.f64 	%p223, %fd24, %fd23;
	setp.ge.f64 	%p224, %fd23, 0d3E7AD7F29ABCAF48;
	and.pred  	%p225, %p224, %p223;
	mov.u64 	%rd282, %rd281;
	mov.f64 	%fd297, %fd296;
	@%p225 bra 	$L__BB8_22;
	setp.lt.s64 	%p226, %rd281, %rd24;
	min.s64 	%rd282, %rd281, %rd24;
	selp.f64 	%fd297, %fd296, %fd22, %p226;
$L__BB8_22:
	add.s32 	%r161, %r13, 256;
	cvt.s64.s32 	%rd249, %r161;
	add.s64 	%rd27, %rd192, %rd249;
	ld.global.f64 	%fd27, [%rd17+6144];
	abs.f64 	%fd28, %fd297;
	abs.f64 	%fd29, %fd27;
	setp.lt.f64 	%p227, %fd28, %fd29;
	setp.ge.f64 	%p228, %fd29, 0d3E7AD7F29ABCAF48;
	and.pred  	%p229, %p227, %p228;
	mov.u64 	%rd283, %rd27;
	mov.f64 	%fd298, %fd27;
	@%p229 bra 	$L__BB8_25;
	setp.lt.f64 	%p230, %fd29, %fd28;
	setp.ge.f64 	%p231, %fd28, 0d3E7AD7F29ABCAF48;
	and.pred  	%p232, %p231, %p230;
	mov.u64 	%rd283, %rd282;
	mov.f64 	%fd298, %fd297;
	@%p232 bra 	$L__BB8_25;
	setp.lt.s64 	%p233, %rd282, %rd27;
	min.s64 	%rd283, %rd282, %rd27;
	selp.f64 	%fd298, %fd297, %fd27, %p233;
$L__BB8_25:
	add.s32 	%r386, %r13, 1024;
	add.s32 	%r162, %r13, 512;
	setp.lt.s32 	%p234, %r162, %r1;
	@%p234 bra 	$L__BB8_13;
$L__BB8_26:
	setp.lt.s32 	%p235, %r1, 256;
	@%p235 bra 	$L__BB8_71;
	// begin inline asm
	mov.u32 %r276, %laneid;
	// end inline asm
	mov.b64 	%rd260, %fd298;
	mov.b64 	{%r278, %r283}, %rd260;
	mov.b32 	%r294, 1;
	mov.b32 	%r295, 31;
	mov.b32 	%r296, -1;
	// begin inline asm
	shfl.sync.down.b32 %r277, %r278, %r294, %r295, %r296;
	// end inline asm
	// begin inline asm
	shfl.sync.down.b32 %r282, %r283, %r294, %r295, %r296;
	// end inline asm
	mov.b64 	%rd261, {%r277, %r282};
	mov.b64 	%fd33, %rd261;
	mov.b64 	{%r288, %r293}, %rd283;
	// begin inline asm
	shfl.sync.down.b32 %r287, %r288, %r294, %r295, %r296;
	// end inline asm
	// begin inline asm
	shfl.sync.down.b32 %r292, %r293, %r294, %r295, %r296;
	// end inline asm
	mov.b64 	%rd31, {%r287, %r292};
	setp.gt.s32 	%p335, %r276, 30;
	mov.u64 	%rd285, %rd283;
	mov.f64 	%fd300, %fd298;
	@%p335 bra 	$L__BB8_31;
	abs.f64 	%fd34, %fd298;
	abs.f64 	%fd35, %fd33;
	setp.lt.f64 	%p336, %fd34, %fd35;
	setp.ge.f64 	%p337, %fd35, 0d3E7AD7F29ABCAF48;
	and.pred  	%p338, %p336, %p337;
	mov.u64 	%rd285, %rd31;
	mov.f64 	%fd300, %fd33;
	@%p338 bra 	$L__BB8_31;
	setp.lt.f64 	%p339, %fd35, %fd34;
	setp.ge.f64 	%p340, %fd34, 0d3E7AD7F29ABCAF48;
	and.pred  	%p341, %p340, %p339;
	mov.u64 	%rd285, %rd283;
	mov.f64 	%fd300, %fd298;
	@%p341 bra 	$L__BB8_31;
	setp.lt.s64 	%p342, %rd283, %rd31;
	min.s64 	%rd285, %rd283, %rd31;
	selp.f64 	%fd300, %fd298, %fd33, %p342;
$L__BB8_31:
	mov.b64 	%rd262, %fd300;
	mov.b64 	{%r298, %r303}, %rd262;
	mov.b32 	%r314, 2;
	mov.b32 	%r315, 31;
	mov.b32 	%r316, -1;
	// begin inline asm
	shfl.sync.down.b32 %r297, %r298, %r314, %r315, %r316;
	// end inline asm
	// begin inline asm
	shfl.sync.down.b32 %r302, %r303, %r314, %r315, %r316;
	// end inline asm
	mov.b64 	%rd263, {%r297, %r302};
	mov.b64 	%fd38, %rd263;
	mov.b64 	{%r308, %r313}, %rd285;
	// begin inline asm
	shfl.sync.down.b32 %r307, %r308, %r314, %r315, %r316;
	// end inline asm
	// begin inline asm
	shfl.sync.down.b32 %r312, %r313, %r314, %r315, %r316;
	// end inline asm
	mov.b64 	%rd34, {%r307, %r312};
	setp.gt.s32 	%p343, %r276, 29;
	mov.u64 	%rd286, %rd285;
	mov.f64 	%fd301, %fd300;
	@%p343 bra 	$L__BB8_35;
	abs.f64 	%fd39, %fd300;
	abs.f64 	%fd40, %fd38;
	setp.lt.f64 	%p344, %fd39, %fd40;
	setp.ge.f64 	%p345, %fd40, 0d3E7AD7F29ABCAF48;
	and.pred  	%p346, %p344, %p345;
	mov.u64 	%rd286, %rd34;
	mov.f64 	%fd301, %fd38;
	@%p346 bra 	$L__BB8_35;
	setp.lt.f64 	%p347, %fd40, %fd39;
	setp.ge.f64 	%p348, %fd39, 0d3E7AD7F29ABCAF48;
	and.pred  	%p349, %p348, %p347;
	mov.u64 	%rd286, %rd285;
	mov.f64 	%fd301, %fd300;
	@%p349 bra 	$L__BB8_35;
	setp.lt.s64 	%p350, %rd285, %rd34;
	min.s64 	%rd286, %rd285, %rd34;
	selp.f64 	%fd301, %fd300, %fd38, %p350;
$L__BB8_35:
	mov.b64 	%rd264, %fd301;
	mov.b64 	{%r318, %r323}, %rd264;
	mov.b32 	%r334, 4;
	mov.b32 	%r335, 31;
	mov.b32 	%r336, -1;
	// begin inline asm
	shfl.sync.down.b32 %r317, %r318, %r334, %r335, %r336;
	// end inline asm
	// begin inline asm
	shfl.sync.down.b32 %r322, %r323, %r334, %r335, %r336;
	// end inline asm
	mov.b64 	%rd265, {%r317, %r322};
	mov.b64 	%fd43, %rd265;
	mov.b64 	{%r328, %r333}, %rd286;
	// begin inline asm
	shfl.sync.down.b32 %r327, %r328, %r334, %r335, %r336;
	// end inline asm
	// begin inline asm
	shfl.sync.down.b32 %r332, %r333, %r334, %r335, %r336;
	// end inline asm
	mov.b64 	%rd37, {%r327, %r332};
	setp.gt.s32 	%p351, %r276, 27;
	mov.u64 	%rd287, %rd286;
	mov.f64 	%fd302, %fd301;
	@%p351 bra 	$L__BB8_39;
	abs.f64 	%fd44, %fd301;
	abs.f64 	%fd45, %fd43;
	setp.lt.f64 	%p352, %fd44, %fd45;
	setp.ge.f64 	%p353, %fd45, 0d3E7AD7F29ABCAF48;
	and.pred  	%p354, %p352, %p353;
	mov.u64 	%rd287, %rd37;
	mov.f64 	%fd302, %fd43;
	@%p354 bra 	$L__BB8_39;
	setp.lt.f64 	%p355, %fd45, %fd44;
	setp.ge.f64 	%p356, %fd44, 0d3E7AD7F29ABCAF48;
	and.pred  	%p357, %p356, %p355;
	mov.u64 	%rd287, %rd286;
	mov.f64 	%fd302, %fd301;
	@%p357 bra 	$L__BB8_39;
	setp.lt.s64 	%p358, %rd286, %rd37;
	min.s64 	%rd287, %rd286, %rd37;
	selp.f64 	%fd302, %fd301, %fd43, %p358;
$L__BB8_39:
	mov.b64 	%rd266, %fd302;
	mov.b64 	{%r338, %r343}, %rd266;
	mov.b32 	%r354, 8;
	mov.b32 	%r355, 31;
	mov.b32 	%r356, -1;
	// begin inline asm
	shfl.sync.down.b32 %r337, %r338, %r354, %r355, %r356;
	// end inline asm
	// begin inline asm
	shfl.sync.down.b32 %r342, %r343, %r354, %r355, %r356;
	// end inline asm
	mov.b64 	%rd267, {%r337, %r342};
	mov.b64 	%fd48, %rd267;
	mov.b64 	{%r348, %r353}, %rd287;
	// begin inline asm
	shfl.sync.down.b32 %r347, %r348, %r354, %r355, %r356;
	// end inline asm
	// begin inline asm
	shfl.sync.down.b32 %r352, %r353, %r354, %r355, %r356;
	// end inline asm
	mov.b64 	%rd40, {%r347, %r352};
	setp.gt.s32 	%p359, %r276, 23;
	mov.u64 	%rd288, %rd287;
	mov.f64 	%fd303, %fd302;
	@%p359 bra 	$L__BB8_43;
	abs.f64 	%fd49, %fd302;
	abs.f64 	%fd50, %fd48;
	setp.lt.f64 	%p360, %fd49, %fd50;
	setp.ge.f64 	%p361, %fd50, 0d3E7AD7F29ABCAF48;
	and.pred  	%p362, %p360, %p361;
	mov.u64 	%rd288, %rd40;
	mov.f64 	%fd303, %fd48;
	@%p362 bra 	$L__BB8_43;
	setp.lt.f64 	%p363, %fd50, %fd49;
	setp.ge.f64 	%p364, %fd49, 0d3E7AD7F29ABCAF48;
	and.pred  	%p365, %p364, %p363;
	mov.u64 	%rd288, %rd287;
	mov.f64 	%fd303, %fd302;
	@%p365 bra 	$L__BB8_43;
	setp.lt.s64 	%p366, %rd287, %rd40;
	min.s64 	%rd288, %rd287, %rd40;
	selp.f64 	%fd303, %fd302, %fd48, %p366;
$L__BB8_43:
	mov.b64 	%rd268, %fd303;
	mov.b64 	{%r358, %r363}, %rd268;
	mov.b32 	%r374, 16;
	mov.b32 	%r375, 31;
	mov.b32 	%r376, -1;
	// begin inline asm
	shfl.sync.down.b32 %r357, %r358, %r374, %r375, %r376;
	// end inline asm
	// begin inline asm
	shfl.sync.down.b32 %r362, %r363, %r374, %r375, %r376;
	// end inline asm
	mov.b64 	%rd269, {%r357, %r362};
	mov.b64 	%fd53, %rd269;
	mov.b64 	{%r368, %r373}, %rd288;
	// begin inline asm
	shfl.sync.down.b32 %r367, %r368, %r374, %r375, %r376;
	// end inline asm
	// begin inline asm
	shfl.sync.down.b32 %r372, %r373, %r374, %r375, %r376;
	// end inline asm
	mov.b64 	%rd43, {%r367, %r372};
	setp.gt.s32 	%p367, %r276, 15;
	mov.u64 	%rd340, %rd288;
	mov.f64 	%fd351, %fd303;
	@%p367 bra 	$L__BB8_47;
	abs.f64 	%fd54, %fd303;
	abs.f64 	%fd55, %fd53;
	setp.lt.f64 	%p368, %fd54, %fd55;
	setp.ge.f64 	%p369, %fd55, 0d3E7AD7F29ABCAF48;
	and.pred  	%p370, %p368, %p369;
	mov.u64 	%rd340, %rd43;
	mov.f64 	%fd351, %fd53;
	@%p370 bra 	$L__BB8_47;
	setp.lt.f64 	%p371, %fd55, %fd54;
	setp.ge.f64 	%p372, %fd54, 0d3E7AD7F29ABCAF48;
	and.pred  	%p373, %p372, %p371;
	mov.u64 	%rd340, %rd288;
	mov.f64 	%fd351, %fd303;
	@%p373 bra 	$L__BB8_47;
	setp.lt.s64 	%p374, %rd288, %rd43;
	min.s64 	%rd340, %rd288, %rd43;
	selp.f64 	%fd351, %fd303, %fd53, %p374;
$L__BB8_47:
	setp.ne.s32 	%p375, %r276, 0;
	@%p375 bra 	$L__BB8_49;
	shr.u32 	%r377, %r2, 1;
	and.b32  	%r378, %r377, 496;
	mov.u32 	%r379, _ZN6thrust24THRUST_300001_SM_1000_NS8cuda_cub4core6detail5shmemE;
	add.s32 	%r380, %r379, %r378;
	st.shared.f64 	[%r380+8], %fd351;
	st.shared.u64 	[%r380+16], %rd340;
$L__BB8_49:
	bar.sync 	0;
	setp.ne.s32 	%p376, %r2, 0;
	@%p376 bra 	$L__BB8_204;
	ld.shared.f64 	%fd58, [_ZN6thrust24THRUST_300001_SM_1000_NS8cuda_cub4core6detail5shmemE+24];
	ld.shared.u64 	%rd46, [_ZN6thrust24THRUST_300001_SM_1000_NS8cuda_cub4core6detail5shmemE+32];
	abs.f64 	%fd59, %fd351;
	abs.f64 	%fd60, %fd58;
	setp.lt.f64 	%p377, %fd59, %fd60;
	setp.ge.f64 	%p378, %fd60, 0d3E7AD7F29ABCAF48;
	and.pred  	%p379, %p377, %p378;
	mov.u64 	%rd290, %rd46;
	mov.f64 	%fd305, %fd58;
	@%p379 bra 	$L__BB8_53;
	setp.lt.f64 	%p380, %fd60, %fd59;
	setp.ge.f64 	%p381, %fd59, 0d3E7AD7F29ABCAF48;
	and.pred  	%p382, %p381, %p380;
	mov.u64 	%rd290, %rd340;
	mov.f64 	%fd305, %fd351;
	@%p382 bra 	$L__BB8_53;
	setp.lt.s64 	%p383, %rd340, %rd46;
	min.s64 	%rd290, %rd340, %rd46;
	selp.f64 	%fd305, %fd351, %fd58, %p383;
$L__BB8_53:
	ld.shared.f64 	%fd63, [_ZN6thrust24THRUST_300001_SM_1000_NS8cuda_cub4core6detail5shmemE+40];
	ld.shared.u64 	%rd49, [_ZN6thrust24THRUST_300001_SM_1000_NS8cuda_cub4core6detail5shmemE+48];
	abs.f64 	%fd64, %fd305;
	abs.f64 	%fd65, %fd63;
	setp.lt.f64 	%p384, %fd64, %fd65;
	setp.ge.f64 	%p385, %fd65, 0d3E7AD7F29ABCAF48;
	and.pred  	%p386, %p384, %p385;
	mov.u64 	%rd291, %rd49;
	mov.f64 	%fd306, %fd63;
	@%p386 bra 	$L__BB8_56;
	setp.lt.f64 	%p387, %fd65, %fd64;
	setp.ge.f64 	%p388, %fd64, 0d3E7AD7F29ABCAF48;
	and.pred  	%p389, %p388, %p387;
	mov.u64 	%rd291, %rd290;
	mov.f64 	%fd306, %fd305;
	@%p389 bra 	$L__BB8_56;
	setp.lt.s64 	%p390, %rd290, %rd49;
	min.s64 	%rd291, %rd290, %rd49;
	selp.f64 	%fd306, %fd305, %fd63, %p390;
$L__BB8_56:
	ld.shared.f64 	%fd68, [_ZN6thrust24THRUST_300001_SM_1000_NS8cuda_cub4core6detail5shmemE+56];
	ld.shared.u64 	%rd52, [_ZN6thrust24THRUST_300001_SM_1000_NS8cuda_cub4core6detail5shmemE+64];
	abs.f64 	%fd69, %fd306;
	abs.f64 	%fd70, %fd68;
	setp.lt.f64 	%p391, %fd69, %fd70;
	setp.ge.f64 	%p392, %fd70, 0d3E7AD7F29ABCAF48;
	and.pred  	%p393, %p391, %p392;
	mov.u64 	%rd292, %rd52;
	mov.f64 	%fd307, %fd68;
	@%p393 bra 	$L__BB8_59;
	setp.lt.f64 	%p394, %fd70, %fd69;
	setp.ge.f64 	%p395, %fd69, 0d3E7AD7F29ABCAF48;
	and.pred  	%p396, %p395, %p394;
	mov.u64 	%rd292, %rd291;
	mov.f64 	%fd307, %fd306;
	@%p396 bra 	$L__BB8_59;
	setp.lt.s64 	%p397, %rd291, %rd52;
	min.s64 	%rd292, %rd291, %rd52;
	selp.f64 	%fd307, %fd306, %fd68, %p397;
$L__BB8_59:
	ld.shared.f64 	%fd73, [_ZN6thrust24THRUST_300001_SM_1000_NS8cuda_cub4core6detail5shmemE+72];
	ld.shared.u64 	%rd55, [_ZN6thrust24THRUST_300001_SM_1000_NS8cuda_cub4core6detail5shmemE+80];
	abs.f64 	%fd74, %fd307;
	abs.f64 	%fd75, %fd73;
	setp.lt.f64 	%p398, %fd74, %fd75;
	setp.ge.f64 	%p399, %fd75, 0d3E7AD7F29ABCAF48;
	and.pred  	%p400, %p398, %p399;
	mov.u64 	%rd293, %rd55;
	mov.f64 	%fd308, %fd73;
	@%p400 bra 	$L__BB8_62;
	setp.lt.f64 	%p401, %fd75, %fd74;
	setp.ge.f64 	%p402, %fd74, 0d3E7AD7F29ABCAF48;
	and.pred  	%p403, %p402, %p401;
	mov.u64 	%rd293, %rd292;
	mov.f64 	%fd308, %fd307;
	@%p403 bra 	$L__BB8_62;
	setp.lt.s64 	%p404, %rd292, %rd55;
	min.s64 	%rd293, %rd292, %rd55;
	selp.f64 	%fd308, %fd307, %fd73, %p404;
$L__BB8_62:
	ld.shared.f64 	%fd78, [_ZN6thrust24THRUST_300001_SM_1000_NS8cuda_cub4core6detail5shmemE+88];
	ld.shared.u64 	%rd58, [_ZN6thrust24THRUST_300001_SM_1000_NS8cuda_cub4core6detail5shmemE+96];
	abs.f64 	%fd79, %fd308;
	abs.f64 	%fd80, %fd78;
	setp.lt.f64 	%p405, %fd79, %fd80;
	setp.ge.f64 	%p406, %fd80, 0d3E7AD7F29ABCAF48;
	and.pred  	%p407, %p405, %p406;
	mov.u64 	%rd294, %rd58;
	mov.f64 	%fd309, %fd78;
	@%p407 bra 	$L__BB8_65;
	setp.lt.f64 	%p408, %fd80, %fd79;
	setp.ge.f64 	%p409, %fd79, 0d3E7AD7F29ABCAF48;
	and.pred  	%p410, %p409, %p408;
	mov.u64 	%rd294, %rd293;
	mov.f64 	%fd309, %fd308;
	@%p410 bra 	$L__BB8_65;
	setp.lt.s64 	%p411, %rd293, %rd58;
	min.s64 	%rd294, %rd293, %rd58;
	selp.f64 	%fd309, %fd308, %fd78, %p411;
$L__BB8_65:
	ld.shared.f64 	%fd83, [_ZN6thrust24THRUST_300001_SM_1000_NS8cuda_cub4core6detail5shmemE+104];
	ld.shared.u64 	%rd61, [_ZN6thrust24THRUST_300001_SM_1000_NS8cuda_cub4core6detail5shmemE+112];
	abs.f64 	%fd84, %fd309;
	abs.f64 	%fd85, %fd83;
	setp.lt.f64 	%p412, %fd84, %fd85;
	setp.ge.f64 	%p413, %fd85, 0d3E7AD7F29ABCAF48;
	and.pred  	%p414, %p412, %p413;
	mov.u64 	%rd295, %rd61;
	mov.f64 	%fd310, %fd83;
	@%p414 bra 	$L__BB8_68;
	setp.lt.f64 	%p415, %fd85, %fd84;
	setp.ge.f64 	%p416, %fd84, 0d3E7AD7F29ABCAF48;
	and.pred  	%p417, %p416, %p415;
	mov.u64 	%rd295, %rd294;
	mov.f64 	%fd310, %fd309;
	@%p417 bra 	$L__BB8_68;
	setp.lt.s64 	%p418, %rd294, %rd61;
	min.s64 	%rd295, %rd294, %rd61;
	selp.f64 	%fd310, %fd309, %fd83, %p418;
$L__BB8_68:
	ld.shared.f64 	%fd88, [_ZN6thrust24THRUST_300001_SM_1000_NS8cuda_cub4core6detail5shmemE+120];
	ld.shared.u64 	%rd64, [_ZN6thrust24THRUST_300001_SM_1000_NS8cuda_cub4core6detail5shmemE+128];
	abs.f64 	%fd89, %fd310;
	abs.f64 	%fd90, %fd88;
	setp.lt.f64 	%p419, %fd89, %fd90;
	setp.ge.f64 	%p420, %fd90, 0d3E7AD7F29ABCAF48;
	and.pred  	%p421, %p419, %p420;
	mov.u64 	%rd340, %rd64;
	mov.f64 	%fd351, %fd88;
	@%p421 bra 	$L__BB8_204;
	setp.lt.f64 	%p422, %fd90, %fd89;
	setp.ge.f64 	%p423, %fd89, 0d3E7AD7F29ABCAF48;
	and.pred  	%p424, %p423, %p422;
	mov.u64 	%rd340, %rd295;
	mov.f64 	%fd351, %fd310;
	@%p424 bra 	$L__BB8_204;
	setp.lt.s64 	%p425, %rd295, %rd64;
	min.s64 	%rd340, %rd295, %rd64;
	selp.f64 	%fd351, %fd310, %fd88, %p425;
	bra.uni 	$L__BB8_204;
$L__BB8_71:
	// begin inline asm
	mov.u32 %r163, %laneid;
	// end inline asm
	and.b32  	%r184, %r2, 992;
	add.s32 	%r185, %r184, 32;
	setp.gt.s32 	%p236, %r185, %r1;
	not.b32 	%r186, %r184;
	add.s32 	%r187, %r1, %r186;
	selp.b32 	%r182, %r187, 31, %p236;
	mov.b64 	%rd250, %fd298;
	mov.b64 	{%r165, %r170}, %rd250;
	mov.b32 	%r181, 1;
	mov.b32 	%r183, -1;
	// begin inline asm
	shfl.sync.down.b32 %r164, %r165, %r181, %r182, %r183;
	// end inline asm
	// begin inline asm
	shfl.sync.down.b32 %r169, %r170, %r181, %r182, %r183;
	// end inline asm
	mov.b64 	%rd251, {%r164, %r169};
	mov.b64 	%fd92, %rd251;
	mov.b64 	{%r175, %r180}, %rd283;
	// begin inline asm
	shfl.sync.down.b32 %r174, %r175, %r181, %r182, %r183;
	// end inline asm
	// begin inline asm
	shfl.sync.down.b32 %r179, %r180, %r181, %r182, %r183;
	// end inline asm
	mov.b64 	%rd66, {%r174, %r179};
	setp.ge.s32 	%p237, %r163, %r182;
	mov.u64 	%rd296, %rd283;
	mov.f64 	%fd311, %fd298;
	@%p237 bra 	$L__BB8_75;
	abs.f64 	%fd93, %fd298;
	abs.f64 	%fd94, %fd92;
	setp.lt.f64 	%p238, %fd93, %fd94;
	setp.ge.f64 	%p239, %fd94, 0d3E7AD7F29ABCAF48;
	and.pred  	%p240, %p238, %p239;
	mov.u64 	%rd296, %rd66;
	mov.f64 	%fd311, %fd92;
	@%p240 bra 	$L__BB8_75;
	setp.lt.f64 	%p241, %fd94, %fd93;
	setp.ge.f64 	%p242, %fd93, 0d3E7AD7F29ABCAF48;
	and.pred  	%p243, %p242, %p241;
	mov.u64 	%rd296, %rd283;
	mov.f64 	%fd311, %fd298;
	@%p243 bra 	$L__BB8_75;
	setp.lt.s64 	%p244, %rd283, %rd66;
	min.s64 	%rd296, %rd283, %rd66;
	selp.f64 	%fd311, %fd298, %fd92, %p244;
$L__BB8_75:
	mov.b64 	%rd252, %fd311;
	mov.b64 	{%r189, %r194}, %rd252;
	mov.b32 	%r205, 2;
	mov.b32 	%r207, -1;
	// begin inline asm
	shfl.sync.down.b32 %r188, %r189, %r205, %r182, %r207;
	// end inline asm
	// begin inline asm
	shfl.sync.down.b32 %r193, %r194, %r205, %r182, %r207;
	// end inline asm
	mov.b64 	%rd253, {%r188, %r193};
	mov.b64 	%fd97, %rd253;
	mov.b64 	{%r199, %r204}, %rd296;
	// begin inline asm
	shfl.sync.down.b32 %r198, %r199, %r205, %r182, %r207;
	// end inline asm
	// begin inline asm
	shfl.sync.down.b32 %r203, %r204, %r205, %r182, %r207;
	// end inline asm
	mov.b64 	%rd69, {%r198, %r203};
	add.s32 	%r208, %r163, 2;
	setp.gt.s32 	%p245, %r208, %r182;
	mov.u64 	%rd297, %rd296;
	mov.f64 	%fd312, %fd311;
	@%p245 bra 	$L__BB8_79;
	abs.f64 	%fd98, %fd311;
	abs.f64 	%fd99, %fd97;
	setp.lt.f64 	%p246, %fd98, %fd99;
	setp.ge.f64 	%p247, %fd99, 0d3E7AD7F29ABCAF48;
	and.pred  	%p248, %p246, %p247;
	mov.u64 	%rd297, %rd69;
	mov.f64 	%fd312, %fd97;
	@%p248 bra 	$L__BB8_79;
	setp.lt.f64 	%p249, %fd99, %fd98;
	setp.ge.f64 	%p250, %fd98, 0d3E7AD7F29ABCAF48;
	and.pred  	%p251, %p250, %p249;
	mov.u64 	%rd297, %rd296;
	mov.f64 	%fd312, %fd311;
	@%p251 bra 	$L__BB8_79;
	setp.lt.s64 	%p252, %rd296, %rd69;
	min.s64 	%rd297, %rd296, %rd69;
	selp.f64 	%fd312, %fd311, %fd97, %p252;
$L__BB8_79:
	mov.b64 	%rd254, %fd312;
	mov.b64 	{%r210, %r215}, %rd254;
	mov.b32 	%r226, 4;
	mov.b32 	%r228, -1;
	// begin inline asm
	shfl.sync.down.b32 %r209, %r210, %r226, %r182, %r228;
	// end inline asm
	// begin inline asm
	shfl.sync.down.b32 %r214, %r215, %r226, %r182, %r228;
	// end inline asm
	mov.b64 	%rd255, {%r209, %r214};
	mov.b64 	%fd102, %rd255;
	mov.b64 	{%r220, %r225}, %rd297;
	// begin inline asm
	shfl.sync.down.b32 %r219, %r220, %r226, %r182, %r228;
	// end inline asm
	// begin inline asm
	shfl.sync.down.b32 %r224, %r225, %r226, %r182, %r228;
	// end inline asm
	mov.b64 	%rd72, {%r219, %r224};
	add.s32 	%r229, %r163, 4;
	setp.gt.s32 	%p253, %r229, %r182;
	mov.u64 	%rd298, %rd297;
	mov.f64 	%fd313, %fd312;
	@%p253 bra 	$L__BB8_83;
	abs.f64 	%fd103, %fd312;
	abs.f64 	%fd104, %fd102;
	setp.lt.f64 	%p254, %fd103, %fd104;
	setp.ge.f64 	%p255, %fd104, 0d3E7AD7F29ABCAF48;
	and.pred  	%p256, %p254, %p255;
	mov.u64 	%rd298, %rd72;
	mov.f64 	%fd313, %fd102;
	@%p256 bra 	$L__BB8_83;
	setp.lt.f64 	%p257, %fd104, %fd103;
	setp.ge.f64 	%p258, %fd103, 0d3E7AD7F29ABCAF48;
	and.pred  	%p259, %p258, %p257;
	mov.u64 	%rd298, %rd297;
	mov.f64 	%fd313, %fd312;
	@%p259 bra 	$L__BB8_83;
	setp.lt.s64 	%p260, %rd297, %rd72;
	min.s64 	%rd298, %rd297, %rd72;
	selp.f64 	%fd313, %fd312, %fd102, %p260;
$L__BB8_83:
	mov.b64 	%rd256, %fd313;
	mov.b64 	{%r231, %r236}, %rd256;
	mov.b32 	%r247, 8;
	mov.b32 	%r249, -1;
	// begin inline asm
	shfl.sync.down.b32 %r230, %r231, %r247, %r182, %r249;
	// end inline asm
	// begin inline asm
	shfl.sync.down.b32 %r235, %r236, %r247, %r182, %r249;
	// end inline asm
	mov.b64 	%rd257, {%r230, %r235};
	mov.b64 	%fd107, %rd257;
	mov.b64 	{%r241, %r246}, %rd298;
	// begin inline asm
	shfl.sync.down.b32 %r240, %r241, %r247, %r182, %r249;
	// end inline asm
	// begin inline asm
	shfl.sync.down.b32 %r245, %r246, %r247, %r182, %r249;
	// end inline asm
	mov.b64 	%rd75, {%r240, %r245};
	add.s32 	%r250, %r163, 8;
	setp.gt.s32 	%p261, %r250, %r182;
	mov.u64 	%rd299, %rd298;
	mov.f64 	%fd314, %fd313;
	@%p261 bra 	$L__BB8_87;
	abs.f64 	%fd108, %fd313;
	abs.f64 	%fd109, %fd107;
	setp.lt.f64 	%p262, %fd108, %fd109;
	setp.ge.f64 	%p263, %fd109, 0d3E7AD7F29ABCAF48;
	and.pred  	%p264, %p262, %p263;
	mov.u64 	%rd299, %rd75;
	mov.f64 	%fd314, %fd107;
	@%p264 bra 	$L__BB8_87;
	setp.lt.f64 	%p265, %fd109, %fd108;
	setp.ge.f64 	%p266, %fd108, 0d3E7AD7F29ABCAF48;
	and.pred  	%p267, %p266, %p265;
	mov.u64 	%rd299, %rd298;
	mov.f64 	%fd314, %fd313;
	@%p267 bra 	$L__BB8_87;
	setp.lt.s64 	%p268, %rd298, %rd75;
	min.s64 	%rd299, %rd298, %rd75;
	selp.f64 	%fd314, %fd313, %fd107, %p268;
$L__BB8_87:
	mov.b64 	%rd258, %fd314;
	mov.b64 	{%r252, %r257}, %rd258;
	mov.b32 	%r268, 16;
	mov.b32 	%r270, -1;
	// begin inline asm
	shfl.sync.down.b32 %r251, %r252, %r268, %r182, %r270;
	// end inline asm
	// begin inline asm
	shfl.sync.down.b32 %r256, %r257, %r268, %r182, %r270;
	// end inline asm
	mov.b64 	%rd259, {%r251, %r256};
	mov.b64 	%fd112, %rd259;
	mov.b64 	{%r262, %r267}, %rd299;
	// begin inline asm
	shfl.sync.down.b32 %r261, %r262, %r268, %r182, %r270;
	// end inline asm
	// begin inline asm
	shfl.sync.down.b32 %r266, %r267, %r268, %r182, %r270;
	// end inline asm
	mov.b64 	%rd78, {%r261, %r266};
	add.s32 	%r271, %r163, 16;
	setp.gt.s32 	%p269, %r271, %r182;
	mov.u64 	%rd340, %rd299;
	mov.f64 	%fd351, %fd314;
	@%p269 bra 	$L__BB8_91;
	abs.f64 	%fd113, %fd314;
	abs.f64 	%fd114, %fd112;
	setp.lt.f64 	%p270, %fd113, %fd114;
	setp.ge.f64 	%p271, %fd114, 0d3E7AD7F29ABCAF48;
	and.pred  	%p272, %p270, %p271;
	mov.u64 	%rd340, %rd78;
	mov.f64 	%fd351, %fd112;
	@%p272 bra 	$L__BB8_91;
	setp.lt.f64 	%p273, %fd114, %fd113;
	setp.ge.f64 	%p274, %fd113, 0d3E7AD7F29ABCAF48;
	and.pred  	%p275, %p274, %p273;
	mov.u64 	%rd340, %rd299;
	mov.f64 	%fd351, %fd314;
	@%p275 bra 	$L__BB8_91;
	setp.lt.s64 	%p276, %rd299, %rd78;
	min.s64 	%rd340, %rd299, %rd78;
	selp.f64 	%fd351, %fd314, %fd112, %p276;
$L__BB8_91:
	setp.ne.s32 	%p277, %r163, 0;
	@%p277 bra 	$L__BB8_93;
	shr.u32 	%r272, %r2, 1;
	and.b32  	%r273, %r272, 496;
	mov.u32 	%r274, _ZN6thrust24THRUST_300001_SM_1000_NS8cuda_cub4core6detail5shmemE;
	add.s32 	%r275, %r274, %r273;
	st.shared.f64 	[%r275+8], %fd351;
	st.shared.u64 	[%r275+16], %rd340;
$L__BB8_93:
	bar.sync 	0;
	setp.ne.s32 	%p278, %r2, 0;
	@%p278 bra 	$L__BB8_204;
	setp.lt.s32 	%p279, %r1, 33;
	mov.f64 	%fd316, %fd351;
	mov.u64 	%rd301, %rd340;
	@%p279 bra 	$L__BB8_98;
	ld.shared.f64 	%fd117, [_ZN6thrust24THRUST_300001_SM_1000_NS8cuda_cub4core6detail5shmemE+24];
	ld.shared.u64 	%rd81, [_ZN6thrust24THRUST_300001_SM_1000_NS8cuda_cub4core6detail5shmemE+32];
	abs.f64 	%fd118, %fd351;
	abs.f64 	%fd119, %fd117;
	setp.lt.f64 	%p280, %fd118, %fd119;
	setp.ge.f64 	%p281, %fd119, 0d3E7AD7F29ABCAF48;
	and.pred  	%p282, %p280, %p281;
	mov.f64 	%fd316, %fd117;
	mov.u64 	%rd301, %rd81;
	@%p282 bra 	$L__BB8_98;
	setp.lt.f64 	%p283, %fd119, %fd118;
	setp.ge.f64 	%p284, %fd118, 0d3E7AD7F29ABCAF48;
	and.pred  	%p285, %p284, %p283;
	mov.f64 	%fd316, %fd351;
	mov.u64 	%rd301, %rd340;
	@%p285 bra 	$L__BB8_98;
	setp.lt.s64 	%p286, %rd340, %rd81;
	min.s64 	%rd301, %rd340, %rd81;
	selp.f64 	%fd316, %fd351, %fd117, %p286;
$L__BB8_98:
	setp.lt.s32 	%p287, %r1, 65;
	mov.f64 	%fd317, %fd316;
	mov.u64 	%rd302, %rd301;
	@%p287 bra 	$L__BB8_102;
	ld.shared.f64 	%fd122, [_ZN6thrust24THRUST_300001_SM_1000_NS8cuda_cub4core6detail5shmemE+40];
	ld.shared.u64 	%rd84, [_ZN6thrust24THRUST_300001_SM_1000_NS8cuda_cub4core6detail5shmemE+48];
	abs.f64 	%fd123, %fd316;
	abs.f64 	%fd124, %fd122;
	setp.lt.f64 	%p288, %fd123, %fd124;
	setp.ge.f64 	%p289, %fd124, 0d3E7AD7F29ABCAF48;
	and.pred  	%p290, %p288, %p289;
	mov.f64 	%fd317, %fd122;
	mov.u64 	%rd302, %rd84;
	@%p290 bra 	$L__BB8_102;
	setp.lt.f64 	%p291, %fd124, %fd123;
	setp.ge.f64 	%p292, %fd123, 0d3E7AD7F29ABCAF48;
	and.pred  	%p293, %p292, %p291;
	mov.f64 	%fd317, %fd316;
	mov.u64 	%rd302, %rd301;
	@%p293 bra 	$L__BB8_102;
	setp.lt.s64 	%p294, %rd301, %rd84;
	min.s64 	%rd302, %rd301, %rd84;
	selp.f64 	%fd317, %fd316, %fd122, %p294;
$L__BB8_102:
	setp.lt.s32 	%p295, %r1, 97;
	mov.f64 	%fd318, %fd317;
	mov.u64 	%rd303, %rd302;
	@%p295 bra 	$L__BB8_106;
	ld.shared.f64 	%fd127, [_ZN6thrust24THRUST_300001_SM_1000_NS8cuda_cub4core6detail5shmemE+56];
	ld.shared.u64 	%rd87, [_ZN6thrust24THRUST_300001_SM_1000_NS8cuda_cub4core6detail5shmemE+64];
	abs.f64 	%fd128, %fd317;
	abs.f64 	%fd129, %fd127;
	setp.lt.f64 	%p296, %fd128, %fd129;
	setp.ge.f64 	%p297, %fd129, 0d3E7AD7F29ABCAF48;
	and.pred  	%p298, %p296, %p297;
	mov.f64 	%fd318, %fd127;
	mov.u64 	%rd303, %rd87;
	@%p298 bra 	$L__BB8_106;
	setp.lt.f64 	%p299, %fd129, %fd128;
	setp.ge.f64 	%p300, %fd128, 0d3E7AD7F29ABCAF48;
	and.pred  	%p301, %p300, %p299;
	mov.f64 	%fd318, %fd317;
	mov.u64 	%rd303, %rd302;
	@%p301 bra 	$L__BB8_106;
	setp.lt.s64 	%p302, %rd302, %rd87;
	min.s64 	%rd303, %rd302, %rd87;
	selp.f64 	%fd318, %fd317, %fd127, %p302;
$L__BB8_106:
	setp.lt.s32 	%p303, %r1, 129;
	mov.f64 	%fd319, %fd318;
	mov.u64 	%rd304, %rd303;
	@%p303 bra 	$L__BB8_110;
	ld.shared.f64 	%fd132, [_ZN6thrust24THRUST_300001_SM_1000_NS8cuda_cub4core6detail5shmemE+72];
	ld.shared.u64 	%rd90, [_ZN6thrust24THRUST_300001_SM_1000_NS8cuda_cub4core6detail5shmemE+80];
	abs.f64 	%fd133, %fd318;
	abs.f64 	%fd134, %fd132;
	setp.lt.f64 	%p304, %fd133, %fd134;
	setp.ge.f64 	%p305, %fd134, 0d3E7AD7F29ABCAF48;
	and.pred  	%p306, %p304, %p305;
	mov.f64 	%fd319, %fd132;
	mov.u64 	%rd304, %rd90;
	@%p306 bra 	$L__BB8_110;
	setp.lt.f64 	%p307, %fd134, %fd133;
	setp.ge.f64 	%p308, %fd133, 0d3E7AD7F29ABCAF48;
	and.pred  	%p309, %p308, %p307;
	mov.f64 	%fd319, %fd318;
	mov.u64 	%rd304, %rd303;
	@%p309 bra 	$L__BB8_110;
	setp.lt.s64 	%p310, %rd303, %rd90;
	min.s64 	%rd304, %rd303, %rd90;
	selp.f64 	%fd319, %fd318, %fd132, %p310;
$L__BB8_110:
	setp.lt.s32 	%p311, %r1, 161;
	mov.f64 	%fd320, %fd319;
	mov.u64 	%rd305, %rd304;
	@%p311 bra 	$L__BB8_114;
	ld.shared.f64 	%fd137, [_ZN6thrust24THRUST_300001_SM_1000_NS8cuda_cub4core6detail5shmemE+88];
	ld.shared.u64 	%rd93, [_ZN6thrust24THRUST_300001_SM_1000_NS8cuda_cub4core6detail5shmemE+96];
	abs.f64 	%fd138, %fd319;
	abs.f64 	%fd139, %fd137;
	setp.lt.f64 	%p312, %fd138, %fd139;
	setp.ge.f64 	%p313, %fd139, 0d3E7AD7F29ABCAF48;
	and.pred  	%p314, %p312, %p313;
	mov.f64 	%fd320, %fd137;
	mov.u64 	%rd305, %rd93;
	@%p314 bra 	$L__BB8_114;
	setp.lt.f64 	%p315, %fd139, %fd138;
	setp.ge.f64 	%p316, %fd138, 0d3E7AD7F29ABCAF48;
	and.pred  	%p317, %p316, %p315;
	mov.f64 	%fd320, %fd319;
	mov.u64 	%rd305, %rd304;
	@%p317 bra 	$L__BB8_114;
	setp.lt.s64 	%p318, %rd304, %rd93;
	min.s64 	%rd305, %rd304, %rd93;
	selp.f64 	%fd320, %fd319, %fd137, %p318;
$L__BB8_114:
	setp.lt.s32 	%p319, %r1, 193;
	mov.f64 	%fd321, %fd320;
	mov.u64 	%rd306, %rd305;
	@%p319 bra 	$L__BB8_118;
	ld.shared.f64 	%fd142, [_ZN6thrust24THRUST_300001_SM_1000_NS8cuda_cub4core6detail5shmemE+104];
	ld.shared.u64 	%rd96, [_ZN6thrust24THRUST_300001_SM_1000_NS8cuda_cub4core6detail5shmemE+112];
	abs.f64 	%fd143, %fd320;
	abs.f64 	%fd144, %fd142;
	setp.lt.f64 	%p320, %fd143, %fd144;
	setp.ge.f64 	%p321, %fd144, 0d3E7AD7F29ABCAF48;
	and.pred  	%p322, %p320, %p321;
	mov.f64 	%fd321, %fd142;
	mov.u64 	%rd306, %rd96;
	@%p322 bra 	$L__BB8_118;
	setp.lt.f64 	%p323, %fd144, %fd143;
	setp.ge.f64 	%p324, %fd143, 0d3E7AD7F29ABCAF48;
	and.pred  	%p325, %p324, %p323;
	mov.f64 	%fd321, %fd320;
	mov.u64 	%rd306, %rd305;
	@%p325 bra 	$L__BB8_118;
	setp.lt.s64 	%p326, %rd305, %rd96;
	min.s64 	%rd306, %rd305, %rd96;
	selp.f64 	%fd321, %fd320, %fd142, %p326;
$L__BB8_118:
	setp.lt.s32 	%p327, %r1, 225;
	mov.u64 	%rd340, %rd306;
	mov.f64 	%fd351, %fd321;
	@%p327 bra 	$L__BB8_204;
	ld.shared.f64 	%fd147, [_ZN6thrust24THRUST_300001_SM_1000_NS8cuda_cub4core6detail5shmemE+120];
	ld.shared.u64 	%rd99, [_ZN6thrust24THRUST_300001_SM_1000_NS8cuda_cub4core6detail5shmemE+128];
	abs.f64 	%fd148, %fd321;
	abs.f64 	%fd149, %fd147;
	setp.lt.f64 	%p328, %fd148, %fd149;
	setp.ge.f64 	%p329, %fd149, 0d3E7AD7F29ABCAF48;
	and.pred  	%p330, %p328, %p329;
	mov.u64 	%rd340, %rd99;
	mov.f64 	%fd351, %fd147;
	@%p330 bra 	$L__BB8_204;
	setp.lt.f64 	%p331, %fd149, %fd148;
	setp.ge.f64 	%p332, %fd148, 0d3E7AD7F29ABCAF48;
	and.pred  	%p333, %p332, %p331;
	mov.u64 	%rd340, %rd306;
	mov.f64 	%fd351, %fd321;
	@%p333 bra 	$L__BB8_204;
	setp.lt.s64 	%p334, %rd306, %rd99;
	min.s64 	%rd340, %rd306, %rd99;
	selp.f64 	%fd351, %fd321, %fd147, %p334;
	bra.uni 	$L__BB8_204;
$L__BB8_122:
	mov.u32 	%r18, %tid.x;
	cvt.u64.u32 	%rd101, %r18;
	mul.wide.u32 	%rd195, %r18, 8;
	add.s64 	%rd102, %rd1, %rd195;
	ld.global.f64 	%fd274, [%rd102];
	add.s32 	%r31, %r18, 256;
	cvt.u64.u32 	%rd196, %r31;
	ld.global.f64 	%fd275, [%rd102+2048];
	add.s32 	%r32, %r18, 512;
	cvt.u64.u32 	%rd197, %r32;
	ld.global.f64 	%fd276, [%rd102+4096];
	add.s32 	%r33, %r18, 768;
	cvt.u64.u32 	%rd198, %r33;
	ld.global.f64 	%fd277, [%rd102+6144];
	or.b32  	%r34, %r18, 1024;
	cvt.u64.u32 	%rd103, %r34;
	add.s64 	%rd327, %rd192, %rd103;
	ld.global.f64 	%fd338, [%rd102+8192];
	abs.f64 	%fd278, %fd274;
	abs.f64 	%fd279, %fd275;
	setp.geu.f64 	%p3, %fd278, %fd279;
	setp.ltu.f64 	%p4, %fd279, 0d3E7AD7F29ABCAF48;
	or.pred  	%p5, %p3, %p4;
	selp.f64 	%fd280, %fd274, %fd275, %p5;
	selp.b64 	%rd199, %rd101, %rd196, %p5;
	abs.f64 	%fd281, %fd280;
	abs.f64 	%fd282, %fd276;
	setp.geu.f64 	%p6, %fd281, %fd282;
	setp.ltu.f64 	%p7, %fd282, 0d3E7AD7F29ABCAF48;
	or.pred  	%p8, %p6, %p7;
	selp.f64 	%fd283, %fd280, %fd276, %p8;
	selp.b64 	%rd200, %rd199, %rd197, %p8;
	abs.f64 	%fd284, %fd283;
	abs.f64 	%fd285, %fd277;
	setp.geu.f64 	%p9, %fd284, %fd285;
	setp.ltu.f64 	%p10, %fd285, 0d3E7AD7F29ABCAF48;
	or.pred  	%p11, %p9, %p10;
	selp.f64 	%fd152, %fd283, %fd277, %p11;
	selp.b64 	%rd105, %rd200, %rd198, %p11;
	abs.f64 	%fd153, %fd152;
	abs.f64 	%fd154, %fd338;
	setp.lt.f64 	%p12, %fd153, %fd154;
	setp.ge.f64 	%p13, %fd154, 0d3E7AD7F29ABCAF48;
	and.pred  	%p14, %p12, %p13;
	@%p14 bra 	$L__BB8_124;
	setp.lt.f64 	%p15, %fd154, %fd153;
	setp.ge.f64 	%p16, %fd153, 0d3E7AD7F29ABCAF48;
	and.pred  	%p17, %p16, %p15;
	setp.lt.u64 	%p18, %rd105, %rd103;
	or.pred  	%p19, %p17, %p18;
	selp.f64 	%fd338, %fd152, %fd338, %p19;
	add.s64 	%rd203, %rd192, %rd105;
	selp.b64 	%rd327, %rd203, %rd327, %p19;
$L__BB8_124:
	setp.lt.u64 	%p20, %rd194, 2560;
	mov.b64 	%rd316, 1280;
	@%p20 bra 	$L__BB8_137;
	mov.b64 	%rd308, 1280;
	mov.f64 	%fd323, %fd338;
$L__BB8_126:
	add.s64 	%rd206, %rd308, %rd101;
	shl.b64 	%rd207, %rd308, 3;
	add.s64 	%rd208, %rd102, %rd207;
	add.s64 	%rd310, %rd206, %rd192;
	ld.global.f64 	%fd324, [%rd208];
	ld.global.f64 	%fd325, [%rd208+2048];
	ld.global.f64 	%fd326, [%rd208+4096];
	add.s64 	%rd313, %rd310, 768;
	ld.global.f64 	%fd327, [%rd208+6144];
	ld.global.f64 	%fd338, [%rd208+8192];
	abs.f64 	%fd163, %fd323;
	abs.f64 	%fd164, %fd324;
	setp.lt.f64 	%p21, %fd163, %fd164;
	setp.ge.f64 	%p22, %fd164, 0d3E7AD7F29ABCAF48;
	and.pred  	%p23, %p21, %p22;
	@%p23 bra 	$L__BB8_128;
	setp.lt.f64 	%p24, %fd164, %fd163;
	setp.ge.f64 	%p25, %fd163, 0d3E7AD7F29ABCAF48;
	and.pred  	%p26, %p25, %p24;
	setp.lt.s64 	%p27, %rd327, %rd310;
	or.pred  	%p28, %p26, %p27;
	selp.f64 	%fd324, %fd323, %fd324, %p28;
	selp.b64 	%rd310, %rd327, %rd310, %p28;
$L__BB8_128:
	add.s64 	%rd209, %rd308, %rd101;
	add.s64 	%rd210, %rd209, %rd192;
	add.s64 	%rd311, %rd210, 256;
	abs.f64 	%fd167, %fd324;
	abs.f64 	%fd168, %fd325;
	setp.lt.f64 	%p29, %fd167, %fd168;
	setp.ge.f64 	%p30, %fd168, 0d3E7AD7F29ABCAF48;
	and.pred  	%p31, %p29, %p30;
	@%p31 bra 	$L__BB8_130;
	setp.lt.f64 	%p32, %fd168, %fd167;
	setp.ge.f64 	%p33, %fd167, 0d3E7AD7F29ABCAF48;
	and.pred  	%p34, %p33, %p32;
	setp.lt.s64 	%p35, %rd310, %rd311;
	or.pred  	%p36, %p34, %p35;
	selp.f64 	%fd325, %fd324, %fd325, %p36;
	selp.b64 	%rd311, %rd310, %rd311, %p36;
$L__BB8_130:
	add.s64 	%rd211, %rd308, %rd101;
	add.s64 	%rd212, %rd211, %rd192;
	add.s64 	%rd312, %rd212, 512;
	abs.f64 	%fd171, %fd325;
	abs.f64 	%fd172, %fd326;
	setp.lt.f64 	%p37, %fd171, %fd172;
	setp.ge.f64 	%p38, %fd172, 0d3E7AD7F29ABCAF48;
	and.pred  	%p39, %p37, %p38;
	@%p39 bra 	$L__BB8_132;
	setp.lt.f64 	%p40, %fd172, %fd171;
	setp.ge.f64 	%p41, %fd171, 0d3E7AD7F29ABCAF48;
	and.pred  	%p42, %p41, %p40;
	setp.lt.s64 	%p43, %rd311, %rd312;
	or.pred  	%p44, %p42, %p43;
	selp.f64 	%fd326, %fd325, %fd326, %p44;
	selp.b64 	%rd312, %rd311, %rd312, %p44;
$L__BB8_132:
	abs.f64 	%fd175, %fd326;
	abs.f64 	%fd176, %fd327;
	setp.lt.f64 	%p45, %fd175, %fd176;
	setp.ge.f64 	%p46, %fd176, 0d3E7AD7F29ABCAF48;
	and.pred  	%p47, %p45, %p46;
	@%p47 bra 	$L__BB8_134;
	setp.lt.f64 	%p48, %fd176, %fd175;
	setp.ge.f64 	%p49, %fd175, 0d3E7AD7F29ABCAF48;
	and.pred  	%p50, %p49, %p48;
	setp.lt.s64 	%p51, %rd312, %rd313;
	or.pred  	%p52, %p50, %p51;
	selp.f64 	%fd327, %fd326, %fd327, %p52;
	selp.b64 	%rd313, %rd312, %rd313, %p52;
$L__BB8_134:
	add.s64 	%rd213, %rd308, %rd101;
	add.s64 	%rd214, %rd213, %rd192;
	add.s64 	%rd327, %rd214, 1024;
	abs.f64 	%fd179, %fd327;
	abs.f64 	%fd180, %fd338;
	setp.lt.f64 	%p53, %fd179, %fd180;
	setp.ge.f64 	%p54, %fd180, 0d3E7AD7F29ABCAF48;
	and.pred  	%p55, %p53, %p54;
	@%p55 bra 	$L__BB8_136;
	setp.lt.f64 	%p56, %fd180, %fd179;
	setp.ge.f64 	%p57, %fd179, 0d3E7AD7F29ABCAF48;
	and.pred  	%p58, %p57, %p56;
	setp.lt.s64 	%p59, %rd313, %rd327;
	or.pred  	%p60, %p58, %p59;
	selp.f64 	%fd338, %fd327, %fd338, %p60;
	selp.b64 	%rd327, %rd313, %rd327, %p60;
$L__BB8_136:
	add.s64 	%rd316, %rd308, 1280;
	add.s64 	%rd215, %rd308, 2560;
	setp.le.s64 	%p61, %rd215, %rd194;
	mov.u64 	%rd308, %rd316;
	mov.f64 	%fd323, %fd338;
	@%p61 bra 	$L__BB8_126;
$L__BB8_137:
	setp.le.s64 	%p62, %rd194, %rd316;
	@%p62 bra 	$L__BB8_160;
	cvt.u32.u64 	%r35, %rd316;
	cvt.u32.u64 	%r36, %rd194;
	sub.s32 	%r19, %r36, %r35;
	setp.ge.s32 	%p63, %r18, %r19;
	@%p63 bra 	$L__BB8_160;
	cvta.to.global.u64 	%rd128, %rd191;
	not.b32 	%r38, %r18;
	add.s32 	%r39, %r38, %r36;
	sub.s32 	%r20, %r39, %r35;
	and.b32  	%r41, %r20, 768;
	setp.eq.s32 	%p64, %r41, 768;
	mov.u32 	%r389, %r18;
	@%p64 bra 	$L__BB8_145;
	add.s64 	%rd217, %rd316, %rd101;
	add.s64 	%rd318, %rd217, %rd192;
	shl.b64 	%rd218, %rd217, 3;
	add.s64 	%rd317, %rd128, %rd218;
	shr.u32 	%r42, %r20, 8;
	add.s32 	%r43, %r42, 1;
	and.b32  	%r44, %r43, 3;
	neg.s32 	%r387, %r44;
	mov.u32 	%r389, %r18;
$L__BB8_141:
	.pragma "nounroll";
	mov.u64 	%rd133, %rd327;
	mov.f64 	%fd184, %fd338;
	ld.global.f64 	%fd185, [%rd317];
	abs.f64 	%fd186, %fd184;
	abs.f64 	%fd187, %fd185;
	setp.lt.f64 	%p65, %fd186, %fd187;
	setp.ge.f64 	%p66, %fd187, 0d3E7AD7F29ABCAF48;
	and.pred  	%p67, %p65, %p66;
	mov.f64 	%fd338, %fd185;
	mov.u64 	%rd327, %rd318;
	@%p67 bra 	$L__BB8_144;
	setp.lt.f64 	%p68, %fd187, %fd186;
	setp.ge.f64 	%p69, %fd186, 0d3E7AD7F29ABCAF48;
	and.pred  	%p70, %p69, %p68;
	mov.f64 	%fd338, %fd184;
	mov.u64 	%rd327, %rd133;
	@%p70 bra 	$L__BB8_144;
	setp.lt.s64 	%p71, %rd133, %rd318;
	selp.f64 	%fd338, %fd184, %fd185, %p71;
	min.s64 	%rd327, %rd133, %rd318;
$L__BB8_144:
	add.s32 	%r389, %r389, 256;
	add.s64 	%rd318, %rd318, 256;
	add.s64 	%rd317, %rd317, 2048;
	add.s32 	%r387, %r387, 1;
	setp.ne.s32 	%p72, %r387, 0;
	@%p72 bra 	$L__BB8_141;
$L__BB8_145:
	setp.lt.u32 	%p73, %r20, 768;
	@%p73 bra 	$L__BB8_160;
	add.s32 	%r390, %r389, 512;
$L__BB8_147:
	mov.u32 	%r28, %r390;
	add.s32 	%r45, %r28, -512;
	cvt.u64.u32 	%rd219, %r45;
	add.s64 	%rd220, %rd316, %rd219;
	shl.b64 	%rd221, %rd220, 3;
	add.s64 	%rd141, %rd128, %rd221;
	add.s64 	%rd142, %rd220, %rd192;
	ld.global.f64 	%fd193, [%rd141];
	abs.f64 	%fd194, %fd338;
	abs.f64 	%fd195, %fd193;
	setp.lt.f64 	%p74, %fd194, %fd195;
	setp.ge.f64 	%p75, %fd195, 0d3E7AD7F29ABCAF48;
	and.pred  	%p76, %p74, %p75;
	mov.f64 	%fd335, %fd193;
	mov.u64 	%rd324, %rd142;
	@%p76 bra 	$L__BB8_150;
	setp.lt.f64 	%p77, %fd195, %fd194;
	setp.ge.f64 	%p78, %fd194, 0d3E7AD7F29ABCAF48;
	and.pred  	%p79, %p78, %p77;
	mov.f64 	%fd335, %fd338;
	mov.u64 	%rd324, %rd327;
	@%p79 bra 	$L__BB8_150;
	setp.lt.s64 	%p80, %rd327, %rd142;
	selp.f64 	%fd335, %fd338, %fd193, %p80;
	min.s64 	%rd324, %rd327, %rd142;
$L__BB8_150:
	add.s32 	%r46, %r28, -256;
	cvt.u64.u32 	%rd222, %r46;
	add.s64 	%rd223, %rd316, %rd222;
	add.s64 	%rd145, %rd223, %rd192;
	ld.global.f64 	%fd198, [%rd141+2048];
	abs.f64 	%fd199, %fd335;
	abs.f64 	%fd200, %fd198;
	setp.lt.f64 	%p81, %fd199, %fd200;
	setp.ge.f64 	%p82, %fd200, 0d3E7AD7F29ABCAF48;
	and.pred  	%p83, %p81, %p82;
	mov.f64 	%fd336, %fd198;
	mov.u64 	%rd325, %rd145;
	@%p83 bra 	$L__BB8_153;
	setp.lt.f64 	%p84, %fd200, %fd199;
	setp.ge.f64 	%p85, %fd199, 0d3E7AD7F29ABCAF48;
	and.pred  	%p86, %p85, %p84;
	mov.f64 	%fd336, %fd335;
	mov.u64 	%rd325, %rd324;
	@%p86 bra 	$L__BB8_153;
	setp.lt.s64 	%p87, %rd324, %rd145;
	selp.f64 	%fd336, %fd335, %fd198, %p87;
	min.s64 	%rd325, %rd324, %rd145;
$L__BB8_153:
	cvt.u64.u32 	%rd224, %r28;
	add.s64 	%rd225, %rd316, %rd224;
	add.s64 	%rd148, %rd225, %rd192;
	ld.global.f64 	%fd203, [%rd141+4096];
	abs.f64 	%fd204, %fd336;
	abs.f64 	%fd205, %fd203;
	setp.lt.f64 	%p88, %fd204, %fd205;
	setp.ge.f64 	%p89, %fd205, 0d3E7AD7F29ABCAF48;
	and.pred  	%p90, %p88, %p89;
	mov.f64 	%fd337, %fd203;
	mov.u64 	%rd326, %rd148;
	@%p90 bra 	$L__BB8_156;
	setp.lt.f64 	%p91, %fd205, %fd204;
	setp.ge.f64 	%p92, %fd204, 0d3E7AD7F29ABCAF48;
	and.pred  	%p93, %p92, %p91;
	mov.f64 	%fd337, %fd336;
	mov.u64 	%rd326, %rd325;
	@%p93 bra 	$L__BB8_156;
	setp.lt.s64 	%p94, %rd325, %rd148;
	selp.f64 	%fd337, %fd336, %fd203, %p94;
	min.s64 	%rd326, %rd325, %rd148;
$L__BB8_156:
	add.s32 	%r47, %r28, 256;
	cvt.u64.u32 	%rd226, %r47;
	add.s64 	%rd227, %rd316, %rd226;
	add.s64 	%rd151, %rd227, %rd192;
	ld.global.f64 	%fd208, [%rd141+6144];
	abs.f64 	%fd209, %fd337;
	abs.f64 	%fd210, %fd208;
	setp.lt.f64 	%p95, %fd209, %fd210;
	setp.ge.f64 	%p96, %fd210, 0d3E7AD7F29ABCAF48;
	and.pred  	%p97, %p95, %p96;
	mov.f64 	%fd338, %fd208;
	mov.u64 	%rd327, %rd151;
	@%p97 bra 	$L__BB8_159;
	setp.lt.f64 	%p98, %fd210, %fd209;
	setp.ge.f64 	%p99, %fd209, 0d3E7AD7F29ABCAF48;
	and.pred  	%p100, %p99, %p98;
	mov.f64 	%fd338, %fd337;
	mov.u64 	%rd327, %rd326;
	@%p100 bra 	$L__BB8_159;
	setp.lt.s64 	%p101, %rd326, %rd151;
	selp.f64 	%fd338, %fd337, %fd208, %p101;
	min.s64 	%rd327, %rd326, %rd151;
$L__BB8_159:
	add.s32 	%r390, %r28, 1024;
	add.s32 	%r48, %r28, 512;
	setp.lt.s32 	%p102, %r48, %r19;
	@%p102 bra 	$L__BB8_147;
$L__BB8_160:
	// begin inline asm
	mov.u32 %r49, %laneid;
	// end inline asm
	mov.b64 	%rd228, %fd338;
	mov.b64 	{%r51, %r56}, %rd228;
	mov.b32 	%r67, 1;
	mov.b32 	%r68, 31;
	mov.b32 	%r69, -1;
	// begin inline asm
	shfl.sync.down.b32 %r50, %r51, %r67, %r68, %r69;
	// end inline asm
	// begin inline asm
	shfl.sync.down.b32 %r55, %r56, %r67, %r68, %r69;
	// end inline asm
	mov.b64 	%rd229, {%r50, %r55};
	mov.b64 	%fd214, %rd229;
	mov.b64 	{%r61, %r66}, %rd327;
	// begin inline asm
	shfl.sync.down.b32 %r60, %r61, %r67, %r68, %r69;
	// end inline asm
	// begin inline asm
	shfl.sync.down.b32 %r65, %r66, %r67, %r68, %r69;
	// end inline asm
	mov.b64 	%rd155, {%r60, %r65};
	setp.gt.s32 	%p103, %r49, 30;
	mov.f64 	%fd340, %fd338;
	mov.u64 	%rd329, %rd327;
	@%p103 bra 	$L__BB8_164;
	abs.f64 	%fd215, %fd338;
	abs.f64 	%fd216, %fd214;
	setp.lt.f64 	%p104, %fd215, %fd216;
	setp.ge.f64 	%p105, %fd216, 0d3E7AD7F29ABCAF48;
	and.pred  	%p106, %p104, %p105;
	mov.f64 	%fd340, %fd214;
	mov.u64 	%rd329, %rd155;
	@%p106 bra 	$L__BB8_164;
	setp.lt.f64 	%p107, %fd216, %fd215;
	setp.ge.f64 	%p108, %fd215, 0d3E7AD7F29ABCAF48;
	and.pred  	%p109, %p108, %p107;
	mov.f64 	%fd340, %fd338;
	mov.u64 	%rd329, %rd327;
	@%p109 bra 	$L__BB8_164;
	setp.lt.s64 	%p110, %rd327, %rd155;
	selp.f64 	%fd340, %fd338, %fd214, %p110;
	min.s64 	%rd329, %rd327, %rd155;
$L__BB8_164:
	mov.b64 	%rd230, %fd340;
	mov.b64 	{%r71, %r76}, %rd230;
	mov.b32 	%r87, 2;
	mov.b32 	%r88, 31;
	mov.b32 	%r89, -1;
	// begin inline asm
	shfl.sync.down.b32 %r70, %r71, %r87, %r88, %r89;
	// end inline asm
	// begin inline asm
	shfl.sync.down.b32 %r75, %r76, %r87, %r88, %r89;
	// end inline asm
	mov.b64 	%rd231, {%r70, %r75};
	mov.b64 	%fd219, %rd231;
	mov.b64 	{%r81, %r86}, %rd329;
	// begin inline asm
	shfl.sync.down.b32 %r80, %r81, %r87, %r88, %r89;
	// end inline asm
	// begin inline asm
	shfl.sync.down.b32 %r85, %r86, %r87, %r88, %r89;
	// end inline asm
	mov.b64 	%rd158, {%r80, %r85};
	setp.gt.s32 	%p111, %r49, 29;
	mov.f64 	%fd341, %fd340;
	mov.u64 	%rd330, %rd329;
	@%p111 bra 	$L__BB8_168;
	abs.f64 	%fd220, %fd340;
	abs.f64 	%fd221, %fd219;
	setp.lt.f64 	%p112, %fd220, %fd221;
	setp.ge.f64 	%p113, %fd221, 0d3E7AD7F29ABCAF48;
	and.pred  	%p114, %p112, %p113;
	mov.f64 	%fd341, %fd219;
	mov.u64 	%rd330, %rd158;
	@%p114 bra 	$L__BB8_168;
	setp.lt.f64 	%p115, %fd221, %fd220;
	setp.ge.f64 	%p116, %fd220, 0d3E7AD7F29ABCAF48;
	and.pred  	%p117, %p116, %p115;
	mov.f64 	%fd341, %fd340;
	mov.u64 	%rd330, %rd329;
	@%p117 bra 	$L__BB8_168;
	setp.lt.s64 	%p118, %rd329, %rd158;
	selp.f64 	%fd341, %fd340, %fd219, %p118;
	min.s64 	%rd330, %rd329, %rd158;
$L__BB8_168:
	mov.b64 	%rd232, %fd341;
	mov.b64 	{%r91, %r96}, %rd232;
	mov.b32 	%r107, 4;
	mov.b32 	%r108, 31;
	mov.b32 	%r109, -1;
	// begin inline asm
	shfl.sync.down.b32 %r90, %r91, %r107, %r108, %r109;
	// end inline asm
	// begin inline asm
	shfl.sync.down.b32 %r95, %r96, %r107, %r108, %r109;
	// end inline asm
	mov.b64 	%rd233, {%r90, %r95};
	mov.b64 	%fd224, %rd233;
	mov.b64 	{%r101, %r106}, %rd330;
	// begin inline asm
	shfl.sync.down.b32 %r100, %r101, %r107, %r108, %r109;
	// end inline asm
	// begin inline asm
	shfl.sync.down.b32 %r105, %r106, %r107, %r108, %r109;
	// end inline asm
	mov.b64 	%rd161, {%r100, %r105};
	setp.gt.s32 	%p119, %r49, 27;
	mov.f64 	%fd342, %fd341;
	mov.u64 	%rd331, %rd330;
	@%p119 bra 	$L__BB8_172;
	abs.f64 	%fd225, %fd341;
	abs.f64 	%fd226, %fd224;
	setp.lt.f64 	%p120, %fd225, %fd226;
	setp.ge.f64 	%p121, %fd226, 0d3E7AD7F29ABCAF48;
	and.pred  	%p122, %p120, %p121;
	mov.f64 	%fd342, %fd224;
	mov.u64 	%rd331, %rd161;
	@%p122 bra 	$L__BB8_172;
	setp.lt.f64 	%p123, %fd226, %fd225;
	setp.ge.f64 	%p124, %fd225, 0d3E7AD7F29ABCAF48;
	and.pred  	%p125, %p124, %p123;
	mov.f64 	%fd342, %fd341;
	mov.u64 	%rd331, %rd330;
	@%p125 bra 	$L__BB8_172;
	setp.lt.s64 	%p126, %rd330, %rd161;
	selp.f64 	%fd342, %fd341, %fd224, %p126;
	min.s64 	%rd331, %rd330, %rd161;
$L__BB8_172:
	mov.b64 	%rd234, %fd342;
	mov.b64 	{%r111, %r116}, %rd234;
	mov.b32 	%r127, 8;
	mov.b32 	%r128, 31;
	mov.b32 	%r129, -1;
	// begin inline asm
	shfl.sync.down.b32 %r110, %r111, %r127, %r128, %r129;
	// end inline asm
	// begin inline asm
	shfl.sync.down.b32 %r115, %r116, %r127, %r128, %r129;
	// end inline asm
	mov.b64 	%rd235, {%r110, %r115};
	mov.b64 	%fd229, %rd235;
	mov.b64 	{%r121, %r126}, %rd331;
	// begin inline asm
	shfl.sync.down.b32 %r120, %r121, %r127, %r128, %r129;
	// end inline asm
	// begin inline asm
	shfl.sync.down.b32 %r125, %r126, %r127, %r128, %r129;
	// end inline asm
	mov.b64 	%rd164, {%r120, %r125};
	setp.gt.s32 	%p127, %r49, 23;
	mov.f64 	%fd343, %fd342;
	mov.u64 	%rd332, %rd331;
	@%p127 bra 	$L__BB8_176;
	abs.f64 	%fd230, %fd342;
	abs.f64 	%fd231, %fd229;
	setp.lt.f64 	%p128, %fd230, %fd231;
	setp.ge.f64 	%p129, %fd231, 0d3E7AD7F29ABCAF48;
	and.pred  	%p130, %p128, %p129;
	mov.f64 	%fd343, %fd229;
	mov.u64 	%rd332, %rd164;
	@%p130 bra 	$L__BB8_176;
	setp.lt.f64 	%p131, %fd231, %fd230;
	setp.ge.f64 	%p132, %fd230, 0d3E7AD7F29ABCAF48;
	and.pred  	%p133, %p132, %p131;
	mov.f64 	%fd343, %fd342;
	mov.u64 	%rd332, %rd331;
	@%p133 bra 	$L__BB8_176;
	setp.lt.s64 	%p134, %rd331, %rd164;
	selp.f64 	%fd343, %fd342, %fd229, %p134;
	min.s64 	%rd332, %rd331, %rd164;
$L__BB8_176:
	mov.b64 	%rd236, %fd343;
	mov.b64 	{%r131, %r136}, %rd236;
	mov.b32 	%r147, 16;
	mov.b32 	%r148, 31;
	mov.b32 	%r149, -1;
	// begin inline asm
	shfl.sync.down.b32 %r130, %r131, %r147, %r148, %r149;
	// end inline asm
	// begin inline asm
	shfl.sync.down.b32 %r135, %r136, %r147, %r148, %r149;
	// end inline asm
	mov.b64 	%rd237, {%r130, %r135};
	mov.b64 	%fd234, %rd237;
	mov.b64 	{%r141, %r146}, %rd332;
	// begin inline asm
	shfl.sync.down.b32 %r140, %r141, %r147, %r148, %r149;
	// end inline asm
	// begin inline asm
	shfl.sync.down.b32 %r145, %r146, %r147, %r148, %r149;
	// end inline asm
	mov.b64 	%rd167, {%r140, %r145};
	setp.gt.s32 	%p135, %r49, 15;
	mov.f64 	%fd351, %fd343;
	mov.u64 	%rd340, %rd332;
	@%p135 bra 	$L__BB8_180;
	abs.f64 	%fd235, %fd343;
	abs.f64 	%fd236, %fd234;
	setp.lt.f64 	%p136, %fd235, %fd236;
	setp.ge.f64 	%p137, %fd236, 0d3E7AD7F29ABCAF48;
	and.pred  	%p138, %p136, %p137;
	mov.f64 	%fd351, %fd234;
	mov.u64 	%rd340, %rd167;
	@%p138 bra 	$L__BB8_180;
	setp.lt.f64 	%p139, %fd236, %fd235;
	setp.ge.f64 	%p140, %fd235, 0d3E7AD7F29ABCAF48;
	and.pred  	%p141, %p140, %p139;
	mov.f64 	%fd351, %fd343;
	mov.u64 	%rd340, %rd332;
	@%p141 bra 	$L__BB8_180;
	setp.lt.s64 	%p142, %rd332, %rd167;
	selp.f64 	%fd351, %fd343, %fd234, %p142;
	min.s64 	%rd340, %rd332, %rd167;
$L__BB8_180:
	setp.ne.s32 	%p143, %r49, 0;
	@%p143 bra 	$L__BB8_182;
	shr.u32 	%r150, %r18, 1;
	and.b32  	%r151, %r150, 496;
	mov.u32 	%r152, _ZN6thrust24THRUST_300001_SM_1000_NS8cuda_cub4core6detail5shmemE;
	add.s32 	%r153, %r152, %r151;
	st.shared.f64 	[%r153+8], %fd351;
	st.shared.u64 	[%r153+16], %rd340;
$L__BB8_182:
	bar.sync 	0;
	setp.ne.s32 	%p144, %r18, 0;
	@%p144 bra 	$L__BB8_204;
	ld.shared.f64 	%fd239, [_ZN6thrust24THRUST_300001_SM_1000_NS8cuda_cub4core6detail5shmemE+24];
	ld.shared.u64 	%rd170, [_ZN6thrust24THRUST_300001_SM_1000_NS8cuda_cub4core6detail5shmemE+32];
	abs.f64 	%fd240, %fd351;
	abs.f64 	%fd241, %fd239;
	setp.lt.f64 	%p145, %fd240, %fd241;
	setp.ge.f64 	%p146, %fd241, 0d3E7AD7F29ABCAF48;
	and.pred  	%p147, %p145, %p146;
	mov.f64 	%fd345, %fd239;
	mov.u64 	%rd334, %rd170;
	@%p147 bra 	$L__BB8_186;
	setp.lt.f64 	%p148, %fd241, %fd240;
	setp.ge.f64 	%p149, %fd240, 0d3E7AD7F29ABCAF48;
	and.pred  	%p150, %p149, %p148;
	mov.f64 	%fd345, %fd351;
	mov.u64 	%rd334, %rd340;
	@%p150 bra 	$L__BB8_186;
	setp.lt.s64 	%p151, %rd340, %rd170;
	selp.f64 	%fd345, %fd351, %fd239, %p151;
	min.s64 	%rd334, %rd340, %rd170;
$L__BB8_186:
	ld.shared.f64 	%fd244, [_ZN6thrust24THRUST_300001_SM_1000_NS8cuda_cub4core6detail5shmemE+40];
	ld.shared.u64 	%rd173, [_ZN6thrust24THRUST_300001_SM_1000_NS8cuda_cub4core6detail5shmemE+48];
	abs.f64 	%fd245, %fd345;
	abs.f64 	%fd246, %fd244;
	setp.lt.f64 	%p152, %fd245, %fd246;
	setp.ge.f64 	%p153, %fd246, 0d3E7AD7F29ABCAF48;
	and.pred  	%p154, %p152, %p153;
	mov.f64 	%fd346, %fd244;
	mov.u64 	%rd335, %rd173;
	@%p154 bra 	$L__BB8_189;
	setp.lt.f64 	%p155, %fd246, %fd245;
	setp.ge.f64 	%p156, %fd245, 0d3E7AD7F29ABCAF48;
	and.pred  	%p157, %p156, %p155;
	mov.f64 	%fd346, %fd345;
	mov.u64 	%rd335, %rd334;
	@%p157 bra 	$L__BB8_189;
	setp.lt.s64 	%p158, %rd334, %rd173;
	selp.f64 	%fd346, %fd345, %fd244, %p158;
	min.s64 	%rd335, %rd334, %rd173;
$L__BB8_189:
	ld.shared.f64 	%fd249, [_ZN6thrust24THRUST_300001_SM_1000_NS8cuda_cub4core6detail5shmemE+56];
	ld.shared.u64 	%rd176, [_ZN6thrust24THRUST_300001_SM_1000_NS8cuda_cub4core6detail5shmemE+64];
	abs.f64 	%fd250, %fd346;
	abs.f64 	%fd251, %fd249;
	setp.lt.f64 	%p159, %fd250, %fd251;
	setp.ge.f64 	%p160, %fd251, 0d3E7AD7F29ABCAF48;
	and.pred  	%p161, %p159, %p160;
	mov.f64 	%fd347, %fd249;
	mov.u64 	%rd336, %rd176;
	@%p161 bra 	$L__BB8_192;
	setp.lt.f64 	%p162, %fd251, %fd250;
	setp.ge.f64 	%p163, %fd250, 0d3E7AD7F29ABCAF48;
	and.pred  	%p164, %p163, %p162;
	mov.f64 	%fd347, %fd346;
	mov.u64 	%rd336, %rd335;
	@%p164 bra 	$L__BB8_192;
	setp.lt.s64 	%p165, %rd335, %rd176;
	selp.f64 	%fd347, %fd346, %fd249, %p165;
	min.s64 	%rd336, %rd335, %rd176;
$L__BB8_192:
	ld.shared.f64 	%fd254, [_ZN6thrust24THRUST_300001_SM_1000_NS8cuda_cub4core6detail5shmemE+72];
	ld.shared.u64 	%rd179, [_ZN6thrust24THRUST_300001_SM_1000_NS8cuda_cub4core6detail5shmemE+80];
	abs.f64 	%fd255, %fd347;
	abs.f64 	%fd256, %fd254;
	setp.lt.f64 	%p166, %fd255, %fd256;
	setp.ge.f64 	%p167, %fd256, 0d3E7AD7F29ABCAF48;
	and.pred  	%p168, %p166, %p167;
	mov.f64 	%fd348, %fd254;
	mov.u64 	%rd337, %rd179;
	@%p168 bra 	$L__BB8_195;
	setp.lt.f64 	%p169, %fd256, %fd255;
	setp.ge.f64 	%p170, %fd255, 0d3E7AD7F29ABCAF48;
	and.pred  	%p171, %p170, %p169;
	mov.f64 	%fd348, %fd347;
	mov.u64 	%rd337, %rd336;
	@%p171 bra 	$L__BB8_195;
	setp.lt.s64 	%p172, %rd336, %rd179;
	selp.f64 	%fd348, %fd347, %fd254, %p172;
	min.s64 	%rd337, %rd336, %rd179;
$L__BB8_195:
	ld.shared.f64 	%fd259, [_ZN6thrust24THRUST_300001_SM_1000_NS8cuda_cub4core6detail5shmemE+88];
	ld.shared.u64 	%rd182, [_ZN6thrust24THRUST_300001_SM_1000_NS8cuda_cub4core6detail5shmemE+96];
	abs.f64 	%fd260, %fd348;
	abs.f64 	%fd261, %fd259;
	setp.lt.f64 	%p173, %fd260, %fd261;
	setp.ge.f64 	%p174, %fd261, 0d3E7AD7F29ABCAF48;
	and.pred  	%p175, %p173, %p174;
	mov.f64 	%fd349, %fd259;
	mov.u64 	%rd338, %rd182;
	@%p175 bra 	$L__BB8_198;
	setp.lt.f64 	%p176, %fd261, %fd260;
	setp.ge.f64 	%p177, %fd260, 0d3E7AD7F29ABCAF48;
	and.pred  	%p178, %p177, %p176;
	mov.f64 	%fd349, %fd348;
	mov.u64 	%rd338, %rd337;
	@%p178 bra 	$L__BB8_198;
	setp.lt.s64 	%p179, %rd337, %rd182;
	selp.f64 	%fd349, %fd348, %fd259, %p179;
	min.s64 	%rd338, %rd337, %rd182;
$L__BB8_198:
	ld.shared.f64 	%fd264, [_ZN6thrust24THRUST_300001_SM_1000_NS8cuda_cub4core6detail5shmemE+104];
	ld.shared.u64 	%rd185, [_ZN6thrust24THRUST_300001_SM_1000_NS8cuda_cub4core6detail5shmemE+112];
	abs.f64 	%fd265, %fd349;
	abs.f64 	%fd266, %fd264;
	setp.lt.f64 	%p180, %fd265, %fd266;
	setp.ge.f64 	%p181, %fd266, 0d3E7AD7F29ABCAF48;
	and.pred  	%p182, %p180, %p181;
	mov.f64 	%fd350, %fd264;
	mov.u64 	%rd339, %rd185;
	@%p182 bra 	$L__BB8_201;
	setp.lt.f64 	%p183, %fd266, %fd265;
	setp.ge.f64 	%p184, %fd265, 0d3E7AD7F29ABCAF48;
	and.pred  	%p185, %p184, %p183;
	mov.f64 	%fd350, %fd349;
	mov.u64 	%rd339, %rd338;
	@%p185 bra 	$L__BB8_201;
	setp.lt.s64 	%p186, %rd338, %rd185;
	selp.f64 	%fd350, %fd349, %fd264, %p186;
	min.s64 	%rd339, %rd338, %rd185;
$L__BB8_201:
	ld.shared.f64 	%fd269, [_ZN6thrust24THRUST_300001_SM_1000_NS8cuda_cub4core6detail5shmemE+120];
	ld.shared.u64 	%rd188, [_ZN6thrust24THRUST_300001_SM_1000_NS8cuda_cub4core6detail5shmemE+128];
	abs.f64 	%fd270, %fd350;
	abs.f64 	%fd271, %fd269;
	setp.lt.f64 	%p187, %fd270, %fd271;
	setp.ge.f64 	%p188, %fd271, 0d3E7AD7F29ABCAF48;
	and.pred  	%p189, %p187, %p188;
	mov.u64 	%rd340, %rd188;
	mov.f64 	%fd351, %fd269;
	@%p189 bra 	$L__BB8_204;
	setp.lt.f64 	%p190, %fd271, %fd270;
	setp.ge.f64 	%p191, %fd270, 0d3E7AD7F29ABCAF48;
	and.pred  	%p192, %p191, %p190;
	mov.u64 	%rd340, %rd339;
	mov.f64 	%fd351, %fd350;
	@%p192 bra 	$L__BB8_204;
	setp.lt.s64 	%p193, %rd339, %rd188;
	selp.f64 	%fd351, %fd350, %fd269, %p193;
	min.s64 	%rd340, %rd339, %rd188;
$L__BB8_204:
	mov.u32 	%r381, %tid.x;
	setp.ne.s32 	%p426, %r381, 0;
	@%p426 bra 	$L__BB8_206;
	ld.param.u64 	%rd271, [_ZN6thrust24THRUST_300001_SM_1000_NS8cuda_cub4core6detail13_kernel_agentINS1_8__reduce11ReduceAgentINS0_12zip_iteratorIN4cuda3std3__45tupleIJNS0_10device_ptrIdEENS0_17counting_iteratorIlNS0_11use_defaultESF_SF_EEEEEEEPNSB_IJdlEEESJ_lNS1_9__extrema9arg_max_fIdl10ComparatorEEEEJSI_SK_lSO_EEEvDpT0__param_1];
	cvta.to.global.u64 	%rd270, %rd271;
	st.global.f64 	[%rd270], %fd351;
	st.global.u64 	[%rd270+8], %rd340;
$L__BB8_206:
	ret;

}
	// .globl	_ZN6thrust24THRUST_300001_SM_1000_NS8cuda_cub4core6detail13_kernel_agentINS1_8__reduce11ReduceAgentINS0_12zip_iteratorIN4cuda3std3__45tupleIJNS0_10device_ptrIdEENS0_17counting_iteratorIlNS0_11use_defaultESF_SF_EEEEEEEPNSB_IJdlEEESJ_lNS1_9__extrema9arg_max_fIdl10ComparatorEEEEJSI_SK_lN3cub18CUB_300001_SM_100013GridEvenShareIlEENSR_9GridQueueIyEESO_EEEvDpT0_
.visible .entry _ZN6thrust24THRUST_300001_SM_1000_NS8cuda_cub4core6detail13_kernel_agentINS1_8__reduce11ReduceAgentINS0_12zip_iteratorIN4cuda3std3__45tupleIJNS0_10device_ptrIdEENS0_17counting_iteratorIlNS0_11use_defaultESF_SF_EEEEEEEPNSB_IJdlEEESJ_lNS1_9__extrema9arg_max_fIdl10ComparatorEEEEJSI_SK_lN3cub18CUB_300001_SM_100013GridEvenShareIlEENSR_9GridQueueIyEESO_EEEvDpT0_(
	.param .align 8 .b8 _ZN6thrust24THRUST_300001_SM_1000_NS8cuda_cub4core6detail13_kernel_agentINS1_8__reduce11ReduceAgentINS0_12zip_iteratorIN4cuda3std3__45tupleIJNS0_10device_ptrIdEENS0_17counting_iteratorIlNS0_11use_defaultESF_SF_EEEEEEEPNSB_IJdlEEESJ_lNS1_9__extrema9arg_max_fIdl10ComparatorEEEEJSI_SK_lN3cub18CUB_300001_SM_100013GridEvenShareIlEENSR_9GridQueueIyEESO_EEEvDpT0__param_0[16],
	.param .u64 .ptr .align 1 _ZN6thrust24THRUST_300001_SM_1000_NS8cuda_cub4core6detail13_kernel_agentINS1_8__reduce11ReduceAgentINS0_12zip_iteratorIN4cuda3std3__45tupleIJNS0_10device_ptrIdEENS0_17counting_iteratorIlNS0_11use_defaultESF_SF_EEEEEEEPNSB_IJdlEEESJ_lNS1_9__extrema9arg_max_fIdl10ComparatorEEEEJSI_SK_lN3cub18CUB_300001_SM_100013GridEvenShareIlEENSR_9GridQueueIyEESO_EEEvDpT0__param_1,
	.param .u64 _ZN6thrust24THRUST_300001_SM_1000_NS8cuda_cub4core6detail13_kernel_agentINS1_8__reduce11ReduceAgentINS0_12zip_iteratorIN4cuda3std3__45tupleIJNS0_10device_ptrIdEENS0_17counting_iteratorIlNS0_11use_defaultESF_SF_EEEEEEEPNSB_IJdlEEESJ_lNS1_9__extrema9arg_max_fIdl10ComparatorEEEEJSI_SK_lN3cub18CUB_300001_SM_100013GridEvenShareIlEENSR_9GridQueueIyEESO_EEEvDpT0__param_2,
	.param .align 8 .b8 _ZN6thrust24THRUST_300001_SM_1000_NS8cuda_cub4core6detail13_kernel_agentINS1_8__reduce11ReduceAgentINS0_12zip_iteratorIN4cuda3std3__45tupleIJNS0_10device_ptrIdEENS0_17counting_iteratorIlNS0_11use_defaultESF_SF_EEEEEEEPNSB_IJdlEEESJ_lNS1_9__extrema9arg_max_fIdl10ComparatorEEEEJSI_SK_lN3cub18CUB_300001_SM_100013GridEvenShareIlEENSR_9GridQueueIyEESO_EEEvDpT0__param_3[72],
	.param .align 8 .b8 _ZN6thrust24THRUST_300001_SM_1000_NS8cuda_cub4core6detail13_kernel_agentINS1_8__reduce11ReduceAgentINS0_12zip_iteratorIN4cuda3std3__45tupleIJNS0_10device_ptrIdEENS0_17counting_iteratorIlNS0_11use_defaultESF_SF_EEEEEEEPNSB_IJdlEEESJ_lNS1_9__extrema9arg_max_fIdl10ComparatorEEEEJSI_SK_lN3cub18CUB_300001_SM_100013GridEvenShareIlEENSR_9GridQueueIyEESO_EEEvDpT0__param_4[8],
	.param .align 1 .b8 _ZN6thrust24THRUST_300001_SM_1000_NS8cuda_cub4core6detail13_kernel_agentINS1_8__reduce11ReduceAgentINS0_12zip_iteratorIN4cuda3std3__45tupleIJNS0_10device_ptrIdEENS0_17counting_iteratorIlNS0_11use_defaultESF_SF_EEEEEEEPNSB_IJdlEEESJ_lNS1_9__extrema9arg_max_fIdl10ComparatorEEEEJSI_SK_lN3cub18CUB_300001_SM_100013GridEvenShareIlEENSR_9GridQueueIyEESO_EEEvDpT0__param_5[1]
)
.maxntid 256
{
	.reg .pred 	%p<429>;
	.reg .b32 	%r<399>;
	.reg .b64 	%rd<356>;
	.reg .b64 	%fd<352>;

	ld.param.u64 	%rd196, [_ZN6thrust24THRUST_300001_SM_1000_NS8cuda_cub4core6detail13_kernel_agentINS1_8__reduce11ReduceAgentINS0_12zip_iteratorIN4cuda3std3__45tupleIJNS0_10device_ptrIdEENS0_17counting_iteratorIlNS0_11use_defaultESF_SF_EEEEEEEPNSB_IJdlEEESJ_lNS1_9__extrema9arg_max_fIdl10ComparatorEEEEJSI_SK_lN3cub18CUB_300001_SM_100013GridEvenShareIlEENSR_9GridQueueIyEESO_EEEvDpT0__param_0+8];
	ld.param.u64 	%rd195, [_ZN6thrust24THRUST_300001_SM_1000_NS8cuda_cub4core6detail13_kernel_agentINS1_8__reduce11ReduceAgentINS0_12zip_iteratorIN4cuda3std3__45tupleIJNS0_10device_ptrIdEENS0_17counting_iteratorIlNS0_11use_defaultESF_SF_EEEEEEEPNSB_IJdlEEESJ_lNS1_9__extrema9arg_max_fIdl10ComparatorEEEEJSI_SK_lN3cub18CUB_300001_SM_100013GridEvenShareIlEENSR_9GridQueueIyEESO_EEEvDpT0__param_0];
	ld.param.u64 	%rd199, [_ZN6thrust24THRUST_300001_SM_1000_NS8cuda_cub4core6detail13_kernel_agentINS1_8__reduce11ReduceAgentINS0_12zip_iteratorIN4cuda3std3__45tupleIJNS0_10device_ptrIdEENS0_17counting_iteratorIlNS0_11use_defaultESF_SF_EEEEEEEPNSB_IJdlEEESJ_lNS1_9__extrema9arg_max_fIdl10ComparatorEEEEJSI_SK_lN3cub18CUB_300001_SM_100013GridEvenShareIlEENSR_9GridQueueIyEESO_EEEvDpT0__param_4];
	ld.param.u64 	%rd198, [_ZN6thrust24THRUST_300001_SM_1000_NS8cuda_cub4core6detail13_kernel_agentINS1_8__reduce11ReduceAgentINS0_12zip_iteratorIN4cuda3std3__45tupleIJNS0_10device_ptrIdEENS0_17counting_iteratorIlNS0_11use_defaultESF_SF_EEEEEEEPNSB_IJdlEEESJ_lNS1_9__extrema9arg_max_fIdl10ComparatorEEEEJSI_SK_lN3cub18CUB_300001_SM_100013GridEvenShareIlEENSR_9GridQueueIyEESO_EEEvDpT0__param_2];
	cvta.to.global.u64 	%rd1, %rd199;
	cvta.to.global.u64 	%rd2, %rd195;
	mov.u32 	%r1, %ctaid.x;
	mul.lo.s32 	%r33, %r1, 1280;
	cvt.u64.u32 	%rd4, %r33;
	mov.u32 	%r34, %nctaid.x;
	mul.lo.s32 	%r35, %r34, 1280;
	cvt.u64.u32 	%rd5, %r35;
	add.s64 	%rd200, %rd4, 1280;
	setp.le.s64 	%p1, %rd200, %rd198;
	@%p1 bra 	$L__BB9_121;
	cvt.u32.u64 	%r159, %rd4;
	cvt.u32.u64 	%r2, %rd198;
	sub.s32 	%r3, %r2, %r159;
	mov.u32 	%r4, %tid.x;
	setp.ge.s32 	%p196, %r4, %r3;
	mov.f64 	%fd298, 0d0000000000000000;
	mov.b64 	%rd298, 0;
	mov.u32 	%r393, %r4;
	@%p196 bra 	$L__BB9_3;
	cvt.u64.u32 	%rd246, %r4;
	add.s64 	%rd247, %rd4, %rd246;
	shl.b64 	%rd248, %rd247, 3;
	add.s64 	%rd249, %rd2, %rd248;
	add.s64 	%rd298, %rd196, %rd247;
	ld.global.f64 	%fd298, [%rd249];
	add.s32 	%r393, %r4, 256;
$L__BB9_3:
	setp.ge.s32 	%p197, %r393, %r3;
	@%p197 bra 	$L__BB9_25;
	not.b32 	%r161, %r393;
	add.s32 	%r162, %r161, %r2;
	sub.s32 	%r7, %r162, %r159;
	and.b32  	%r163, %r7, 768;
	setp.eq.s32 	%p198, %r163, 768;
	@%p198 bra 	$L__BB9_10;
	cvt.u64.u32 	%rd251, %r393;
	add.s64 	%rd252, %rd251, %rd4;
	add.s64 	%rd289, %rd252, %rd196;
	shl.b64 	%rd253, %rd252, 3;
	add.s64 	%rd288, %rd2, %rd253;
	shr.u32 	%r164, %r7, 8;
	add.s32 	%r165, %r164, 1;
	and.b32  	%r166, %r165, 3;
	neg.s32 	%r391, %r166;
$L__BB9_6:
	.pragma "nounroll";
	mov.u64 	%rd12, %rd298;
	mov.f64 	%fd3, %fd298;
	ld.global.f64 	%fd4, [%rd288];
	abs.f64 	%fd5, %fd3;
	abs.f64 	%fd6, %fd4;
	setp.lt.f64 	%p199, %fd5, %fd6;
	setp.ge.f64 	%p200, %fd6, 0d3E7AD7F29ABCAF48;
	and.pred  	%p201, %p199, %p200;
	mov.u64 	%rd298, %rd289;
	mov.f64 	%fd298, %fd4;
	@%p201 bra 	$L__BB9_9;
	setp.lt.f64 	%p202, %fd6, %fd5;
	setp.ge.f64 	%p203, %fd5, 0d3E7AD7F29ABCAF48;
	and.pred  	%p204, %p203, %p202;
	mov.u64 	%rd298, %rd12;
	mov.f64 	%fd298, %fd3;
	@%p204 bra 	$L__BB9_9;
	setp.lt.s64 	%p205, %rd12, %rd289;
	min.s64 	%rd298, %rd12, %rd289;
	selp.f64 	%fd298, %fd3, %fd4, %p205;
$L__BB9_9:
	add.s32 	%r393, %r393, 256;
	add.s64 	%rd289, %rd289, 256;
	add.s64 	%rd288, %rd288, 2048;
	add.s32 	%r391, %r391, 1;
	setp.ne.s32 	%p206, %r391, 0;
	@%p206 bra 	$L__BB9_6;
$L__BB9_10:
	setp.lt.u32 	%p207, %r7, 768;
	@%p207 bra 	$L__BB9_25;
	add.s32 	%r394, %r393, 512;
$L__BB9_12:
	mov.u32 	%r15, %r394;
	add.s32 	%r167, %r15, -512;
	cvt.s64.s32 	%rd254, %r167;
	add.s64 	%rd255, %rd254, %rd4;
	shl.b64 	%rd256, %rd255, 3;
	add.s64 	%rd20, %rd2, %rd256;
	add.s64 	%rd21, %rd255, %rd196;
	ld.global.f64 	%fd12, [%rd20];
	abs.f64 	%fd13, %fd298;
	abs.f64 	%fd14, %fd12;
	setp.lt.f64 	%p208, %fd13, %fd14;
	setp.ge.f64 	%p209, %fd14, 0d3E7AD7F29ABCAF48;
	and.pred  	%p210, %p208, %p209;
	mov.u64 	%rd295, %rd21;
	mov.f64 	%fd295, %fd12;
	@%p210 bra 	$L__BB9_15;
	setp.lt.f64 	%p211, %fd14, %fd13;
	setp.ge.f64 	%p212, %fd13, 0d3E7AD7F29ABCAF48;
	and.pred  	%p213, %p212, %p211;
	mov.u64 	%rd295, %rd298;
	mov.f64 	%fd295, %fd298;
	@%p213 bra 	$L__BB9_15;
	setp.lt.s64 	%p214, %rd298, %rd21;
	min.s64 	%rd295, %rd298, %rd21;
	selp.f64 	%fd295, %fd298, %fd12, %p214;
$L__BB9_15:
	add.s32 	%r168, %r15, -256;
	cvt.s64.s32 	%rd257, %r168;
	add.s64 	%rd258, %rd257, %rd4;
	add.s64 	%rd24, %rd258, %rd196;
	ld.global.f64 	%fd17, [%rd20+2048];
	abs.f64 	%fd18, %fd295;
	abs.f64 	%fd19, %fd17;
	setp.lt.f64 	%p215, %fd18, %fd19;
	setp.ge.f64 	%p216, %fd19, 0d3E7AD7F29ABCAF48;
	and.pred  	%p217, %p215, %p216;
	mov.u64 	%rd296, %rd24;
	mov.f64 	%fd296, %fd17;
	@%p217 bra 	$L__BB9_18;
	setp.lt.f64 	%p218, %fd19, %fd18;
	setp.ge.f64 	%p219, %fd18, 0d3E7AD7F29ABCAF48;
	and.pred  	%p220, %p219, %p218;
	mov.u64 	%rd296, %rd295;
	mov.f64 	%fd296, %fd295;
	@%p220 bra 	$L__BB9_18;
	setp.lt.s64 	%p221, %rd295, %rd24;
	min.s64 	%rd296, %rd295, %rd24;
	selp.f64 	%fd296, %fd295, %fd17, %p221;
$L__BB9_18:
	cvt.s64.s32 	%rd259, %r15;
	add.s64 	%rd260, %rd259, %rd4;
	add.s64 	%rd27, %rd260, %rd196;
	ld.global.f64 	%fd22, [%rd20+4096];
	abs.f64 	%fd23, %fd296;
	abs.f64 	%fd24, %fd22;
	setp.lt.f64 	%p222, %fd23, %fd24;
	setp.ge.f64 	%p223, %fd24, 0d3E7AD7F29ABCAF48;
	and.pred  	%p224, %p222, %p223;
	mov.u64 	%rd297, %rd27;
	mov.f64 	%fd297, %fd22;
	@%p224 bra 	$L__BB9_21;
	setp.lt.f64 	%p225, %fd24, %fd23;
	setp.ge.f64 	%p226, %fd23, 0d3E7AD7F29ABCAF48;
	and.pred  	%p227, %p226, %p225;
	mov.u64 	%rd297, %rd296;
	mov.f64 	%fd297, %fd296;
	@%p227 bra 	$L__BB9_21;
	setp.lt.s64 	%p228, %rd296, %rd27;
	min.s64 	%rd297, %rd296, %rd27;
	selp.f64 	%fd297, %fd296, %fd22, %p228;
$L__BB9_21:
	add.s32 	%r169, %r15, 256;
	cvt.s64.s32 	%rd261, %r169;
	add.s64 	%rd262, %rd261, %rd4;
	add.s64 	%rd30, %rd262, %rd196;
	ld.global.f64 	%fd27, [%rd20+6144];
	abs.f64 	%fd28, %fd297;
	abs.f64 	%fd29, %fd27;
	setp.lt.f64 	%p229, %fd28, %fd29;
	setp.ge.f64 	%p230, %fd29, 0d3E7AD7F29ABCAF48;
	and.pred  	%p231, %p229, %p230;
	mov.u64 	%rd298, %rd30;
	mov.f64 	%fd298, %fd27;
	@%p231 bra 	$L__BB9_24;
	setp.lt.f64 	%p232, %fd29, %fd28;
	setp.ge.f64 	%p233, %fd28, 0d3E7AD7F29ABCAF48;
	and.pred  	%p234, %p233, %p232;
	mov.u64 	%rd298, %rd297;
	mov.f64 	%fd298, %fd297;
	@%p234 bra 	$L__BB9_24;
	setp.lt.s64 	%p235, %rd297, %rd30;
	min.s64 	%rd298, %rd297, %rd30;
	selp.f64 	%fd298, %fd297, %fd27, %p235;
$L__BB9_24:
	add.s32 	%r394, %r15, 1024;
	add.s32 	%r170, %r15, 512;
	setp.lt.s32 	%p236, %r170, %r3;
	@%p236 bra 	$L__BB9_12;
$L__BB9_25:
	setp.lt.s32 	%p237, %r3, 256;
	@%p237 bra 	$L__BB9_70;
	// begin inline asm
	mov.u32 %r284, %laneid;
	// end inline asm
	mov.b64 	%rd273, %fd298;
	mov.b64 	{%r286, %r291}, %rd273;
	mov.b32 	%r302, 1;
	mov.b32 	%r303, 31;
	mov.b32 	%r304, -1;
	// begin inline asm
	shfl.sync.down.b32 %r285, %r286, %r302, %r303, %r304;
	// end inline asm
	// begin inline asm
	shfl.sync.down.b32 %r290, %r291, %r302, %r303, %r304;
	// end inline asm
	mov.b64 	%rd274, {%r285, %r290};
	mov.b64 	%fd33, %rd274;
	mov.b64 	{%r296, %r301}, %rd298;
	// begin inline asm
	shfl.sync.down.b32 %r295, %r296, %r302, %r303, %r304;
	// end inline asm
	// begin inline asm
	shfl.sync.down.b32 %r300, %r301, %r302, %r303, %r304;
	// end inline asm
	mov.b64 	%rd34, {%r295, %r300};
	setp.gt.s32 	%p337, %r284, 30;
	mov.u64 	%rd300, %rd298;
	mov.f64 	%fd300, %fd298;
	@%p337 bra 	$L__BB9_30;
	abs.f64 	%fd34, %fd298;
	abs.f64 	%fd35, %fd33;
	setp.lt.f64 	%p338, %fd34, %fd35;
	setp.ge.f64 	%p339, %fd35, 0d3E7AD7F29ABCAF48;
	and.pred  	%p340, %p338, %p339;
	mov.u64 	%rd300, %rd34;
	mov.f64 	%fd300, %fd33;
	@%p340 bra 	$L__BB9_30;
	setp.lt.f64 	%p341, %fd35, %fd34;
	setp.ge.f64 	%p342, %fd34, 0d3E7AD7F29ABCAF48;
	and.pred  	%p343, %p342, %p341;
	mov.u64 	%rd300, %rd298;
	mov.f64 	%fd300, %fd298;
	@%p343 bra 	$L__BB9_30;
	setp.lt.s64 	%p344, %rd298, %rd34;
	min.s64 	%rd300, %rd298, %rd34;
	selp.f64 	%fd300, %fd298, %fd33, %p344;
$L__BB9_30:
	mov.b64 	%rd275, %fd300;
	mov.b64 	{%r306, %r311}, %rd275;
	mov.b32 	%r322, 2;
	mov.b32 	%r323, 31;
	mov.b32 	%r324, -1;
	// begin inline asm
	shfl.sync.down.b32 %r305, %r306, %r322, %r323, %r324;
	// end inline asm
	// begin inline asm
	shfl.sync.down.b32 %r310, %r311, %r322, %r323, %r324;
	// end inline asm
	mov.b64 	%rd276, {%r305, %r310};
	mov.b64 	%fd38, %rd276;
	mov.b64 	{%r316, %r321}, %rd300;
	// begin inline asm
	shfl.sync.down.b32 %r315, %r316, %r322, %r323, %r324;
	// end inline asm
	// begin inline asm
	shfl.sync.down.b32 %r320, %r321, %r322, %r323, %r324;
	// end inline asm
	mov.b64 	%rd37, {%r315, %r320};
	setp.gt.s32 	%p345, %r284, 29;
	mov.u64 	%rd301, %rd300;
	mov.f64 	%fd301, %fd300;
	@%p345 bra 	$L__BB9_34;
	abs.f64 	%fd39, %fd300;
	abs.f64 	%fd40, %fd38;
	setp.lt.f64 	%p346, %fd39, %fd40;
	setp.ge.f64 	%p347, %fd40, 0d3E7AD7F29ABCAF48;
	and.pred  	%p348, %p346, %p347;
	mov.u64 	%rd301, %rd37;
	mov.f64 	%fd301, %fd38;
	@%p348 bra 	$L__BB9_34;
	setp.lt.f64 	%p349, %fd40, %fd39;
	setp.ge.f64 	%p350, %fd39, 0d3E7AD7F29ABCAF48;
	and.pred  	%p351, %p350, %p349;
	mov.u64 	%rd301, %rd300;
	mov.f64 	%fd301, %fd300;
	@%p351 bra 	$L__BB9_34;
	setp.lt.s64 	%p352, %rd300, %rd37;
	min.s64 	%rd301, %rd300, %rd37;
	selp.f64 	%fd301, %fd300, %fd38, %p352;
$L__BB9_34:
	mov.b64 	%rd277, %fd301;
	mov.b64 	{%r326, %r331}, %rd277;
	mov.b32 	%r342, 4;
	mov.b32 	%r343, 31;
	mov.b32 	%r344, -1;
	// begin inline asm
	shfl.sync.down.b32 %r325, %r326, %r342, %r343, %r344;
	// end inline asm
	// begin inline asm
	shfl.sync.down.b32 %r330, %r331, %r342, %r343, %r344;
	// end inline asm
	mov.b64 	%rd278, {%r325, %r330};
	mov.b64 	%fd43, %rd278;
	mov.b64 	{%r336, %r341}, %rd301;
	// begin inline asm
	shfl.sync.down.b32 %r335, %r336, %r342, %r343, %r344;
	// end inline asm
	// begin inline asm
	shfl.sync.down.b32 %r340, %r341, %r342, %r343, %r344;
	// end inline asm
	mov.b64 	%rd40, {%r335, %r340};
	setp.gt.s32 	%p353, %r284, 27;
	mov.u64 	%rd302, %rd301;
	mov.f64 	%fd302, %fd301;
	@%p353 bra 	$L__BB9_38;
	abs.f64 	%fd44, %fd301;
	abs.f64 	%fd45, %fd43;
	setp.lt.f64 	%p354, %fd44, %fd45;
	setp.ge.f64 	%p355, %fd45, 0d3E7AD7F29ABCAF48;
	and.pred  	%p356, %p354, %p355;
	mov.u64 	%rd302, %rd40;
	mov.f64 	%fd302, %fd43;
	@%p356 bra 	$L__BB9_38;
	setp.lt.f64 	%p357, %fd45, %fd44;
	setp.ge.f64 	%p358, %fd44, 0d3E7AD7F29ABCAF48;
	and.pred  	%p359, %p358, %p357;
	mov.u64 	%rd302, %rd301;
	mov.f64 	%fd302, %fd301;
	@%p359 bra 	$L__BB9_38;
	setp.lt.s64 	%p360, %rd301, %rd40;
	min.s64 	%rd302, %rd301, %rd40;
	selp.f64 	%fd302, %fd301, %fd43, %p360;
$L__BB9_38:
	mov.b64 	%rd279, %fd302;
	mov.b64 	{%r346, %r351}, %rd279;
	mov.b32 	%r362, 8;
	mov.b32 	%r363, 31;
	mov.b32 	%r364, -1;
	// begin inline asm
	shfl.sync.down.b32 %r345, %r346, %r362, %r363, %r364;
	// end inline asm
	// begin inline asm
	shfl.sync.down.b32 %r350, %r351, %r362, %r363, %r364;
	// end inline asm
	mov.b64 	%rd280, {%r345, %r350};
	mov.b64 	%fd48, %rd280;
	mov.b64 	{%r356, %r361}, %rd302;
	// begin inline asm
	shfl.sync.down.b32 %r355, %r356, %r362, %r363, %r364;
	// end inline asm
	// begin inline asm
	shfl.sync.down.b32 %r360, %r361, %r362, %r363, %r364;
	// end inline asm
	mov.b64 	%rd43, {%r355, %r360};
	setp.gt.s32 	%p361, %r284, 23;
	mov.u64 	%rd303, %rd302;
	mov.f64 	%fd303, %fd302;
	@%p361 bra 	$L__BB9_42;
	abs.f64 	%fd49, %fd302;
	abs.f64 	%fd50, %fd48;
	setp.lt.f64 	%p362, %fd49, %fd50;
	setp.ge.f64 	%p363, %fd50, 0d3E7AD7F29ABCAF48;
	and.pred  	%p364, %p362, %p363;
	mov.u64 	%rd303, %rd43;
	mov.f64 	%fd303, %fd48;
	@%p364 bra 	$L__BB9_42;
	setp.lt.f64 	%p365, %fd50, %fd49;
	setp.ge.f64 	%p366, %fd49, 0d3E7AD7F29ABCAF48;
	and.pred  	%p367, %p366, %p365;
	mov.u64 	%rd303, %rd302;
	mov.f64 	%fd303, %fd302;
	@%p367 bra 	$L__BB9_42;
	setp.lt.s64 	%p368, %rd302, %rd43;
	min.s64 	%rd303, %rd302, %rd43;
	selp.f64 	%fd303, %fd302, %fd48, %p368;
$L__BB9_42:
	mov.b64 	%rd281, %fd303;
	mov.b64 	{%r366, %r371}, %rd281;
	mov.b32 	%r382, 16;
	mov.b32 	%r383, 31;
	mov.b32 	%r384, -1;
	// begin inline asm
	shfl.sync.down.b32 %r365, %r366, %r382, %r383, %r384;
	// end inline asm
	// begin inline asm
	shfl.sync.down.b32 %r370, %r371, %r382, %r383, %r384;
	// end inline asm
	mov.b64 	%rd282, {%r365, %r370};
	mov.b64 	%fd53, %rd282;
	mov.b64 	{%r376, %r381}, %rd303;
	// begin inline asm
	shfl.sync.down.b32 %r375, %r376, %r382, %r383, %r384;
	// end inline asm
	// begin inline asm
	shfl.sync.down.b32 %r380, %r381, %r382, %r383, %r384;
	// end inline asm
	mov.b64 	%rd46, {%r375, %r380};
	setp.gt.s32 	%p369, %r284, 15;
	mov.u64 	%rd355, %rd303;
	mov.f64 	%fd351, %fd303;
	@%p369 bra 	$L__BB9_46;
	abs.f64 	%fd54, %fd303;
	abs.f64 	%fd55, %fd53;
	setp.lt.f64 	%p370, %fd54, %fd55;
	setp.ge.f64 	%p371, %fd55, 0d3E7AD7F29ABCAF48;
	and.pred  	%p372, %p370, %p371;
	mov.u64 	%rd355, %rd46;
	mov.f64 	%fd351, %fd53;
	@%p372 bra 	$L__BB9_46;
	setp.lt.f64 	%p373, %fd55, %fd54;
	setp.ge.f64 	%p374, %fd54, 0d3E7AD7F29ABCAF48;
	and.pred  	%p375, %p374, %p373;
	mov.u64 	%rd355, %rd303;
	mov.f64 	%fd351, %fd303;
	@%p375 bra 	$L__BB9_46;
	setp.lt.s64 	%p376, %rd303, %rd46;
	min.s64 	%rd355, %rd303, %rd46;
	selp.f64 	%fd351, %fd303, %fd53, %p376;
$L__BB9_46:
	setp.ne.s32 	%p377, %r284, 0;
	@%p377 bra 	$L__BB9_48;
	shr.u32 	%r385, %r4, 1;
	and.b32  	%r386, %r385, 496;
	mov.u32 	%r387, _ZN6thrust24THRUST_300001_SM_1000_NS8cuda_cub4core6detail5shmemE;
	add.s32 	%r388, %r387, %r386;
	st.shared.f64 	[%r388+8], %fd351;
	st.shared.u64 	[%r388+16], %rd355;
$L__BB9_48:
	bar.sync 	0;
	setp.ne.s32 	%p378, %r4, 0;
	@%p378 bra 	$L__BB9_208;
	ld.shared.f64 	%fd58, [_ZN6thrust24THRUST_300001_SM_1000_NS8cuda_cub4core6detail5shmemE+24];
	ld.shared.u64 	%rd49, [_ZN6thrust24THRUST_300001_SM_1000_NS8cuda_cub4core6detail5shmemE+32];
	abs.f64 	%fd59, %fd351;
	abs.f64 	%fd60, %fd58;
	setp.lt.f64 	%p379, %fd59, %fd60;
	setp.ge.f64 	%p380, %fd60, 0d3E7AD7F29ABCAF48;
	and.pred  	%p381, %p379, %p380;
	mov.u64 	%rd305, %rd49;
	mov.f64 	%fd305, %fd58;
	@%p381 bra 	$L__BB9_52;
	setp.lt.f64 	%p382, %fd60, %fd59;
	setp.ge.f64 	%p383, %fd59, 0d3E7AD7F29ABCAF48;
	and.pred  	%p384, %p383, %p382;
	mov.u64 	%rd305, %rd355;
	mov.f64 	%fd305, %fd351;
	@%p384 bra 	$L__BB9_52;
	setp.lt.s64 	%p385, %rd355, %rd49;
	min.s64 	%rd305, %rd355, %rd49;
	selp.f64 	%fd305, %fd351, %fd58, %p385;
$L__BB9_52:
	ld.shared.f64 	%fd63, [_ZN6thrust24THRUST_300001_SM_1000_NS8cuda_cub4core6detail5shmemE+40];
	ld.shared.u64 	%rd52, [_ZN6thrust24THRUST_300001_SM_1000_NS8cuda_cub4core6detail5shmemE+48];
	abs.f64 	%fd64, %fd305;
	abs.f64 	%fd65, %fd63;
	setp.lt.f64 	%p386, %fd64, %fd65;
	setp.ge.f64 	%p387, %fd65, 0d3E7AD7F29ABCAF48;
	and.pred  	%p388, %p386, %p387;
	mov.u64 	%rd306, %rd52;
	mov.f64 	%fd306, %fd63;
	@%p388 bra 	$L__BB9_55;
	setp.lt.f64 	%p389, %fd65, %fd64;
	setp.ge.f64 	%p390, %fd64, 0d3E7AD7F29ABCAF48;
	and.pred  	%p391, %p390, %p389;
	mov.u64 	%rd306, %rd305;
	mov.f64 	%fd306, %fd305;
	@%p391 bra 	$L__BB9_55;
	setp.lt.s64 	%p392, %rd305, %rd52;
	min.s64 	%rd306, %rd305, %rd52;
	selp.f64 	%fd306, %fd305, %fd63, %p392;
$L__BB9_55:
	ld.shared.f64 	%fd68, [_ZN6thrust24THRUST_300001_SM_1000_NS8cuda_cub4core6detail5shmemE+56];
	ld.shared.u64 	%rd55, [_ZN6thrust24THRUST_300001_SM_1000_NS8cuda_cub4core6detail5shmemE+64];
	abs.f64 	%fd69, %fd306;
	abs.f64 	%fd70, %fd68;
	setp.lt.f64 	%p393, %fd69, %fd70;
	setp.ge.f64 	%p394, %fd70, 0d3E7AD7F29ABCAF48;
	and.pred  	%p395, %p393, %p394;
	mov.u64 	%rd307, %rd55;
	mov.f64 	%fd307, %fd68;
	@%p395 bra 	$L__BB9_58;
	setp.lt.f64 	%p396, %fd70, %fd69;
	setp.ge.f64 	%p397, %fd69, 0d3E7AD7F29ABCAF48;
	and.pred  	%p398, %p397, %p396;
	mov.u64 	%rd307, %rd306;
	mov.f64 	%fd307, %fd306;
	@%p398 bra 	$L__BB9_58;
	setp.lt.s64 	%p399, %rd306, %rd55;
	min.s64 	%rd307, %rd306, %rd55;
	selp.f64 	%fd307, %fd306, %fd68, %p399;
$L__BB9_58:
	ld.shared.f64 	%fd73, [_ZN6thrust24THRUST_300001_SM_1000_NS8cuda_cub4core6detail5shmemE+72];
	ld.shared.u64 	%rd58, [_ZN6thrust24THRUST_300001_SM_1000_NS8cuda_cub4core6detail5shmemE+80];
	abs.f64 	%fd74, %fd307;
	abs.f64 	%fd75, %fd73;
	setp.lt.f64 	%p400, %fd74, %fd75;
	setp.ge.f64 	%p401, %fd75, 0d3E7AD7F29ABCAF48;
	and.pred  	%p402, %p400, %p401;
	mov.u64 	%rd308, %rd58;
	mov.f64 	%fd308, %fd73;
	@%p402 bra 	$L__BB9_61;
	setp.lt.f64 	%p403, %fd75, %fd74;
	setp.ge.f64 	%p404, %fd74, 0d3E7AD7F29ABCAF48;
	and.pred  	%p405, %p404, %p403;
	mov.u64 	%rd308, %rd307;
	mov.f64 	%fd308, %fd307;
	@%p405 bra 	$L__BB9_61;
	setp.lt.s64 	%p406, %rd307, %rd58;
	min.s64 	%rd308, %rd307, %rd58;
	selp.f64 	%fd308, %fd307, %fd73, %p406;
$L__BB9_61:
	ld.shared.f64 	%fd78, [_ZN6thrust24THRUST_300001_SM_1000_NS8cuda_cub4core6detail5shmemE+88];
	ld.shared.u64 	%rd61, [_ZN6thrust24THRUST_300001_SM_1000_NS8cuda_cub4core6detail5shmemE+96];
	abs.f64 	%fd79, %fd308;
	abs.f64 	%fd80, %fd78;
	setp.lt.f64 	%p407, %fd79, %fd80;
	setp.ge.f64 	%p408, %fd80, 0d3E7AD7F29ABCAF48;
	and.pred  	%p409, %p407, %p408;
	mov.u64 	%rd309, %rd61;
	mov.f64 	%fd309, %fd78;
	@%p409 bra 	$L__BB9_64;
	setp.lt.f64 	%p410, %fd80, %fd79;
	setp.ge.f64 	%p411, %fd79, 0d3E7AD7F29ABCAF48;
	and.pred  	%p412, %p411, %p410;
	mov.u64 	%rd309, %rd308;
	mov.f64 	%fd309, %fd308;
	@%p412 bra 	$L__BB9_64;
	setp.lt.s64 	%p413, %rd308, %rd61;
	min.s64 	%rd309, %rd308, %rd61;
	selp.f64 	%fd309, %fd308, %fd78, %p413;
$L__BB9_64:
	ld.shared.f64 	%fd83, [_ZN6thrust24THRUST_300001_SM_1000_NS8cuda_cub4core6detail5shmemE+104];
	ld.shared.u64 	%rd64, [_ZN6thrust24THRUST_300001_SM_1000_NS8cuda_cub4core6detail5shmemE+112];
	abs.f64 	%fd84, %fd309;
	abs.f64 	%fd85, %fd83;
	setp.lt.f64 	%p414, %fd84, %fd85;
	setp.ge.f64 	%p415, %fd85, 0d3E7AD7F29ABCAF48;
	and.pred  	%p416, %p414, %p415;
	mov.u64 	%rd310, %rd64;
	mov.f64 	%fd310, %fd83;
	@%p416 bra 	$L__BB9_67;
	setp.lt.f64 	%p417, %fd85, %fd84;
	setp.ge.f64 	%p418, %fd84, 0d3E7AD7F29ABCAF48;
	and.pred  	%p419, %p418, %p417;
	mov.u64 	%rd310, %rd309;
	mov.f64 	%fd310, %fd309;
	@%p419 bra 	$L__BB9_67;
	setp.lt.s64 	%p420, %rd309, %rd64;
	min.s64 	%rd310, %rd309, %rd64;
	selp.f64 	%fd310, %fd309, %fd83, %p420;
$L__BB9_67:
	ld.shared.f64 	%fd88, [_ZN6thrust24THRUST_300001_SM_1000_NS8cuda_cub4core6detail5shmemE+120];
	ld.shared.u64 	%rd67, [_ZN6thrust24THRUST_300001_SM_1000_NS8cuda_cub4core6detail5shmemE+128];
	abs.f64 	%fd89, %fd310;
	abs.f64 	%fd90, %fd88;
	setp.lt.f64 	%p421, %fd89, %fd90;
	setp.ge.f64 	%p422, %fd90, 0d3E7AD7F29ABCAF48;
	and.pred  	%p423, %p421, %p422;
	mov.u64 	%rd355, %rd67;
	mov.f64 	%fd351, %fd88;
	@%p423 bra 	$L__BB9_208;
	setp.lt.f64 	%p424, %fd90, %fd89;
	setp.ge.f64 	%p425, %fd89, 0d3E7AD7F29ABCAF48;
	and.pred  	%p426, %p425, %p424;
	mov.u64 	%rd355, %rd310;
	mov.f64 	%fd351, %fd310;
	@%p426 bra 	$L__BB9_208;
	setp.lt.s64 	%p427, %rd310, %rd67;
	min.s64 	%rd355, %rd310, %rd67;
	selp.f64 	%fd351, %fd310, %fd88, %p427;
	bra.uni 	$L__BB9_208;
$L__BB9_70:
	// begin inline asm
	mov.u32 %r171, %laneid;
	// end inline asm
	and.b32  	%r192, %r4, 992;
	add.s32 	%r193, %r192, 32;
	setp.gt.s32 	%p238, %r193, %r3;
	not.b32 	%r194, %r192;
	add.s32 	%r195, %r3, %r194;
	selp.b32 	%r190, %r195, 31, %p238;
	mov.b64 	%rd263, %fd298;
	mov.b64 	{%r173, %r178}, %rd263;
	mov.b32 	%r189, 1;
	mov.b32 	%r191, -1;
	// begin inline asm
	shfl.sync.down.b32 %r172, %r173, %r189, %r190, %r191;
	// end inline asm
	// begin inline asm
	shfl.sync.down.b32 %r177, %r178, %r189, %r190, %r191;
	// end inline asm
	mov.b64 	%rd264, {%r172, %r177};
	mov.b64 	%fd92, %rd264;
	mov.b64 	{%r183, %r188}, %rd298;
	// begin inline asm
	shfl.sync.down.b32 %r182, %r183, %r189, %r190, %r191;
	// end inline asm
	// begin inline asm
	shfl.sync.down.b32 %r187, %r188, %r189, %r190, %r191;
	// end inline asm
	mov.b64 	%rd69, {%r182, %r187};
	setp.ge.s32 	%p239, %r171, %r190;
	mov.u64 	%rd311, %rd298;
	mov.f64 	%fd311, %fd298;
	@%p239 bra 	$L__BB9_74;
	abs.f64 	%fd93, %fd298;
	abs.f64 	%fd94, %fd92;
	setp.lt.f64 	%p240, %fd93, %fd94;
	setp.ge.f64 	%p241, %fd94, 0d3E7AD7F29ABCAF48;
	and.pred  	%p242, %p240, %p241;
	mov.u64 	%rd311, %rd69;
	mov.f64 	%fd311, %fd92;
	@%p242 bra 	$L__BB9_74;
	setp.lt.f64 	%p243, %fd94, %fd93;
	setp.ge.f64 	%p244, %fd93, 0d3E7AD7F29ABCAF48;
	and.pred  	%p245, %p244, %p243;
	mov.u64 	%rd311, %rd298;
	mov.f64 	%fd311, %fd298;
	@%p245 bra 	$L__BB9_74;
	setp.lt.s64 	%p246, %rd298, %rd69;
	min.s64 	%rd311, %rd298, %rd69;
	selp.f64 	%fd311, %fd298, %fd92, %p246;
$L__BB9_74:
	mov.b64 	%rd265, %fd311;
	mov.b64 	{%r197, %r202}, %rd265;
	mov.b32 	%r213, 2;
	mov.b32 	%r215, -1;
	// begin inline asm
	shfl.sync.down.b32 %r196, %r197, %r213, %r190, %r215;
	// end inline asm
	// begin inline asm
	shfl.sync.down.b32 %r201, %r202, %r213, %r190, %r215;
	// end inline asm
	mov.b64 	%rd266, {%r196, %r201};
	mov.b64 	%fd97, %rd266;
	mov.b64 	{%r207, %r212}, %rd311;
	// begin inline asm
	shfl.sync.down.b32 %r206, %r207, %r213, %r190, %r215;
	// end inline asm
	// begin inline asm
	shfl.sync.down.b32 %r211, %r212, %r213, %r190, %r215;
	// end inline asm
	mov.b64 	%rd72, {%r206, %r211};
	add.s32 	%r216, %r171, 2;
	setp.gt.s32 	%p247, %r216, %r190;
	mov.u64 	%rd312, %rd311;
	mov.f64 	%fd312, %fd311;
	@%p247 bra 	$L__BB9_78;
	abs.f64 	%fd98, %fd311;
	abs.f64 	%fd99, %fd97;
	setp.lt.f64 	%p248, %fd98, %fd99;
	setp.ge.f64 	%p249, %fd99, 0d3E7AD7F29ABCAF48;
	and.pred  	%p250, %p248, %p249;
	mov.u64 	%rd312, %rd72;
	mov.f64 	%fd312, %fd97;
	@%p250 bra 	$L__BB9_78;
	setp.lt.f64 	%p251, %fd99, %fd98;
	setp.ge.f64 	%p252, %fd98, 0d3E7AD7F29ABCAF48;
	and.pred  	%p253, %p252, %p251;
	mov.u64 	%rd312, %rd311;
	mov.f64 	%fd312, %fd311;
	@%p253 bra 	$L__BB9_78;
	setp.lt.s64 	%p254, %rd311, %rd72;
	min.s64 	%rd312, %rd311, %rd72;
	selp.f64 	%fd312, %fd311, %fd97, %p254;
$L__BB9_78:
	mov.b64 	%rd267, %fd312;
	mov.b64 	{%r218, %r223}, %rd267;
	mov.b32 	%r234, 4;
	mov.b32 	%r236, -1;
	// begin inline asm
	shfl.sync.down.b32 %r217, %r218, %r234, %r190, %r236;
	// end inline asm
	// begin inline asm
	shfl.sync.down.b32 %r222, %r223, %r234, %r190, %r236;
	// end inline asm
	mov.b64 	%rd268, {%r217, %r222};
	mov.b64 	%fd102, %rd268;
	mov.b64 	{%r228, %r233}, %rd312;
	// begin inline asm
	shfl.sync.down.b32 %r227, %r228, %r234, %r190, %r236;
	// end inline asm
	// begin inline asm
	shfl.sync.down.b32 %r232, %r233, %r234, %r190, %r236;
	// end inline asm
	mov.b64 	%rd75, {%r227, %r232};
	add.s32 	%r237, %r171, 4;
	setp.gt.s32 	%p255, %r237, %r190;
	mov.u64 	%rd313, %rd312;
	mov.f64 	%fd313, %fd312;
	@%p255 bra 	$L__BB9_82;
	abs.f64 	%fd103, %fd312;
	abs.f64 	%fd104, %fd102;
	setp.lt.f64 	%p256, %fd103, %fd104;
	setp.ge.f64 	%p257, %fd104, 0d3E7AD7F29ABCAF48;
	and.pred  	%p258, %p256, %p257;
	mov.u64 	%rd313, %rd75;
	mov.f64 	%fd313, %fd102;
	@%p258 bra 	$L__BB9_82;
	setp.lt.f64 	%p259, %fd104, %fd103;
	setp.ge.f64 	%p260, %fd103, 0d3E7AD7F29ABCAF48;
	and.pred  	%p261, %p260, %p259;
	mov.u64 	%rd313, %rd312;
	mov.f64 	%fd313, %fd312;
	@%p261 bra 	$L__BB9_82;
	setp.lt.s64 	%p262, %rd312, %rd75;
	min.s64 	%rd313, %rd312, %rd75;
	selp.f64 	%fd313, %fd312, %fd102, %p262;
$L__BB9_82:
	mov.b64 	%rd269, %fd313;
	mov.b64 	{%r239, %r244}, %rd269;
	mov.b32 	%r255, 8;
	mov.b32 	%r257, -1;
	// begin inline asm
	shfl.sync.down.b32 %r238, %r239, %r255, %r190, %r257;
	// end inline asm
	// begin inline asm
	shfl.sync.down.b32 %r243, %r244, %r255, %r190, %r257;
	// end inline asm
	mov.b64 	%rd270, {%r238, %r243};
	mov.b64 	%fd107, %rd270;
	mov.b64 	{%r249, %r254}, %rd313;
	// begin inline asm
	shfl.sync.down.b32 %r248, %r249, %r255, %r190, %r257;
	// end inline asm
	// begin inline asm
	shfl.sync.down.b32 %r253, %r254, %r255, %r190, %r257;
	// end inline asm
	mov.b64 	%rd78, {%r248, %r253};
	add.s32 	%r258, %r171, 8;
	setp.gt.s32 	%p263, %r258, %r190;
	mov.u64 	%rd314, %rd313;
	mov.f64 	%fd314, %fd313;
	@%p263 bra 	$L__BB9_86;
	abs.f64 	%fd108, %fd313;
	abs.f64 	%fd109, %fd107;
	setp.lt.f64 	%p264, %fd108, %fd109;
	setp.ge.f64 	%p265, %fd109, 0d3E7AD7F29ABCAF48;
	and.pred  	%p266, %p264, %p265;
	mov.u64 	%rd314, %rd78;
	mov.f64 	%fd314, %fd107;
	@%p266 bra 	$L__BB9_86;
	setp.lt.f64 	%p267, %fd109, %fd108;
	setp.ge.f64 	%p268, %fd108, 0d3E7AD7F29ABCAF48;
	and.pred  	%p269, %p268, %p267;
	mov.u64 	%rd314, %rd313;
	mov.f64 	%fd314, %fd313;
	@%p269 bra 	$L__BB9_86;
	setp.lt.s64 	%p270, %rd313, %rd78;
	min.s64 	%rd314, %rd313, %rd78;
	selp.f64 	%fd314, %fd313, %fd107, %p270;
$L__BB9_86:
	mov.b64 	%rd271, %fd314;
	mov.b64 	{%r260, %r265}, %rd271;
	mov.b32 	%r276, 16;
	mov.b32 	%r278, -1;
	// begin inline asm
	shfl.sync.down.b32 %r259, %r260, %r276, %r190, %r278;
	// end inline asm
	// begin inline asm
	shfl.sync.down.b32 %r264, %r265, %r276, %r190, %r278;
	// end inline asm
	mov.b64 	%rd272, {%r259, %r264};
	mov.b64 	%fd112, %rd272;
	mov.b64 	{%r270, %r275}, %rd314;
	// begin inline asm
	shfl.sync.down.b32 %r269, %r270, %r276, %r190, %r278;
	// end inline asm
	// begin inline asm
	shfl.sync.down.b32 %r274, %r275, %r276, %r190, %r278;
	// end inline asm
	mov.b64 	%rd81, {%r269, %r274};
	add.s32 	%r279, %r171, 16;
	setp.gt.s32 	%p271, %r279, %r190;
	mov.u64 	%rd355, %rd314;
	mov.f64 	%fd351, %fd314;
	@%p271 bra 	$L__BB9_90;
	abs.f64 	%fd113, %fd314;
	abs.f64 	%fd114, %fd112;
	setp.lt.f64 	%p272, %fd113, %fd114;
	setp.ge.f64 	%p273, %fd114, 0d3E7AD7F29ABCAF48;
	and.pred  	%p274, %p272, %p273;
	mov.u64 	%rd355, %rd81;
	mov.f64 	%fd351, %fd112;
	@%p274 bra 	$L__BB9_90;
	setp.lt.f64 	%p275, %fd114, %fd113;
	setp.ge.f64 	%p276, %fd113, 0d3E7AD7F29ABCAF48;
	and.pred  	%p277, %p276, %p275;
	mov.u64 	%rd355, %rd314;
	mov.f64 	%fd351, %fd314;
	@%p277 bra 	$L__BB9_90;
	setp.lt.s64 	%p278, %rd314, %rd81;
	min.s64 	%rd355, %rd314, %rd81;
	selp.f64 	%fd351, %fd314, %fd112, %p278;
$L__BB9_90:
	setp.ne.s32 	%p279, %r171, 0;
	@%p279 bra 	$L__BB9_92;
	shr.u32 	%r280, %r4, 1;
	and.b32  	%r281, %r280, 496;
	mov.u32 	%r282, _ZN6thrust24THRUST_300001_SM_1000_NS8cuda_cub4core6detail5shmemE;
	add.s32 	%r283, %r282, %r281;
	st.shared.f64 	[%r283+8], %fd351;
	st.shared.u64 	[%r283+16], %rd355;
$L__BB9_92:
	bar.sync 	0;
	setp.ne.s32 	%p280, %r4, 0;
	@%p280 bra 	$L__BB9_208;
	setp.lt.s32 	%p281, %r3, 33;
	mov.f64 	%fd316, %fd351;
	mov.u64 	%rd316, %rd355;
	@%p281 bra 	$L__BB9_97;
	ld.shared.f64 	%fd117, [_ZN6thrust24THRUST_300001_SM_1000_NS8cuda_cub4core6detail5shmemE+24];
	ld.shared.u64 	%rd84, [_ZN6thrust24THRUST_300001_SM_1000_NS8cuda_cub4core6detail5shmemE+32];
	abs.f64 	%fd118, %fd351;
	abs.f64 	%fd119, %fd117;
	setp.lt.f64 	%p282, %fd118, %fd119;
	setp.ge.f64 	%p283, %fd119, 0d3E7AD7F29ABCAF48;
	and.pred  	%p284, %p282, %p283;
	mov.f64 	%fd316, %fd117;
	mov.u64 	%rd316, %rd84;
	@%p284 bra 	$L__BB9_97;
	setp.lt.f64 	%p285, %fd119, %fd118;
	setp.ge.f64 	%p286, %fd118, 0d3E7AD7F29ABCAF48;
	and.pred  	%p287, %p286, %p285;
	mov.f64 	%fd316, %fd351;
	mov.u64 	%rd316, %rd355;
	@%p287 bra 	$L__BB9_97;
	setp.lt.s64 	%p288, %rd355, %rd84;
	selp.f64 	%fd316, %fd351, %fd117, %p288;
	min.s64 	%rd316, %rd355, %rd84;
$L__BB9_97:
	setp.lt.s32 	%p289, %r3, 65;
	mov.f64 	%fd317, %fd316;
	mov.u64 	%rd317, %rd316;
	@%p289 bra 	$L__BB9_101;
	ld.shared.f64 	%fd122, [_ZN6thrust24THRUST_300001_SM_1000_NS8cuda_cub4core6detail5shmemE+40];
	ld.shared.u64 	%rd87, [_ZN6thrust24THRUST_300001_SM_1000_NS8cuda_cub4core6detail5shmemE+48];
	abs.f64 	%fd123, %fd316;
	abs.f64 	%fd124, %fd122;
	setp.lt.f64 	%p290, %fd123, %fd124;
	setp.ge.f64 	%p291, %fd124, 0d3E7AD7F29ABCAF48;
	and.pred  	%p292, %p290, %p291;
	mov.f64 	%fd317, %fd122;
	mov.u64 	%rd317, %rd87;
	@%p292 bra 	$L__BB9_101;
	setp.lt.f64 	%p293, %fd124, %fd123;
	setp.ge.f64 	%p294, %fd123, 0d3E7AD7F29ABCAF48;
	and.pred  	%p295, %p294, %p293;
	mov.f64 	%fd317, %fd316;
	mov.u64 	%rd317, %rd316;
	@%p295 bra 	$L__BB9_101;
	setp.lt.s64 	%p296, %rd316, %rd87;
	selp.f64 	%fd317, %fd316, %fd122, %p296;
	min.s64 	%rd317, %rd316, %rd87;
$L__BB9_101:
	setp.lt.s32 	%p297, %r3, 97;
	mov.f64 	%fd318, %fd317;
	mov.u64 	%rd318, %rd317;
	@%p297 bra 	$L__BB9_105;
	ld.shared.f64 	%fd127, [_ZN6thrust24THRUST_300001_SM_1000_NS8cuda_cub4core6detail5shmemE+56];
	ld.shared.u64 	%rd90, [_ZN6thrust24THRUST_300001_SM_1000_NS8cuda_cub4core6detail5shmemE+64];
	abs.f64 	%fd128, %fd317;
	abs.f64 	%fd129, %fd127;
	setp.lt.f64 	%p298, %fd128, %fd129;
	setp.ge.f64 	%p299, %fd129, 0d3E7AD7F29ABCAF48;
	and.pred  	%p300, %p298, %p299;
	mov.f64 	%fd318, %fd127;
	mov.u64 	%rd318, %rd90;
	@%p300 bra 	$L__BB9_105;
	setp.lt.f64 	%p301, %fd129, %fd128;
	setp.ge.f64 	%p302, %fd128, 0d3E7AD7F29ABCAF48;
	and.pred  	%p303, %p302, %p301;
	mov.f64 	%fd318, %fd317;
	mov.u64 	%rd318, %rd317;
	@%p303 bra 	$L__BB9_105;
	setp.lt.s64 	%p304, %rd317, %rd90;
	selp.f64 	%fd318, %fd317, %fd127, %p304;
	min.s64 	%rd318, %rd317, %rd90;
$L__BB9_105:
	setp.lt.s32 	%p305, %r3, 129;
	mov.f64 	%fd319, %fd318;
	mov.u64 	%rd319, %rd318;
	@%p305 bra 	$L__BB9_109;
	ld.shared.f64 	%fd132, [_ZN6thrust24THRUST_300001_SM_1000_NS8cuda_cub4core6detail5shmemE+72];
	ld.shared.u64 	%rd93, [_ZN6thrust24THRUST_300001_SM_1000_NS8cuda_cub4core6detail5shmemE+80];
	abs.f64 	%fd133, %fd318;
	abs.f64 	%fd134, %fd132;
	setp.lt.f64 	%p306, %fd133, %fd134;
	setp.ge.f64 	%p307, %fd134, 0d3E7AD7F29ABCAF48;
	and.pred  	%p308, %p306, %p307;
	mov.f64 	%fd319, %fd132;
	mov.u64 	%rd319, %rd93;
	@%p308 bra 	$L__BB9_109;
	setp.lt.f64 	%p309, %fd134, %fd133;
	setp.ge.f64 	%p310, %fd133, 0d3E7AD7F29ABCAF48;
	and.pred  	%p311, %p310, %p309;
	mov.f64 	%fd319, %fd318;
	mov.u64 	%rd319, %rd318;
	@%p311 bra 	$L__BB9_109;
	setp.lt.s64 	%p312, %rd318, %rd93;
	selp.f64 	%fd319, %fd318, %fd132, %p312;
	min.s64 	%rd319, %rd318, %rd93;
$L__BB9_109:
	setp.lt.s32 	%p313, %r3, 161;
	mov.f64 	%fd320, %fd319;
	mov.u64 	%rd320, %rd319;
	@%p313 bra 	$L__BB9_113;
	ld.shared.f64 	%fd137, [_ZN6thrust24THRUST_300001_SM_1000_NS8cuda_cub4core6detail5shmemE+88];
	ld.shared.u64 	%rd96, [_ZN6thrust24THRUST_300001_SM_1000_NS8cuda_cub4core6detail5shmemE+96];
	abs.f64 	%fd138, %fd319;
	abs.f64 	%fd139, %fd137;
	setp.lt.f64 	%p314, %fd138, %fd139;
	setp.ge.f64 	%p315, %fd139, 0d3E7AD7F29ABCAF48;
	and.pred  	%p316, %p314, %p315;
	mov.f64 	%fd320, %fd137;
	mov.u64 	%rd320, %rd96;
	@%p316 bra 	$L__BB9_113;
	setp.lt.f64 	%p317, %fd139, %fd138;
	setp.ge.f64 	%p318, %fd138, 0d3E7AD7F29ABCAF48;
	and.pred  	%p319, %p318, %p317;
	mov.f64 	%fd320, %fd319;
	mov.u64 	%rd320, %rd319;
	@%p319 bra 	$L__BB9_113;
	setp.lt.s64 	%p320, %rd319, %rd96;
	selp.f64 	%fd320, %fd319, %fd137, %p320;
	min.s64 	%rd320, %rd319, %rd96;
$L__BB9_113:
	setp.lt.s32 	%p321, %r3, 193;
	mov.f64 	%fd321, %fd320;
	mov.u64 	%rd321, %rd320;
	@%p321 bra 	$L__BB9_117;
	ld.shared.f64 	%fd142, [_ZN6thrust24THRUST_300001_SM_1000_NS8cuda_cub4core6detail5shmemE+104];
	ld.shared.u64 	%rd99, [_ZN6thrust24THRUST_300001_SM_1000_NS8cuda_cub4core6detail5shmemE+112];
	abs.f64 	%fd143, %fd320;
	abs.f64 	%fd144, %fd142;
	setp.lt.f64 	%p322, %fd143, %fd144;
	setp.ge.f64 	%p323, %fd144, 0d3E7AD7F29ABCAF48;
	and.pred  	%p324, %p322, %p323;
	mov.f64 	%fd321, %fd142;
	mov.u64 	%rd321, %rd99;
	@%p324 bra 	$L__BB9_117;
	setp.lt.f64 	%p325, %fd144, %fd143;
	setp.ge.f64 	%p326, %fd143, 0d3E7AD7F29ABCAF48;
	and.pred  	%p327, %p326, %p325;
	mov.f64 	%fd321, %fd320;
	mov.u64 	%rd321, %rd320;
	@%p327 bra 	$L__BB9_117;
	setp.lt.s64 	%p328, %rd320, %rd99;
	selp.f64 	%fd321, %fd320, %fd142, %p328;
	min.s64 	%rd321, %rd320, %rd99;
$L__BB9_117:
	setp.lt.s32 	%p329, %r3, 225;
	mov.u64 	%rd355, %rd321;
	mov.f64 	%fd351, %fd321;
	@%p329 bra 	$L__BB9_208;
	ld.shared.f64 	%fd147, [_ZN6thrust24THRUST_300001_SM_1000_NS8cuda_cub4core6detail5shmemE+120];
	ld.shared.u64 	%rd102, [_ZN6thrust24THRUST_300001_SM_1000_NS8cuda_cub4core6detail5shmemE+128];
	abs.f64 	%fd148, %fd321;
	abs.f64 	%fd149, %fd147;
	setp.lt.f64 	%p330, %fd148, %fd149;
	setp.ge.f64 	%p331, %fd149, 0d3E7AD7F29ABCAF48;
	and.pred  	%p332, %p330, %p331;
	mov.u64 	%rd355, %rd102;
	mov.f64 	%fd351, %fd147;
	@%p332 bra 	$L__BB9_208;
	setp.lt.f64 	%p333, %fd149, %fd148;
	setp.ge.f64 	%p334, %fd148, 0d3E7AD7F29ABCAF48;
	and.pred  	%p335, %p334, %p333;
	mov.u64 	%rd355, %rd321;
	mov.f64 	%fd351, %fd321;
	@%p335 bra 	$L__BB9_208;
	setp.lt.s64 	%p336, %rd321, %rd102;
	selp.f64 	%fd351, %fd321, %fd147, %p336;
	min.s64 	%rd355, %rd321, %rd102;
	bra.uni 	$L__BB9_208;
$L__BB9_121:
	mov.u32 	%r20, %tid.x;
	add.s64 	%rd104, %rd196, %rd4;
	cvt.u64.u32 	%rd105, %r20;
	add.s64 	%rd201, %rd105, %rd4;
	cvta.to.global.u64 	%rd202, %rd195;
	shl.b64 	%rd203, %rd201, 3;
	add.s64 	%rd204, %rd202, %rd203;
	ld.global.f64 	%fd274, [%rd204];
	add.s32 	%r36, %r20, 256;
	cvt.u64.u32 	%rd205, %r36;
	ld.global.f64 	%fd275, [%rd204+2048];
	add.s32 	%r37, %r20, 512;
	cvt.u64.u32 	%rd206, %r37;
	ld.global.f64 	%fd276, [%rd204+4096];
	add.s32 	%r38, %r20, 768;
	cvt.u64.u32 	%rd207, %r38;
	ld.global.f64 	%fd277, [%rd204+6144];
	or.b32  	%r39, %r20, 1024;
	cvt.u64.u32 	%rd106, %r39;
	add.s64 	%rd343, %rd104, %rd106;
	ld.global.f64 	%fd339, [%rd204+8192];
	abs.f64 	%fd278, %fd274;
	abs.f64 	%fd279, %fd275;
	setp.geu.f64 	%p2, %fd278, %fd279;
	setp.ltu.f64 	%p3, %fd279, 0d3E7AD7F29ABCAF48;
	or.pred  	%p4, %p2, %p3;
	selp.f64 	%fd280, %fd274, %fd275, %p4;
	selp.b64 	%rd208, %rd105, %rd205, %p4;
	abs.f64 	%fd281, %fd280;
	abs.f64 	%fd282, %fd276;
	setp.geu.f64 	%p5, %fd281, %fd282;
	setp.ltu.f64 	%p6, %fd282, 0d3E7AD7F29ABCAF48;
	or.pred  	%p7, %p5, %p6;
	selp.f64 	%fd283, %fd280, %fd276, %p7;
	selp.b64 	%rd209, %rd208, %rd206, %p7;
	abs.f64 	%fd284, %fd283;
	abs.f64 	%fd285, %fd277;
	setp.geu.f64 	%p8, %fd284, %fd285;
	setp.ltu.f64 	%p9, %fd285, 0d3E7AD7F29ABCAF48;
	or.pred  	%p10, %p8, %p9;
	selp.f64 	%fd152, %fd283, %fd277, %p10;
	selp.b64 	%rd108, %rd209, %rd207, %p10;
	abs.f64 	%fd153, %fd152;
	abs.f64 	%fd154, %fd339;
	setp.lt.f64 	%p11, %fd153, %fd154;
	setp.ge.f64 	%p12, %fd154, 0d3E7AD7F29ABCAF48;
	and.pred  	%p13, %p11, %p12;
	@%p13 bra 	$L__BB9_123;
	setp.lt.f64 	%p14, %fd154, %fd153;
	setp.ge.f64 	%p15, %fd153, 0d3E7AD7F29ABCAF48;
	and.pred  	%p16, %p15, %p14;
	setp.lt.u64 	%p17, %rd108, %rd106;
	or.pred  	%p18, %p16, %p17;
	selp.f64 	%fd339, %fd152, %fd339, %p18;
	add.s64 	%rd212, %rd104, %rd108;
	selp.b64 	%rd343, %rd212, %rd343, %p18;
$L__BB9_123:
	setp.le.u64 	%p19, %rd198, %rd5;
	@%p19 bra 	$L__BB9_164;
	setp.ne.s32 	%p20, %r20, 0;
	@%p20 bra 	$L__BB9_126;
	atom.global.add.u64 	%rd213, [%rd1+8], 1280;
	add.s64 	%rd214, %rd213, %rd5;
	st.shared.u64 	[_ZN6thrust24THRUST_300001_SM_1000_NS8cuda_cub4core6detail5shmemE+152], %rd214;
$L__BB9_126:
	bar.sync 	0;
	ld.shared.u64 	%rd331, [_ZN6thrust24THRUST_300001_SM_1000_NS8cuda_cub4core6detail5shmemE+152];
	add.s64 	%rd215, %rd331, 1280;
	setp.gt.s64 	%p21, %rd215, %rd198;
	@%p21 bra 	$L__BB9_141;
	mov.f64 	%fd323, %fd339;
	mov.u64 	%rd324, %rd343;
$L__BB9_128:
	add.s64 	%rd216, %rd331, %rd105;
	cvta.to.global.u64 	%rd217, %rd195;
	shl.b64 	%rd218, %rd216, 3;
	add.s64 	%rd219, %rd217, %rd218;
	add.s64 	%rd325, %rd216, %rd196;
	ld.global.f64 	%fd324, [%rd219];
	add.s64 	%rd326, %rd325, 256;
	ld.global.f64 	%fd325, [%rd219+2048];
	add.s64 	%rd327, %rd325, 512;
	ld.global.f64 	%fd326, [%rd219+4096];
	add.s64 	%rd328, %rd325, 768;
	ld.global.f64 	%fd327, [%rd219+6144];
	add.s64 	%rd343, %rd325, 1024;
	ld.global.f64 	%fd339, [%rd219+8192];
	abs.f64 	%fd163, %fd323;
	abs.f64 	%fd164, %fd324;
	setp.lt.f64 	%p22, %fd163, %fd164;
	setp.ge.f64 	%p23, %fd164, 0d3E7AD7F29ABCAF48;
	and.pred  	%p24, %p22, %p23;
	@%p24 bra 	$L__BB9_130;
	setp.lt.f64 	%p25, %fd164, %fd163;
	setp.ge.f64 	%p26, %fd163, 0d3E7AD7F29ABCAF48;
	and.pred  	%p27, %p26, %p25;
	setp.lt.s64 	%p28, %rd324, %rd325;
	or.pred  	%p29, %p27, %p28;
	selp.f64 	%fd324, %fd323, %fd324, %p29;
	selp.b64 	%rd325, %rd324, %rd325, %p29;
$L__BB9_130:
	abs.f64 	%fd167, %fd324;
	abs.f64 	%fd168, %fd325;
	setp.lt.f64 	%p30, %fd167, %fd168;
	setp.ge.f64 	%p31, %fd168, 0d3E7AD7F29ABCAF48;
	and.pred  	%p32, %p30, %p31;
	@%p32 bra 	$L__BB9_132;
	setp.lt.f64 	%p33, %fd168, %fd167;
	setp.ge.f64 	%p34, %fd167, 0d3E7AD7F29ABCAF48;
	and.pred  	%p35, %p34, %p33;
	setp.lt.s64 	%p36, %rd325, %rd326;
	or.pred  	%p37, %p35, %p36;
	selp.f64 	%fd325, %fd324, %fd325, %p37;
	selp.b64 	%rd326, %rd325, %rd326, %p37;
$L__BB9_132:
	abs.f64 	%fd171, %fd325;
	abs.f64 	%fd172, %fd326;
	setp.lt.f64 	%p38, %fd171, %fd172;
	setp.ge.f64 	%p39, %fd172, 0d3E7AD7F29ABCAF48;
	and.pred  	%p40, %p38, %p39;
	@%p40 bra 	$L__BB9_134;
	setp.lt.f64 	%p41, %fd172, %fd171;
	setp.ge.f64 	%p42, %fd171, 0d3E7AD7F29ABCAF48;
	and.pred  	%p43, %p42, %p41;
	setp.lt.s64 	%p44, %rd326, %rd327;
	or.pred  	%p45, %p43, %p44;
	selp.f64 	%fd326, %fd325, %fd326, %p45;
	selp.b64 	%rd327, %rd326, %rd327, %p45;
$L__BB9_134:
	abs.f64 	%fd175, %fd326;
	abs.f64 	%fd176, %fd327;
	setp.lt.f64 	%p46, %fd175, %fd176;
	setp.ge.f64 	%p47, %fd176, 0d3E7AD7F29ABCAF48;
	and.pred  	%p48, %p46, %p47;
	@%p48 bra 	$L__BB9_136;
	setp.lt.f64 	%p49, %fd176, %fd175;
	setp.ge.f64 	%p50, %fd175, 0d3E7AD7F29ABCAF48;
	and.pred  	%p51, %p50, %p49;
	setp.lt.s64 	%p52, %rd327, %rd328;
	or.pred  	%p53, %p51, %p52;
	selp.f64 	%fd327, %fd326, %fd327, %p53;
	selp.b64 	%rd328, %rd327, %rd328, %p53;
$L__BB9_136:
	abs.f64 	%fd179, %fd327;
	abs.f64 	%fd180, %fd339;
	setp.lt.f64 	%p54, %fd179, %fd180;
	setp.ge.f64 	%p55, %fd180, 0d3E7AD7F29ABCAF48;
	and.pred  	%p56, %p54, %p55;
	@%p56 bra 	$L__BB9_138;
	setp.lt.f64 	%p57, %fd180, %fd179;
	setp.ge.f64 	%p58, %fd179, 0d3E7AD7F29ABCAF48;
	and.pred  	%p59, %p58, %p57;
	setp.lt.s64 	%p60, %rd328, %rd343;
	or.pred  	%p61, %p59, %p60;
	selp.f64 	%fd339, %fd327, %fd339, %p61;
	selp.b64 	%rd343, %rd328, %rd343, %p61;
$L__BB9_138:
	setp.ne.s32 	%p62, %r20, 0;
	bar.sync 	0;
	@%p62 bra 	$L__BB9_140;
	atom.global.add.u64 	%rd220, [%rd1+8], 1280;
	add.s64 	%rd221, %rd220, %rd5;
	st.shared.u64 	[_ZN6thrust24THRUST_300001_SM_1000_NS8cuda_cub4core6detail5shmemE+152], %rd221;
$L__BB9_140:
	bar.sync 	0;
	ld.shared.u64 	%rd331, [_ZN6thrust24THRUST_300001_SM_1000_NS8cuda_cub4core6detail5shmemE+152];
	add.s64 	%rd222, %rd331, 1280;
	setp.le.s64 	%p63, %rd222, %rd198;
	mov.f64 	%fd323, %fd339;
	mov.u64 	%rd324, %rd343;
	@%p63 bra 	$L__BB9_128;
$L__BB9_141:
	setp.le.s64 	%p64, %rd198, %rd331;
	@%p64 bra 	$L__BB9_164;
	cvt.u32.u64 	%r40, %rd331;
	cvt.u32.u64 	%r41, %rd198;
	sub.s32 	%r21, %r41, %r40;
	setp.ge.s32 	%p65, %r20, %r21;
	@%p65 bra 	$L__BB9_164;
	cvta.to.global.u64 	%rd132, %rd195;
	not.b32 	%r43, %r20;
	add.s32 	%r44, %r43, %r41;
	sub.s32 	%r22, %r44, %r40;
	and.b32  	%r46, %r22, 768;
	setp.eq.s32 	%p66, %r46, 768;
	mov.u32 	%r397, %r20;
	@%p66 bra 	$L__BB9_149;
	add.s64 	%rd224, %rd331, %rd105;
	add.s64 	%rd333, %rd224, %rd196;
	shl.b64 	%rd225, %rd224, 3;
	add.s64 	%rd332, %rd132, %rd225;
	shr.u32 	%r47, %r22, 8;
	add.s32 	%r48, %r47, 1;
	and.b32  	%r49, %r48, 3;
	neg.s32 	%r395, %r49;
	mov.u32 	%r397, %r20;
$L__BB9_145:
	.pragma "nounroll";
	mov.u64 	%rd137, %rd343;
	mov.f64 	%fd184, %fd339;
	ld.global.f64 	%fd185, [%rd332];
	abs.f64 	%fd186, %fd184;
	abs.f64 	%fd187, %fd185;
	setp.lt.f64 	%p67, %fd186, %fd187;
	setp.ge.f64 	%p68, %fd187, 0d3E7AD7F29ABCAF48;
	and.pred  	%p69, %p67, %p68;
	mov.f64 	%fd339, %fd185;
	mov.u64 	%rd343, %rd333;
	@%p69 bra 	$L__BB9_148;
	setp.lt.f64 	%p70, %fd187, %fd186;
	setp.ge.f64 	%p71, %fd186, 0d3E7AD7F29ABCAF48;
	and.pred  	%p72, %p71, %p70;
	mov.f64 	%fd339, %fd184;
	mov.u64 	%rd343, %rd137;
	@%p72 bra 	$L__BB9_148;
	setp.lt.s64 	%p73, %rd137, %rd333;
	selp.f64 	%fd339, %fd184, %fd185, %p73;
	min.s64 	%rd343, %rd137, %rd333;
$L__BB9_148:
	add.s32 	%r397, %r397, 256;
	add.s64 	%rd333, %rd333, 256;
	add.s64 	%rd332, %rd332, 2048;
	add.s32 	%r395, %r395, 1;
	setp.ne.s32 	%p74, %r395, 0;
	@%p74 bra 	$L__BB9_145;
$L__BB9_149:
	setp.lt.u32 	%p75, %r22, 768;
	@%p75 bra 	$L__BB9_164;
	add.s32 	%r398, %r397, 512;
$L__BB9_151:
	mov.u32 	%r30, %r398;
	add.s32 	%r50, %r30, -512;
	cvt.u64.u32 	%rd226, %r50;
	add.s64 	%rd227, %rd331, %rd226;
	shl.b64 	%rd228, %rd227, 3;
	add.s64 	%rd145, %rd132, %rd228;
	add.s64 	%rd146, %rd227, %rd196;
	ld.global.f64 	%fd193, [%rd145];
	abs.f64 	%fd194, %fd339;
	abs.f64 	%fd195, %fd193;
	setp.lt.f64 	%p76, %fd194, %fd195;
	setp.ge.f64 	%p77, %fd195, 0d3E7AD7F29ABCAF48;
	and.pred  	%p78, %p76, %p77;
	mov.f64 	%fd335, %fd193;
	mov.u64 	%rd339, %rd146;
	@%p78 bra 	$L__BB9_154;
	setp.lt.f64 	%p79, %fd195, %fd194;
	setp.ge.f64 	%p80, %fd194, 0d3E7AD7F29ABCAF48;
	and.pred  	%p81, %p80, %p79;
	mov.f64 	%fd335, %fd339;
	mov.u64 	%rd339, %rd343;
	@%p81 bra 	$L__BB9_154;
	setp.lt.s64 	%p82, %rd343, %rd146;
	selp.f64 	%fd335, %fd339, %fd193, %p82;
	min.s64 	%rd339, %rd343, %rd146;
$L__BB9_154:
	add.s32 	%r51, %r30, -256;
	cvt.u64.u32 	%rd229, %r51;
	add.s64 	%rd230, %rd331, %rd229;
	add.s64 	%rd149, %rd230, %rd196;
	ld.global.f64 	%fd198, [%rd145+2048];
	abs.f64 	%fd199, %fd335;
	abs.f64 	%fd200, %fd198;
	setp.lt.f64 	%p83, %fd199, %fd200;
	setp.ge.f64 	%p84, %fd200, 0d3E7AD7F29ABCAF48;
	and.pred  	%p85, %p83, %p84;
	mov.f64 	%fd336, %fd198;
	mov.u64 	%rd340, %rd149;
	@%p85 bra 	$L__BB9_157;
	setp.lt.f64 	%p86, %fd200, %fd199;
	setp.ge.f64 	%p87, %fd199, 0d3E7AD7F29ABCAF48;
	and.pred  	%p88, %p87, %p86;
	mov.f64 	%fd336, %fd335;
	mov.u64 	%rd340, %rd339;
	@%p88 bra 	$L__BB9_157;
	setp.lt.s64 	%p89, %rd339, %rd149;
	selp.f64 	%fd336, %fd335, %fd198, %p89;
	min.s64 	%rd340, %rd339, %rd149;
$L__BB9_157:
	cvt.u64.u32 	%rd231, %r30;
	add.s64 	%rd232, %rd331, %rd231;
	add.s64 	%rd152, %rd232, %rd196;
	ld.global.f64 	%fd203, [%rd145+4096];
	abs.f64 	%fd204, %fd336;
	abs.f64 	%fd205, %fd203;
	setp.lt.f64 	%p90, %fd204, %fd205;
	setp.ge.f64 	%p91, %fd205, 0d3E7AD7F29ABCAF48;
	and.pred  	%p92, %p90, %p91;
	mov.f64 	%fd337, %fd203;
	mov.u64 	%rd341, %rd152;
	@%p92 bra 	$L__BB9_160;
	setp.lt.f64 	%p93, %fd205, %fd204;
	setp.ge.f64 	%p94, %fd204, 0d3E7AD7F29ABCAF48;
	and.pred  	%p95, %p94, %p93;
	mov.f64 	%fd337, %fd336;
	mov.u64 	%rd341, %rd340;
	@%p95 bra 	$L__BB9_160;
	setp.lt.s64 	%p96, %rd340, %rd152;
	selp.f64 	%fd337, %fd336, %fd203, %p96;
	min.s64 	%rd341, %rd340, %rd152;
$L__BB9_160:
	add.s32 	%r52, %r30, 256;
	cvt.u64.u32 	%rd233, %r52;
	add.s64 	%rd234, %rd331, %rd233;
	add.s64 	%rd155, %rd234, %rd196;
	ld.global.f64 	%fd208, [%rd145+6144];
	abs.f64 	%fd209, %fd337;
	abs.f64 	%fd210, %fd208;
	setp.lt.f64 	%p97, %fd209, %fd210;
	setp.ge.f64 	%p98, %fd210, 0d3E7AD7F29ABCAF48;
	and.pred  	%p99, %p97, %p98;
	mov.f64 	%fd339, %fd208;
	mov.u64 	%rd343, %rd155;
	@%p99 bra 	$L__BB9_163;
	setp.lt.f64 	%p100, %fd210, %fd209;
	setp.ge.f64 	%p101, %fd209, 0d3E7AD7F29ABCAF48;
	and.pred  	%p102, %p101, %p100;
	mov.f64 	%fd339, %fd337;
	mov.u64 	%rd343, %rd341;
	@%p102 bra 	$L__BB9_163;
	setp.lt.s64 	%p103, %rd341, %rd155;
	selp.f64 	%fd339, %fd337, %fd208, %p103;
	min.s64 	%rd343, %rd341, %rd155;
$L__BB9_163:
	add.s32 	%r398, %r30, 1024;
	add.s32 	%r53, %r30, 512;
	setp.lt.s32 	%p104, %r53, %r21;
	@%p104 bra 	$L__BB9_151;
$L__BB9_164:
	// begin inline asm
	mov.u32 %r54, %laneid;
	// end inline asm
	mov.b64 	%rd235, %fd339;
	mov.b64 	{%r56, %r61}, %rd235;
	mov.b32 	%r72, 1;
	mov.b32 	%r73, 31;
	mov.b32 	%r74, -1;
	// begin inline asm
	shfl.sync.down.b32 %r55, %r56, %r72, %r73, %r74;
	// end inline asm
	// begin inline asm
	shfl.sync.down.b32 %r60, %r61, %r72, %r73, %r74;
	// end inline asm
	mov.b64 	%rd236, {%r55, %r60};
	mov.b64 	%fd214, %rd236;
	mov.b64 	{%r66, %r71}, %rd343;
	// begin inline asm
	shfl.sync.down.b32 %r65, %r66, %r72, %r73, %r74;
	// end inline asm
	// begin inline asm
	shfl.sync.down.b32 %r70, %r71, %r72, %r73, %r74;
	// end inline asm
	mov.b64 	%rd159, {%r65, %r70};
	setp.gt.s32 	%p105, %r54, 30;
	mov.f64 	%fd340, %fd339;
	mov.u64 	%rd344, %rd343;
	@%p105 bra 	$L__BB9_168;
	abs.f64 	%fd215, %fd339;
	abs.f64 	%fd216, %fd214;
	setp.lt.f64 	%p106, %fd215, %fd216;
	setp.ge.f64 	%p107, %fd216, 0d3E7AD7F29ABCAF48;
	and.pred  	%p108, %p106, %p107;
	mov.f64 	%fd340, %fd214;
	mov.u64 	%rd344, %rd159;
	@%p108 bra 	$L__BB9_168;
	setp.lt.f64 	%p109, %fd216, %fd215;
	setp.ge.f64 	%p110, %fd215, 0d3E7AD7F29ABCAF48;
	and.pred  	%p111, %p110, %p109;
	mov.f64 	%fd340, %fd339;
	mov.u64 	%rd344, %rd343;
	@%p111 bra 	$L__BB9_168;
	setp.lt.s64 	%p112, %rd343, %rd159;
	selp.f64 	%fd340, %fd339, %fd214, %p112;
	min.s64 	%rd344, %rd343, %rd159;
$L__BB9_168:
	mov.b64 	%rd237, %fd340;
	mov.b64 	{%r76, %r81}, %rd237;
	mov.b32 	%r92, 2;
	mov.b32 	%r93, 31;
	mov.b32 	%r94, -1;
	// begin inline asm
	shfl.sync.down.b32 %r75, %r76, %r92, %r93, %r94;
	// end inline asm
	// begin inline asm
	shfl.sync.down.b32 %r80, %r81, %r92, %r93, %r94;
	// end inline asm
	mov.b64 	%rd238, {%r75, %r80};
	mov.b64 	%fd219, %rd238;
	mov.b64 	{%r86, %r91}, %rd344;
	// begin inline asm
	shfl.sync.down.b32 %r85, %r86, %r92, %r93, %r94;
	// end inline asm
	// begin inline asm
	shfl.sync.down.b32 %r90, %r91, %r92, %r93, %r94;
	// end inline asm
	mov.b64 	%rd162, {%r85, %r90};
	setp.gt.s32 	%p113, %r54, 29;
	mov.f64 	%fd341, %fd340;
	mov.u64 	%rd345, %rd344;
	@%p113 bra 	$L__BB9_172;
	abs.f64 	%fd220, %fd340;
	abs.f64 	%fd221, %fd219;
	setp.lt.f64 	%p114, %fd220, %fd221;
	setp.ge.f64 	%p115, %fd221, 0d3E7AD7F29ABCAF48;
	and.pred  	%p116, %p114, %p115;
	mov.f64 	%fd341, %fd219;
	mov.u64 	%rd345, %rd162;
	@%p116 bra 	$L__BB9_172;
	setp.lt.f64 	%p117, %fd221, %fd220;
	setp.ge.f64 	%p118, %fd220, 0d3E7AD7F29ABCAF48;
	and.pred  	%p119, %p118, %p117;
	mov.f64 	%fd341, %fd340;
	mov.u64 	%rd345, %rd344;
	@%p119 bra 	$L__BB9_172;
	setp.lt.s64 	%p120, %rd344, %rd162;
	selp.f64 	%fd341, %fd340, %fd219, %p120;
	min.s64 	%rd345, %rd344, %rd162;
$L__BB9_172:
	mov.b64 	%rd239, %fd341;
	mov.b64 	{%r96, %r101}, %rd239;
	mov.b32 	%r112, 4;
	mov.b32 	%r113, 31;
	mov.b32 	%r114, -1;
	// begin inline asm
	shfl.sync.down.b32 %r95, %r96, %r112, %r113, %r114;
	// end inline asm
	// begin inline asm
	shfl.sync.down.b32 %r100, %r101, %r112, %r113, %r114;
	// end inline asm
	mov.b64 	%rd240, {%r95, %r100};
	mov.b64 	%fd224, %rd240;
	mov.b64 	{%r106, %r111}, %rd345;
	// begin inline asm
	shfl.sync.down.b32 %r105, %r106, %r112, %r113, %r114;
	// end inline asm
	// begin inline asm
	shfl.sync.down.b32 %r110, %r111, %r112, %r113, %r114;
	// end inline asm
	mov.b64 	%rd165, {%r105, %r110};
	setp.gt.s32 	%p121, %r54, 27;
	mov.f64 	%fd342, %fd341;
	mov.u64 	%rd346, %rd345;
	@%p121 bra 	$L__BB9_176;
	abs.f64 	%fd225, %fd341;
	abs.f64 	%fd226, %fd224;
	setp.lt.f64 	%p122, %fd225, %fd226;
	setp.ge.f64 	%p123, %fd226, 0d3E7AD7F29ABCAF48;
	and.pred  	%p124, %p122, %p123;
	mov.f64 	%fd342, %fd224;
	mov.u64 	%rd346, %rd165;
	@%p124 bra 	$L__BB9_176;
	setp.lt.f64 	%p125, %fd226, %fd225;
	setp.ge.f64 	%p126, %fd225, 0d3E7AD7F29ABCAF48;
	and.pred  	%p127, %p126, %p125;
	mov.f64 	%fd342, %fd341;
	mov.u64 	%rd346, %rd345;
	@%p127 bra 	$L__BB9_176;
	setp.lt.s64 	%p128, %rd345, %rd165;
	selp.f64 	%fd342, %fd341, %fd224, %p128;
	min.s64 	%rd346, %rd345, %rd165;
$L__BB9_176:
	mov.b64 	%rd241, %fd342;
	mov.b64 	{%r116, %r121}, %rd241;
	mov.b32 	%r132, 8;
	mov.b32 	%r133, 31;
	mov.b32 	%r134, -1;
	// begin inline asm
	shfl.sync.down.b32 %r115, %r116, %r132, %r133, %r134;
	// end inline asm
	// begin inline asm
	shfl.sync.down.b32 %r120, %r121, %r132, %r133, %r134;
	// end inline asm
	mov.b64 	%rd242, {%r115, %r120};
	mov.b64 	%fd229, %rd242;
	mov.b64 	{%r126, %r131}, %rd346;
	// begin inline asm
	shfl.sync.down.b32 %r125, %r126, %r132, %r133, %r134;
	// end inline asm
	// begin inline asm
	shfl.sync.down.b32 %r130, %r131, %r132, %r133, %r134;
	// end inline asm
	mov.b64 	%rd168, {%r125, %r130};
	setp.gt.s32 	%p129, %r54, 23;
	mov.f64 	%fd343, %fd342;
	mov.u64 	%rd347, %rd346;
	@%p129 bra 	$L__BB9_180;
	abs.f64 	%fd230, %fd342;
	abs.f64 	%fd231, %fd229;
	setp.lt.f64 	%p130, %fd230, %fd231;
	setp.ge.f64 	%p131, %fd231, 0d3E7AD7F29ABCAF48;
	and.pred  	%p132, %p130, %p131;
	mov.f64 	%fd343, %fd229;
	mov.u64 	%rd347, %rd168;
	@%p132 bra 	$L__BB9_180;
	setp.lt.f64 	%p133, %fd231, %fd230;
	setp.ge.f64 	%p134, %fd230, 0d3E7AD7F29ABCAF48;
	and.pred  	%p135, %p134, %p133;
	mov.f64 	%fd343, %fd342;
	mov.u64 	%rd347, %rd346;
	@%p135 bra 	$L__BB9_180;
	setp.lt.s64 	%p136, %rd346, %rd168;
	selp.f64 	%fd343, %fd342, %fd229, %p136;
	min.s64 	%rd347, %rd346, %rd168;
$L__BB9_180:
	mov.b64 	%rd243, %fd343;
	mov.b64 	{%r136, %r141}, %rd243;
	mov.b32 	%r152, 16;
	mov.b32 	%r153, 31;
	mov.b32 	%r154, -1;
	// begin inline asm
	shfl.sync.down.b32 %r135, %r136, %r152, %r153, %r154;
	// end inline asm
	// begin inline asm
	shfl.sync.down.b32 %r140, %r141, %r152, %r153, %r154;
	// end inline asm
	mov.b64 	%rd244, {%r135, %r140};
	mov.b64 	%fd234, %rd244;
	mov.b64 	{%r146, %r151}, %rd347;
	// begin inline asm
	shfl.sync.down.b32 %r145, %r146, %r152, %r153, %r154;
	// end inline asm
	// begin inline asm
	shfl.sync.down.b32 %r150, %r151, %r152, %r153, %r154;
	// end inline asm
	mov.b64 	%rd171, {%r145, %r150};
	setp.gt.s32 	%p137, %r54, 15;
	mov.f64 	%fd351, %fd343;
	mov.u64 	%rd355, %rd347;
	@%p137 bra 	$L__BB9_184;
	abs.f64 	%fd235, %fd343;
	abs.f64 	%fd236, %fd234;
	setp.lt.f64 	%p138, %fd235, %fd236;
	setp.ge.f64 	%p139, %fd236, 0d3E7AD7F29ABCAF48;
	and.pred  	%p140, %p138, %p139;
	mov.f64 	%fd351, %fd234;
	mov.u64 	%rd355, %rd171;
	@%p140 bra 	$L__BB9_184;
	setp.lt.f64 	%p141, %fd236, %fd235;
	setp.ge.f64 	%p142, %fd235, 0d3E7AD7F29ABCAF48;
	and.pred  	%p143, %p142, %p141;
	mov.f64 	%fd351, %fd343;
	mov.u64 	%rd355, %rd347;
	@%p143 bra 	$L__BB9_184;
	setp.lt.s64 	%p144, %rd347, %rd171;
	selp.f64 	%fd351, %fd343, %fd234, %p144;
	min.s64 	%rd355, %rd347, %rd171;
$L__BB9_184:
	setp.ne.s32 	%p145, %r54, 0;
	@%p145 bra 	$L__BB9_186;
	shr.u32 	%r155, %r20, 1;
	and.b32  	%r156, %r155, 496;
	mov.u32 	%r157, _ZN6thrust24THRUST_300001_SM_1000_NS8cuda_cub4core6detail5shmemE;
	add.s32 	%r158, %r157, %r156;
	st.shared.f64 	[%r158+8], %fd351;
	st.shared.u64 	[%r158+16], %rd355;
$L__BB9_186:
	bar.sync 	0;
	setp.ne.s32 	%p146, %r20, 0;
	@%p146 bra 	$L__BB9_208;
	ld.shared.f64 	%fd239, [_ZN6thrust24THRUST_300001_SM_1000_NS8cuda_cub4core6detail5shmemE+24];
	ld.shared.u64 	%rd174, [_ZN6thrust24THRUST_300001_SM_1000_NS8cuda_cub4core6detail5shmemE+32];
	abs.f64 	%fd240, %fd351;
	abs.f64 	%fd241, %fd239;
	setp.lt.f64 	%p147, %fd240, %fd241;
	setp.ge.f64 	%p148, %fd241, 0d3E7AD7F29ABCAF48;
	and.pred  	%p149, %p147, %p148;
	mov.f64 	%fd345, %fd239;
	mov.u64 	%rd349, %rd174;
	@%p149 bra 	$L__BB9_190;
	setp.lt.f64 	%p150, %fd241, %fd240;
	setp.ge.f64 	%p151, %fd240, 0d3E7AD7F29ABCAF48;
	and.pred  	%p152, %p151, %p150;
	mov.f64 	%fd345, %fd351;
	mov.u64 	%rd349, %rd355;
	@%p152 bra 	$L__BB9_190;
	setp.lt.s64 	%p153, %rd355, %rd174;
	selp.f64 	%fd345, %fd351, %fd239, %p153;
	min.s64 	%rd349, %rd355, %rd174;
$L__BB9_190:
	ld.shared.f64 	%fd244, [_ZN6thrust24THRUST_300001_SM_1000_NS8cuda_cub4core6detail5shmemE+40];
	ld.shared.u64 	%rd177, [_ZN6thrust24THRUST_300001_SM_1000_NS8cuda_cub4core6detail5shmemE+48];
	abs.f64 	%fd245, %fd345;
	abs.f64 	%fd246, %fd244;
	setp.lt.f64 	%p154, %fd245, %fd246;
	setp.ge.f64 	%p155, %fd246, 0d3E7AD7F29ABCAF48;
	and.pred  	%p156, %p154, %p155;
	mov.f64 	%fd346, %fd244;
	mov.u64 	%rd350, %rd177;
	@%p156 bra 	$L__BB9_193;
	setp.lt.f64 	%p157, %fd246, %fd245;
	setp.ge.f64 	%p158, %fd245, 0d3E7AD7F29ABCAF48;
	and.pred  	%p159, %p158, %p157;
	mov.f64 	%fd346, %fd345;
	mov.u64 	%rd350, %rd349;
	@%p159 bra 	$L__BB9_193;
	setp.lt.s64 	%p160, %rd349, %rd177;
	selp.f64 	%fd346, %fd345, %fd244, %p160;
	min.s64 	%rd350, %rd349, %rd177;
$L__BB9_193:
	ld.shared.f64 	%fd249, [_ZN6thrust24THRUST_300001_SM_1000_NS8cuda_cub4core6detail5shmemE+56];
	ld.shared.u64 	%rd180, [_ZN6thrust24THRUST_300001_SM_1000_NS8cuda_cub4core6detail5shmemE+64];
	abs.f64 	%fd250, %fd346;
	abs.f64 	%fd251, %fd249;
	setp.lt.f64 	%p161, %fd250, %fd251;
	setp.ge.f64 	%p162, %fd251, 0d3E7AD7F29ABCAF48;
	and.pred  	%p163, %p161, %p162;
	mov.f64 	%fd347, %fd249;
	mov.u64 	%rd351, %rd180;
	@%p163 bra 	$L__BB9_196;
	setp.lt.f64 	%p164, %fd251, %fd250;
	setp.ge.f64 	%p165, %fd250, 0d3E7AD7F29ABCAF48;
	and.pred  	%p166, %p165, %p164;
	mov.f64 	%fd347, %fd346;
	mov.u64 	%rd351, %rd350;
	@%p166 bra 	$L__BB9_196;
	setp.lt.s64 	%p167, %rd350, %rd180;
	selp.f64 	%fd347, %fd346, %fd249, %p167;
	min.s64 	%rd351, %rd350, %rd180;
$L__BB9_196:
	ld.shared.f64 	%fd254, [_ZN6thrust24THRUST_300001_SM_1000_NS8cuda_cub4core6detail5shmemE+72];
	ld.shared.u64 	%rd183, [_ZN6thrust24THRUST_300001_SM_1000_NS8cuda_cub4core6detail5shmemE+80];
	abs.f64 	%fd255, %fd347;
	abs.f64 	%fd256, %fd254;
	setp.lt.f64 	%p168, %fd255, %fd256;
	setp.ge.f64 	%p169, %fd256, 0d3E7AD7F29ABCAF48;
	and.pred  	%p170, %p168, %p169;
	mov.f64 	%fd348, %fd254;
	mov.u64 	%rd352, %rd183;
	@%p170 bra 	$L__BB9_199;
	setp.lt.f64 	%p171, %fd256, %fd255;
	setp.ge.f64 	%p172, %fd255, 0d3E7AD7F29ABCAF48;
	and.pred  	%p173, %p172, %p171;
	mov.f64 	%fd348, %fd347;
	mov.u64 	%rd352, %rd351;
	@%p173 bra 	$L__BB9_199;
	setp.lt.s64 	%p174, %rd351, %rd183;
	selp.f64 	%fd348, %fd347, %fd254, %p174;
	min.s64 	%rd352, %rd351, %rd183;
$L__BB9_199:
	ld.shared.f64 	%fd259, [_ZN6thrust24THRUST_300001_SM_1000_NS8cuda_cub4core6detail5shmemE+88];
	ld.shared.u64 	%rd186, [_ZN6thrust24THRUST_300001_SM_1000_NS8cuda_cub4core6detail5shmemE+96];
	abs.f64 	%fd260, %fd348;
	abs.f64 	%fd261, %fd259;
	setp.lt.f64 	%p175, %fd260, %fd261;
	setp.ge.f64 	%p176, %fd261, 0d3E7AD7F29ABCAF48;
	and.pred  	%p177, %p175, %p176;
	mov.f64 	%fd349, %fd259;
	mov.u64 	%rd353, %rd186;
	@%p177 bra 	$L__BB9_202;
	setp.lt.f64 	%p178, %fd261, %fd260;
	setp.ge.f64 	%p179, %fd260, 0d3E7AD7F29ABCAF48;
	and.pred  	%p180, %p179, %p178;
	mov.f64 	%fd349, %fd348;
	mov.u64 	%rd353, %rd352;
	@%p180 bra 	$L__BB9_202;
	setp.lt.s64 	%p181, %rd352, %rd186;
	selp.f64 	%fd349, %fd348, %fd259, %p181;
	min.s64 	%rd353, %rd352, %rd186;
$L__BB9_202:
	ld.shared.f64 	%fd264, [_ZN6thrust24THRUST_300001_SM_1000_NS8cuda_cub4core6detail5shmemE+104];
	ld.shared.u64 	%rd189, [_ZN6thrust24THRUST_300001_SM_1000_NS8cuda_cub4core6detail5shmemE+112];
	abs.f64 	%fd265, %fd349;
	abs.f64 	%fd266, %fd264;
	setp.lt.f64 	%p182, %fd265, %fd266;
	setp.ge.f64 	%p183, %fd266, 0d3E7AD7F29ABCAF48;
	and.pred  	%p184, %p182, %p183;
	mov.f64 	%fd350, %fd264;
	mov.u64 	%rd354, %rd189;
	@%p184 bra 	$L__BB9_205;
	setp.lt.f64 	%p185, %fd266, %fd265;
	setp.ge.f64 	%p186, %fd265, 0d3E7AD7F29ABCAF48;
	and.pred  	%p187, %p186, %p185;
	mov.f64 	%fd350, %fd349;
	mov.u64 	%rd354, %rd353;
	@%p187 bra 	$L__BB9_205;
	setp.lt.s64 	%p188, %rd353, %rd189;
	selp.f64 	%fd350, %fd349, %fd264, %p188;
	min.s64 	%rd354, %rd353, %rd189;
$L__BB9_205:
	ld.shared.f64 	%fd269, [_ZN6thrust24THRUST_300001_SM_1000_NS8cuda_cub4core6detail5shmemE+120];
	ld.shared.u64 	%rd192, [_ZN6thrust24THRUST_300001_SM_1000_NS8cuda_cub4core6detail5shmemE+128];
	abs.f64 	%fd270, %fd350;
	abs.f64 	%fd271, %fd269;
	setp.lt.f64 	%p189, %fd270, %fd271;
	setp.ge.f64 	%p190, %fd271, 0d3E7AD7F29ABCAF48;
	and.pred  	%p191, %p189, %p190;
	mov.u64 	%rd355, %rd192;
	mov.f64 	%fd351, %fd269;
	@%p191 bra 	$L__BB9_208;
	setp.lt.f64 	%p192, %fd271, %fd270;
	setp.ge.f64 	%p193, %fd270, 0d3E7AD7F29ABCAF48;
	and.pred  	%p194, %p193, %p192;
	mov.u64 	%rd355, %rd354;
	mov.f64 	%fd351, %fd350;
	@%p194 bra 	$L__BB9_208;
	setp.lt.s64 	%p195, %rd354, %rd192;
	selp.f64 	%fd351, %fd350, %fd269, %p195;
	min.s64 	%rd355, %rd354, %rd192;
$L__BB9_208:
	mov.u32 	%r389, %tid.x;
	setp.ne.s32 	%p428, %r389, 0;
	@%p428 bra 	$L__BB9_210;
	ld.param.u64 	%rd286, [_ZN6thrust24THRUST_300001_SM_1000_NS8cuda_cub4core6detail13_kernel_agentINS1_8__reduce11ReduceAgentINS0_12zip_iteratorIN4cuda3std3__45tupleIJNS0_10device_ptrIdEENS0_17counting_iteratorIlNS0_11use_defaultESF_SF_EEEEEEEPNSB_IJdlEEESJ_lNS1_9__extrema9arg_max_fIdl10ComparatorEEEEJSI_SK_lN3cub18CUB_300001_SM_100013GridEvenShareIlEENSR_9GridQueueIyEESO_EEEvDpT0__param_1];
	cvta.to.global.u64 	%rd283, %rd286;
	mul.wide.u32 	%rd284, %r1, 16;
	add.s64 	%rd285, %rd283, %rd284;
	st.global.f64 	[%rd285], %fd351;
	st.global.u64 	[%rd285+8], %rd355;
$L__BB9_210:
	ret;

}
	// .globl	_ZN6thrust24THRUST_300001_SM_1000_NS8cuda_cub4core6detail13_kernel_agentINS1_8__reduce10DrainAgentIlEEJN3cub18CUB_300001_SM_10009GridQueueIyEElEEEvDpT0_
.visible .entry _ZN6thrust24THRUST_300001_SM_1000_NS8cuda_cub4core6detail13_kernel_agentINS1_8__reduce10DrainAgentIlEEJN3cub18CUB_300001_SM_10009GridQueueIyEElEEEvDpT0_(
	.param .align 8 .b8 _ZN6thrust24THRUST_300001_SM_1000_NS8cuda_cub4core6detail13_kernel_agentINS1_8__reduce10DrainAgentIlEEJN3cub18CUB_300001_SM_10009GridQueueIyEElEEEvDpT0__param_0[8],
	.param .u64 _ZN6thrust24THRUST_300001_SM_1000_NS8cuda_cub4core6detail13_kernel_agentINS1_8__reduce10DrainAgentIlEEJN3cub18CUB_300001_SM_10009GridQueueIyEElEEEvDpT0__param_1
)
.maxntid 1
{
	.reg .b64 	%rd<5>;

	ld.param.u64 	%rd1, [_ZN6thrust24THRUST_300001_SM_1000_NS8cuda_cub4core6detail13_kernel_agentINS1_8__reduce10DrainAgentIlEEJN3cub18CUB_300001_SM_10009GridQueueIyEElEEEvDpT0__param_0];
	ld.param.u64 	%rd2, [_ZN6thrust24THRUST_300001_SM_1000_NS8cuda_cub4core6detail13_kernel_agentINS1_8__reduce10DrainAgentIlEEJN3cub18CUB_300001_SM_10009GridQueueIyEElEEEvDpT0__param_1];
	cvta.to.global.u64 	%rd3, %rd1;
	st.global.u64 	[%rd3], %rd2;
	mov.b64 	%rd4, 0;
	st.global.u64 	[%rd3+8], %rd4;
	ret;

}
	// .globl	_ZN6thrust24THRUST_300001_SM_1000_NS8cuda_cub4core6detail13_kernel_agentINS1_8__reduce11ReduceAgentIPN4cuda3std3__45tupleIJdlEEESC_SB_lNS1_9__extrema9arg_max_fIdl10ComparatorEEEEJSC_SC_iSG_EEEvDpT0_
.visible .entry _ZN6thrust24THRUST_300001_SM_1000_NS8cuda_cub4core6detail13_kernel_agentINS1_8__reduce11ReduceAgentIPN4cuda3std3__45tupleIJdlEEESC_SB_lNS1_9__extrema9arg_max_fIdl10ComparatorEEEEJSC_SC_iSG_EEEvDpT0_(
	.param .u64 .ptr .align 1 _ZN6thrust24THRUST_300001_SM_1000_NS8cuda_cub4core6detail13_kernel_agentINS1_8__reduce11ReduceAgentIPN4cuda3std3__45tupleIJdlEEESC_SB_lNS1_9__extrema9arg_max_fIdl10ComparatorEEEEJSC_SC_iSG_EEEvDpT0__param_0,
	.param .u64 .ptr .align 1 _ZN6thrust24THRUST_300001_SM_1000_NS8cuda_cub4core6detail13_kernel_agentINS1_8__reduce11ReduceAgentIPN4cuda3std3__45tupleIJdlEEESC_SB_lNS1_9__extrema9arg_max_fIdl10ComparatorEEEEJSC_SC_iSG_EEEvDpT0__param_1,
	.param .u32 _ZN6thrust24THRUST_300001_SM_1000_NS8cuda_cub4core6detail13_kernel_agentINS1_8__reduce11ReduceAgentIPN4cuda3std3__45tupleIJdlEEESC_SB_lNS1_9__extrema9arg_max_fIdl10ComparatorEEEEJSC_SC_iSG_EEEvDpT0__param_2,
	.param .align 1 .b8 _ZN6thrust24THRUST_300001_SM_1000_NS8cuda_cub4core6detail13_kernel_agentINS1_8__reduce11ReduceAgentIPN4cuda3std3__45tupleIJdlEEESC_SB_lNS1_9__extrema9arg_max_fIdl10ComparatorEEEEJSC_SC_iSG_EEEvDpT0__param_3[1]
)
.maxntid 256
{
	.reg .pred 	%p<524>;
	.reg .b32 	%r<374>;
	.reg .b64 	%rd<509>;
	.reg .b64 	%fd<423>;

	ld.param.u64 	%rd236, [_ZN6thrust24THRUST_300001_SM_1000_NS8cuda_cub4core6detail13_kernel_agentINS1_8__reduce11ReduceAgentIPN4cuda3std3__45tupleIJdlEEESC_SB_lNS1_9__extrema9arg_max_fIdl10ComparatorEEEEJSC_SC_iSG_EEEvDpT0__param_0];
	ld.param.u32 	%r29, [_ZN6thrust24THRUST_300001_SM_1000_NS8cuda_cub4core6detail13_kernel_agentINS1_8__reduce11ReduceAgentIPN4cuda3std3__45tupleIJdlEEESC_SB_lNS1_9__extrema9arg_max_fIdl10ComparatorEEEEJSC_SC_iSG_EEEvDpT0__param_2];
	cvt.s64.s32 	%rd1, %r29;
	setp.eq.s32 	%p1, %r29, 0;
	@%p1 bra 	$L__BB11_234;
	setp.gt.s32 	%p2, %r29, 1279;
	@%p2 bra 	$L__BB11_121;
	mov.u32 	%r1, %tid.x;
	setp.ge.s32 	%p291, %r1, %r29;
	mov.f64 	%fd354, 0d0000000000000000;
	mov.b64 	%rd432, 0;
	mov.u32 	%r368, %r1;
	@%p291 bra 	$L__BB11_4;
	mul.wide.u32 	%rd376, %r1, 16;
	add.s64 	%rd373, %rd236, %rd376;
	// begin inline asm
	ld.global.nc.u64 %rd372, [%rd373];
	// end inline asm
	add.s64 	%rd375, %rd373, 8;
	// begin inline asm
	ld.global.nc.u64 %rd432, [%rd375];
	// end inline asm
	mov.b64 	%fd354, %rd372;
	add.s32 	%r368, %r1, 256;
$L__BB11_4:
	setp.ge.s32 	%p292, %r368, %r29;
	@%p292 bra 	$L__BB11_25;
	not.b32 	%r141, %r368;
	add.s32 	%r4, %r29, %r141;
	and.b32  	%r142, %r4, 768;
	setp.eq.s32 	%p293, %r142, 768;
	@%p293 bra 	$L__BB11_11;
	mul.wide.u32 	%rd378, %r368, 16;
	add.s64 	%rd423, %rd236, %rd378;
	shr.u32 	%r143, %r4, 8;
	add.s32 	%r144, %r143, 1;
	and.b32  	%r145, %r144, 3;
	neg.s32 	%r366, %r145;
$L__BB11_7:
	.pragma "nounroll";
	mov.u64 	%rd6, %rd432;
	mov.f64 	%fd3, %fd354;
	// begin inline asm
	ld.global.nc.u64 %rd379, [%rd423];
	// end inline asm
	add.s64 	%rd382, %rd423, 8;
	// begin inline asm
	ld.global.nc.u64 %rd381, [%rd382];
	// end inline asm
	mov.b64 	%fd4, %rd379;
	abs.f64 	%fd5, %fd3;
	abs.f64 	%fd6, %fd4;
	setp.lt.f64 	%p294, %fd5, %fd6;
	setp.ge.f64 	%p295, %fd6, 0d3E7AD7F29ABCAF48;
	and.pred  	%p296, %p294, %p295;
	mov.u64 	%rd432, %rd381;
	mov.f64 	%fd354, %fd4;
	@%p296 bra 	$L__BB11_10;
	setp.lt.f64 	%p297, %fd6, %fd5;
	setp.ge.f64 	%p298, %fd5, 0d3E7AD7F29ABCAF48;
	and.pred  	%p299, %p298, %p297;
	mov.u64 	%rd432, %rd6;
	mov.f64 	%fd354, %fd3;
	@%p299 bra 	$L__BB11_10;
	setp.lt.s64 	%p300, %rd6, %rd381;
	min.s64 	%rd432, %rd6, %rd381;
	selp.f64 	%fd354, %fd3, %fd4, %p300;
$L__BB11_10:
	add.s32 	%r368, %r368, 256;
	add.s64 	%rd423, %rd423, 4096;
	add.s32 	%r366, %r366, 1;
	setp.ne.s32 	%p301, %r366, 0;
	@%p301 bra 	$L__BB11_7;
$L__BB11_11:
	setp.lt.u32 	%p302, %r4, 768;
	@%p302 bra 	$L__BB11_25;
$L__BB11_12:
	mul.wide.s32 	%rd387, %r368, 16;
	add.s64 	%rd384, %rd236, %rd387;
	// begin inline asm
	ld.global.nc.u64 %rd383, [%rd384];
	// end inline asm
	add.s64 	%rd386, %rd384, 8;
	// begin inline asm
	ld.global.nc.u64 %rd385, [%rd386];
	// end inline asm
	mov.b64 	%fd12, %rd383;
	abs.f64 	%fd13, %fd354;
	abs.f64 	%fd14, %fd12;
	setp.lt.f64 	%p303, %fd13, %fd14;
	setp.ge.f64 	%p304, %fd14, 0d3E7AD7F29ABCAF48;
	and.pred  	%p305, %p303, %p304;
	mov.u64 	%rd429, %rd385;
	mov.f64 	%fd351, %fd12;
	@%p305 bra 	$L__BB11_15;
	setp.lt.f64 	%p306, %fd14, %fd13;
	setp.ge.f64 	%p307, %fd13, 0d3E7AD7F29ABCAF48;
	and.pred  	%p308, %p307, %p306;
	mov.u64 	%rd429, %rd432;
	mov.f64 	%fd351, %fd354;
	@%p308 bra 	$L__BB11_15;
	setp.lt.s64 	%p309, %rd432, %rd385;
	min.s64 	%rd429, %rd432, %rd385;
	selp.f64 	%fd351, %fd354, %fd12, %p309;
$L__BB11_15:
	add.s64 	%rd389, %rd384, 4096;
	// begin inline asm
	ld.global.nc.u64 %rd388, [%rd389];
	// end inline asm
	add.s64 	%rd391, %rd384, 4104;
	// begin inline asm
	ld.global.nc.u64 %rd390, [%rd391];
	// end inline asm
	mov.b64 	%fd17, %rd388;
	abs.f64 	%fd18, %fd351;
	abs.f64 	%fd19, %fd17;
	setp.lt.f64 	%p310, %fd18, %fd19;
	setp.ge.f64 	%p311, %fd19, 0d3E7AD7F29ABCAF48;
	and.pred  	%p312, %p310, %p311;
	mov.u64 	%rd430, %rd390;
	mov.f64 	%fd352, %fd17;
	@%p312 bra 	$L__BB11_18;
	setp.lt.f64 	%p313, %fd19, %fd18;
	setp.ge.f64 	%p314, %fd18, 0d3E7AD7F29ABCAF48;
	and.pred  	%p315, %p314, %p313;
	mov.u64 	%rd430, %rd429;
	mov.f64 	%fd352, %fd351;
	@%p315 bra 	$L__BB11_18;
	setp.lt.s64 	%p316, %rd429, %rd390;
	min.s64 	%rd430, %rd429, %rd390;
	selp.f64 	%fd352, %fd351, %fd17, %p316;
$L__BB11_18:
	add.s64 	%rd393, %rd384, 8192;
	// begin inline asm
	ld.global.nc.u64 %rd392, [%rd393];
	// end inline asm
	add.s64 	%rd395, %rd384, 8200;
	// begin inline asm
	ld.global.nc.u64 %rd394, [%rd395];
	// end inline asm
	mov.b64 	%fd22, %rd392;
	abs.f64 	%fd23, %fd352;
	abs.f64 	%fd24, %fd22;
	setp.lt.f64 	%p317, %fd23, %fd24;
	setp.ge.f64 	%p318, %fd24, 0d3E7AD7F29ABCAF48;
	and.pred  	%p319, %p317, %p318;
	mov.u64 	%rd431, %rd394;
	mov.f64 	%fd353, %fd22;
	@%p319 bra 	$L__BB11_21;
	setp.lt.f64 	%p320, %fd24, %fd23;
	setp.ge.f64 	%p321, %fd23, 0d3E7AD7F29ABCAF48;
	and.pred  	%p322, %p321, %p320;
	mov.u64 	%rd431, %rd430;
	mov.f64 	%fd353, %fd352;
	@%p322 bra 	$L__BB11_21;
	setp.lt.s64 	%p323, %rd430, %rd394;
	min.s64 	%rd431, %rd430, %rd394;
	selp.f64 	%fd353, %fd352, %fd22, %p323;
$L__BB11_21:
	add.s64 	%rd397, %rd384, 12288;
	// begin inline asm
	ld.global.nc.u64 %rd396, [%rd397];
	// end inline asm
	add.s64 	%rd399, %rd384, 12296;
	// begin inline asm
	ld.global.nc.u64 %rd398, [%rd399];
	// end inline asm
	mov.b64 	%fd27, %rd396;
	abs.f64 	%fd28, %fd353;
	abs.f64 	%fd29, %fd27;
	setp.lt.f64 	%p324, %fd28, %fd29;
	setp.ge.f64 	%p325, %fd29, 0d3E7AD7F29ABCAF48;
	and.pred  	%p326, %p324, %p325;
	mov.u64 	%rd432, %rd398;
	mov.f64 	%fd354, %fd27;
	@%p326 bra 	$L__BB11_24;
	setp.lt.f64 	%p327, %fd29, %fd28;
	setp.ge.f64 	%p328, %fd28, 0d3E7AD7F29ABCAF48;
	and.pred  	%p329, %p328, %p327;
	mov.u64 	%rd432, %rd431;
	mov.f64 	%fd354, %fd353;
	@%p329 bra 	$L__BB11_24;
	setp.lt.s64 	%p330, %rd431, %rd398;
	min.s64 	%rd432, %rd431, %rd398;
	selp.f64 	%fd354, %fd353, %fd27, %p330;
$L__BB11_24:
	add.s32 	%r368, %r368, 1024;
	setp.lt.s32 	%p331, %r368, %r29;
	@%p331 bra 	$L__BB11_12;
$L__BB11_25:
	setp.lt.s32 	%p332, %r29, 256;
	@%p332 bra 	$L__BB11_70;
	// begin inline asm
	mov.u32 %r259, %laneid;
	// end inline asm
	mov.b64 	%rd410, %fd354;
	mov.b64 	{%r261, %r266}, %rd410;
	mov.b32 	%r277, 1;
	mov.b32 	%r278, 31;
	mov.b32 	%r279, -1;
	// begin inline asm
	shfl.sync.down.b32 %r260, %r261, %r277, %r278, %r279;
	// end inline asm
	// begin inline asm
	shfl.sync.down.b32 %r265, %r266, %r277, %r278, %r279;
	// end inline asm
	mov.b64 	%rd411, {%r260, %r265};
	mov.b64 	%fd33, %rd411;
	mov.b64 	{%r271, %r276}, %rd432;
	// begin inline asm
	shfl.sync.down.b32 %r270, %r271, %r277, %r278, %r279;
	// end inline asm
	// begin inline asm
	shfl.sync.down.b32 %r275, %r276, %r277, %r278, %r279;
	// end inline asm
	mov.b64 	%rd28, {%r270, %r275};
	setp.gt.s32 	%p432, %r259, 30;
	mov.u64 	%rd434, %rd432;
	mov.f64 	%fd356, %fd354;
	@%p432 bra 	$L__BB11_30;
	abs.f64 	%fd34, %fd354;
	abs.f64 	%fd35, %fd33;
	setp.lt.f64 	%p433, %fd34, %fd35;
	setp.ge.f64 	%p434, %fd35, 0d3E7AD7F29ABCAF48;
	and.pred  	%p435, %p433, %p434;
	mov.u64 	%rd434, %rd28;
	mov.f64 	%fd356, %fd33;
	@%p435 bra 	$L__BB11_30;
	setp.lt.f64 	%p436, %fd35, %fd34;
	setp.ge.f64 	%p437, %fd34, 0d3E7AD7F29ABCAF48;
	and.pred  	%p438, %p437, %p436;
	mov.u64 	%rd434, %rd432;
	mov.f64 	%fd356, %fd354;
	@%p438 bra 	$L__BB11_30;
	setp.lt.s64 	%p439, %rd432, %rd28;
	min.s64 	%rd434, %rd432, %rd28;
	selp.f64 	%fd356, %fd354, %fd33, %p439;
$L__BB11_30:
	mov.b64 	%rd412, %fd356;
	mov.b64 	{%r281, %r286}, %rd412;
	mov.b32 	%r297, 2;
	mov.b32 	%r298, 31;
	mov.b32 	%r299, -1;
	// begin inline asm
	shfl.sync.down.b32 %r280, %r281, %r297, %r298, %r299;
	// end inline asm
	// begin inline asm
	shfl.sync.down.b32 %r285, %r286, %r297, %r298, %r299;
	// end inline asm
	mov.b64 	%rd413, {%r280, %r285};
	mov.b64 	%fd38, %rd413;
	mov.b64 	{%r291, %r296}, %rd434;
	// begin inline asm
	shfl.sync.down.b32 %r290, %r291, %r297, %r298, %r299;
	// end inline asm
	// begin inline asm
	shfl.sync.down.b32 %r295, %r296, %r297, %r298, %r299;
	// end inline asm
	mov.b64 	%rd31, {%r290, %r295};
	setp.gt.s32 	%p440, %r259, 29;
	mov.u64 	%rd435, %rd434;
	mov.f64 	%fd357, %fd356;
	@%p440 bra 	$L__BB11_34;
	abs.f64 	%fd39, %fd356;
	abs.f64 	%fd40, %fd38;
	setp.lt.f64 	%p441, %fd39, %fd40;
	setp.ge.f64 	%p442, %fd40, 0d3E7AD7F29ABCAF48;
	and.pred  	%p443, %p441, %p442;
	mov.u64 	%rd435, %rd31;
	mov.f64 	%fd357, %fd38;
	@%p443 bra 	$L__BB11_34;
	setp.lt.f64 	%p444, %fd40, %fd39;
	setp.ge.f64 	%p445, %fd39, 0d3E7AD7F29ABCAF48;
	and.pred  	%p446, %p445, %p444;
	mov.u64 	%rd435, %rd434;
	mov.f64 	%fd357, %fd356;
	@%p446 bra 	$L__BB11_34;
	setp.lt.s64 	%p447, %rd434, %rd31;
	min.s64 	%rd435, %rd434, %rd31;
	selp.f64 	%fd357, %fd356, %fd38, %p447;
$L__BB11_34:
	mov.b64 	%rd414, %fd357;
	mov.b64 	{%r301, %r306}, %rd414;
	mov.b32 	%r317, 4;
	mov.b32 	%r318, 31;
	mov.b32 	%r319, -1;
	// begin inline asm
	shfl.sync.down.b32 %r300, %r301, %r317, %r318, %r319;
	// end inline asm
	// begin inline asm
	shfl.sync.down.b32 %r305, %r306, %r317, %r318, %r319;
	// end inline asm
	mov.b64 	%rd415, {%r300, %r305};
	mov.b64 	%fd43, %rd415;
	mov.b64 	{%r311, %r316}, %rd435;
	// begin inline asm
	shfl.sync.down.b32 %r310, %r311, %r317, %r318, %r319;
	// end inline asm
	// begin inline asm
	shfl.sync.down.b32 %r315, %r316, %r317, %r318, %r319;
	// end inline asm
	mov.b64 	%rd34, {%r310, %r315};
	setp.gt.s32 	%p448, %r259, 27;
	mov.u64 	%rd436, %rd435;
	mov.f64 	%fd358, %fd357;
	@%p448 bra 	$L__BB11_38;
	abs.f64 	%fd44, %fd357;
	abs.f64 	%fd45, %fd43;
	setp.lt.f64 	%p449, %fd44, %fd45;
	setp.ge.f64 	%p450, %fd45, 0d3E7AD7F29ABCAF48;
	and.pred  	%p451, %p449, %p450;
	mov.u64 	%rd436, %rd34;
	mov.f64 	%fd358, %fd43;
	@%p451 bra 	$L__BB11_38;
	setp.lt.f64 	%p452, %fd45, %fd44;
	setp.ge.f64 	%p453, %fd44, 0d3E7AD7F29ABCAF48;
	and.pred  	%p454, %p453, %p452;
	mov.u64 	%rd436, %rd435;
	mov.f64 	%fd358, %fd357;
	@%p454 bra 	$L__BB11_38;
	setp.lt.s64 	%p455, %rd435, %rd34;
	min.s64 	%rd436, %rd435, %rd34;
	selp.f64 	%fd358, %fd357, %fd43, %p455;
$L__BB11_38:
	mov.b64 	%rd416, %fd358;
	mov.b64 	{%r321, %r326}, %rd416;
	mov.b32 	%r337, 8;
	mov.b32 	%r338, 31;
	mov.b32 	%r339, -1;
	// begin inline asm
	shfl.sync.down.b32 %r320, %r321, %r337, %r338, %r339;
	// end inline asm
	// begin inline asm
	shfl.sync.down.b32 %r325, %r326, %r337, %r338, %r339;
	// end inline asm
	mov.b64 	%rd417, {%r320, %r325};
	mov.b64 	%fd48, %rd417;
	mov.b64 	{%r331, %r336}, %rd436;
	// begin inline asm
	shfl.sync.down.b32 %r330, %r331, %r337, %r338, %r339;
	// end inline asm
	// begin inline asm
	shfl.sync.down.b32 %r335, %r336, %r337, %r338, %r339;
	// end inline asm
	mov.b64 	%rd37, {%r330, %r335};
	setp.gt.s32 	%p456, %r259, 23;
	mov.u64 	%rd437, %rd436;
	mov.f64 	%fd359, %fd358;
	@%p456 bra 	$L__BB11_42;
	abs.f64 	%fd49, %fd358;
	abs.f64 	%fd50, %fd48;
	setp.lt.f64 	%p457, %fd49, %fd50;
	setp.ge.f64 	%p458, %fd50, 0d3E7AD7F29ABCAF48;
	and.pred  	%p459, %p457, %p458;
	mov.u64 	%rd437, %rd37;
	mov.f64 	%fd359, %fd48;
	@%p459 bra 	$L__BB11_42;
	setp.lt.f64 	%p460, %fd50, %fd49;
	setp.ge.f64 	%p461, %fd49, 0d3E7AD7F29ABCAF48;
	and.pred  	%p462, %p461, %p460;
	mov.u64 	%rd437, %rd436;
	mov.f64 	%fd359, %fd358;
	@%p462 bra 	$L__BB11_42;
	setp.lt.s64 	%p463, %rd436, %rd37;
	min.s64 	%rd437, %rd436, %rd37;
	selp.f64 	%fd359, %fd358, %fd48, %p463;
$L__BB11_42:
	mov.b64 	%rd418, %fd359;
	mov.b64 	{%r341, %r346}, %rd418;
	mov.b32 	%r357, 16;
	mov.b32 	%r358, 31;
	mov.b32 	%r359, -1;
	// begin inline asm
	shfl.sync.down.b32 %r340, %r341, %r357, %r358, %r359;
	// end inline asm
	// begin inline asm
	shfl.sync.down.b32 %r345, %r346, %r357, %r358, %r359;
	// end inline asm
	mov.b64 	%rd419, {%r340, %r345};
	mov.b64 	%fd53, %rd419;
	mov.b64 	{%r351, %r356}, %rd437;
	// begin inline asm
	shfl.sync.down.b32 %r350, %r351, %r357, %r358, %r359;
	// end inline asm
	// begin inline asm
	shfl.sync.down.b32 %r355, %r356, %r357, %r358, %r359;
	// end inline asm
	mov.b64 	%rd40, {%r350, %r355};
	setp.gt.s32 	%p464, %r259, 15;
	mov.u64 	%rd508, %rd437;
	mov.f64 	%fd422, %fd359;
	@%p464 bra 	$L__BB11_46;
	abs.f64 	%fd54, %fd359;
	abs.f64 	%fd55, %fd53;
	setp.lt.f64 	%p465, %fd54, %fd55;
	setp.ge.f64 	%p466, %fd55, 0d3E7AD7F29ABCAF48;
	and.pred  	%p467, %p465, %p466;
	mov.u64 	%rd508, %rd40;
	mov.f64 	%fd422, %fd53;
	@%p467 bra 	$L__BB11_46;
	setp.lt.f64 	%p468, %fd55, %fd54;
	setp.ge.f64 	%p469, %fd54, 0d3E7AD7F29ABCAF48;
	and.pred  	%p470, %p469, %p468;
	mov.u64 	%rd508, %rd437;
	mov.f64 	%fd422, %fd359;
	@%p470 bra 	$L__BB11_46;
	setp.lt.s64 	%p471, %rd437, %rd40;
	min.s64 	%rd508, %rd437, %rd40;
	selp.f64 	%fd422, %fd359, %fd53, %p471;
$L__BB11_46:
	setp.ne.s32 	%p472, %r259, 0;
	@%p472 bra 	$L__BB11_48;
	shr.u32 	%r360, %r1, 1;
	and.b32  	%r361, %r360, 496;
	mov.u32 	%r362, _ZN6thrust24THRUST_300001_SM_1000_NS8cuda_cub4core6detail5shmemE;
	add.s32 	%r363, %r362, %r361;
	st.shared.f64 	[%r363+8], %fd422;
	st.shared.u64 	[%r363+16], %rd508;
$L__BB11_48:
	bar.sync 	0;
	setp.ne.s32 	%p473, %r1, 0;
	@%p473 bra 	$L__BB11_232;
	ld.shared.f64 	%fd58, [_ZN6thrust24THRUST_300001_SM_1000_NS8cuda_cub4core6detail5shmemE+24];
	ld.shared.u64 	%rd43, [_ZN6thrust24THRUST_300001_SM_1000_NS8cuda_cub4core6detail5shmemE+32];
	abs.f64 	%fd59, %fd422;
	abs.f64 	%fd60, %fd58;
	setp.lt.f64 	%p474, %fd59, %fd60;
	setp.ge.f64 	%p475, %fd60, 0d3E7AD7F29ABCAF48;
	and.pred  	%p476, %p474, %p475;
	mov.u64 	%rd439, %rd43;
	mov.f64 	%fd361, %fd58;
	@%p476 bra 	$L__BB11_52;
	setp.lt.f64 	%p477, %fd60, %fd59;
	setp.ge.f64 	%p478, %fd59, 0d3E7AD7F29ABCAF48;
	and.pred  	%p479, %p478, %p477;
	mov.u64 	%rd439, %rd508;
	mov.f64 	%fd361, %fd422;
	@%p479 bra 	$L__BB11_52;
	setp.lt.s64 	%p480, %rd508, %rd43;
	min.s64 	%rd439, %rd508, %rd43;
	selp.f64 	%fd361, %fd422, %fd58, %p480;
$L__BB11_52:
	ld.shared.f64 	%fd63, [_ZN6thrust24THRUST_300001_SM_1000_NS8cuda_cub4core6detail5shmemE+40];
	ld.shared.u64 	%rd46, [_ZN6thrust24THRUST_300001_SM_1000_NS8cuda_cub4core6detail5shmemE+48];
	abs.f64 	%fd64, %fd361;
	abs.f64 	%fd65, %fd63;
	setp.lt.f64 	%p481, %fd64, %fd65;
	setp.ge.f64 	%p482, %fd65, 0d3E7AD7F29ABCAF48;
	and.pred  	%p483, %p481, %p482;
	mov.u64 	%rd440, %rd46;
	mov.f64 	%fd362, %fd63;
	@%p483 bra 	$L__BB11_55;
	setp.lt.f64 	%p484, %fd65, %fd64;
	setp.ge.f64 	%p485, %fd64, 0d3E7AD7F29ABCAF48;
	and.pred  	%p486, %p485, %p484;
	mov.u64 	%rd440, %rd439;
	mov.f64 	%fd362, %fd361;
	@%p486 bra 	$L__BB11_55;
	setp.lt.s64 	%p487, %rd439, %rd46;
	min.s64 	%rd440, %rd439, %rd46;
	selp.f64 	%fd362, %fd361, %fd63, %p487;
$L__BB11_55:
	ld.shared.f64 	%fd68, [_ZN6thrust24THRUST_300001_SM_1000_NS8cuda_cub4core6detail5shmemE+56];
	ld.shared.u64 	%rd49, [_ZN6thrust24THRUST_300001_SM_1000_NS8cuda_cub4core6detail5shmemE+64];
	abs.f64 	%fd69, %fd362;
	abs.f64 	%fd70, %fd68;
	setp.lt.f64 	%p488, %fd69, %fd70;
	setp.ge.f64 	%p489, %fd70, 0d3E7AD7F29ABCAF48;
	and.pred  	%p490, %p488, %p489;
	mov.u64 	%rd441, %rd49;
	mov.f64 	%fd363, %fd68;
	@%p490 bra 	$L__BB11_58;
	setp.lt.f64 	%p491, %fd70, %fd69;
	setp.ge.f64 	%p492, %fd69, 0d3E7AD7F29ABCAF48;
	and.pred  	%p493, %p492, %p491;
	mov.u64 	%rd441, %rd440;
	mov.f64 	%fd363, %fd362;
	@%p493 bra 	$L__BB11_58;
	setp.lt.s64 	%p494, %rd440, %rd49;
	min.s64 	%rd441, %rd440, %rd49;
	selp.f64 	%fd363, %fd362, %fd68, %p494;
$L__BB11_58:
	ld.shared.f64 	%fd73, [_ZN6thrust24THRUST_300001_SM_1000_NS8cuda_cub4core6detail5shmemE+72];
	ld.shared.u64 	%rd52, [_ZN6thrust24THRUST_300001_SM_1000_NS8cuda_cub4core6detail5shmemE+80];
	abs.f64 	%fd74, %fd363;
	abs.f64 	%fd75, %fd73;
	setp.lt.f64 	%p495, %fd74, %fd75;
	setp.ge.f64 	%p496, %fd75, 0d3E7AD7F29ABCAF48;
	and.pred  	%p497, %p495, %p496;
	mov.u64 	%rd442, %rd52;
	mov.f64 	%fd364, %fd73;
	@%p497 bra 	$L__BB11_61;
	setp.lt.f64 	%p498, %fd75, %fd74;
	setp.ge.f64 	%p499, %fd74, 0d3E7AD7F29ABCAF48;
	and.pred  	%p500, %p499, %p498;
	mov.u64 	%rd442, %rd441;
	mov.f64 	%fd364, %fd363;
	@%p500 bra 	$L__BB11_61;
	setp.lt.s64 	%p501, %rd441, %rd52;
	min.s64 	%rd442, %rd441, %rd52;
	selp.f64 	%fd364, %fd363, %fd73, %p501;
$L__BB11_61:
	ld.shared.f64 	%fd78, [_ZN6thrust24THRUST_300001_SM_1000_NS8cuda_cub4core6detail5shmemE+88];
	ld.shared.u64 	%rd55, [_ZN6thrust24THRUST_300001_SM_1000_NS8cuda_cub4core6detail5shmemE+96];
	abs.f64 	%fd79, %fd364;
	abs.f64 	%fd80, %fd78;
	setp.lt.f64 	%p502, %fd79, %fd80;
	setp.ge.f64 	%p503, %fd80, 0d3E7AD7F29ABCAF48;
	and.pred  	%p504, %p502, %p503;
	mov.u64 	%rd443, %rd55;
	mov.f64 	%fd365, %fd78;
	@%p504 bra 	$L__BB11_64;
	setp.lt.f64 	%p505, %fd80, %fd79;
	setp.ge.f64 	%p506, %fd79, 0d3E7AD7F29ABCAF48;
	and.pred  	%p507, %p506, %p505;
	mov.u64 	%rd443, %rd442;
	mov.f64 	%fd365, %fd364;
	@%p507 bra 	$L__BB11_64;
	setp.lt.s64 	%p508, %rd442, %rd55;
	min.s64 	%rd443, %rd442, %rd55;
	selp.f64 	%fd365, %fd364, %fd78, %p508;
$L__BB11_64:
	ld.shared.f64 	%fd83, [_ZN6thrust24THRUST_300001_SM_1000_NS8cuda_cub4core6detail5shmemE+104];
	ld.shared.u64 	%rd58, [_ZN6thrust24THRUST_300001_SM_1000_NS8cuda_cub4core6detail5shmemE+112];
	abs.f64 	%fd84, %fd365;
	abs.f64 	%fd85, %fd83;
	setp.lt.f64 	%p509, %fd84, %fd85;
	setp.ge.f64 	%p510, %fd85, 0d3E7AD7F29ABCAF48;
	and.pred  	%p511, %p509, %p510;
	mov.u64 	%rd444, %rd58;
	mov.f64 	%fd366, %fd83;
	@%p511 bra 	$L__BB11_67;
	setp.lt.f64 	%p512, %fd85, %fd84;
	setp.ge.f64 	%p513, %fd84, 0d3E7AD7F29ABCAF48;
	and.pred  	%p514, %p513, %p512;
	mov.u64 	%rd444, %rd443;
	mov.f64 	%fd366, %fd365;
	@%p514 bra 	$L__BB11_67;
	setp.lt.s64 	%p515, %rd443, %rd58;
	min.s64 	%rd444, %rd443, %rd58;
	selp.f64 	%fd366, %fd365, %fd83, %p515;
$L__BB11_67:
	ld.shared.f64 	%fd88, [_ZN6thrust24THRUST_300001_SM_1000_NS8cuda_cub4core6detail5shmemE+120];
	ld.shared.u64 	%rd61, [_ZN6thrust24THRUST_300001_SM_1000_NS8cuda_cub4core6detail5shmemE+128];
	abs.f64 	%fd89, %fd366;
	abs.f64 	%fd90, %fd88;
	setp.lt.f64 	%p516, %fd89, %fd90;
	setp.ge.f64 	%p517, %fd90, 0d3E7AD7F29ABCAF48;
	and.pred  	%p518, %p516, %p517;
	mov.u64 	%rd508, %rd61;
	mov.f64 	%fd422, %fd88;
	@%p518 bra 	$L__BB11_232;
	setp.lt.f64 	%p519, %fd90, %fd89;
	setp.ge.f64 	%p520, %fd89, 0d3E7AD7F29ABCAF48;
	and.pred  	%p521, %p520, %p519;
	mov.u64 	%rd508, %rd444;
	mov.f64 	%fd422, %fd366;
	@%p521 bra 	$L__BB11_232;
	setp.lt.s64 	%p522, %rd444, %rd61;
	min.s64 	%rd508, %rd444, %rd61;
	selp.f64 	%fd422, %fd366, %fd88, %p522;
	bra.uni 	$L__BB11_232;
$L__BB11_70:
	// begin inline asm
	mov.u32 %r146, %laneid;
	// end inline asm
	and.b32  	%r167, %r1, 992;
	add.s32 	%r168, %r167, 32;
	setp.gt.s32 	%p333, %r168, %r29;
	not.b32 	%r169, %r167;
	add.s32 	%r170, %r29, %r169;
	selp.b32 	%r165, %r170, 31, %p333;
	mov.b64 	%rd400, %fd354;
	mov.b64 	{%r148, %r153}, %rd400;
	mov.b32 	%r164, 1;
	mov.b32 	%r166, -1;
	// begin inline asm
	shfl.sync.down.b32 %r147, %r148, %r164, %r165, %r166;
	// end inline asm
	// begin inline asm
	shfl.sync.down.b32 %r152, %r153, %r164, %r165, %r166;
	// end inline asm
	mov.b64 	%rd401, {%r147, %r152};
	mov.b64 	%fd92, %rd401;
	mov.b64 	{%r158, %r163}, %rd432;
	// begin inline asm
	shfl.sync.down.b32 %r157, %r158, %r164, %r165, %r166;
	// end inline asm
	// begin inline asm
	shfl.sync.down.b32 %r162, %r163, %r164, %r165, %r166;
	// end inline asm
	mov.b64 	%rd63, {%r157, %r162};
	setp.ge.s32 	%p334, %r146, %r165;
	mov.u64 	%rd445, %rd432;
	mov.f64 	%fd367, %fd354;
	@%p334 bra 	$L__BB11_74;
	abs.f64 	%fd93, %fd354;
	abs.f64 	%fd94, %fd92;
	setp.lt.f64 	%p335, %fd93, %fd94;
	setp.ge.f64 	%p336, %fd94, 0d3E7AD7F29ABCAF48;
	and.pred  	%p337, %p335, %p336;
	mov.u64 	%rd445, %rd63;
	mov.f64 	%fd367, %fd92;
	@%p337 bra 	$L__BB11_74;
	setp.lt.f64 	%p338, %fd94, %fd93;
	setp.ge.f64 	%p339, %fd93, 0d3E7AD7F29ABCAF48;
	and.pred  	%p340, %p339, %p338;
	mov.u64 	%rd445, %rd432;
	mov.f64 	%fd367, %fd354;
	@%p340 bra 	$L__BB11_74;
	setp.lt.s64 	%p341, %rd432, %rd63;
	min.s64 	%rd445, %rd432, %rd63;
	selp.f64 	%fd367, %fd354, %fd92, %p341;
$L__BB11_74:
	mov.b64 	%rd402, %fd367;
	mov.b64 	{%r172, %r177}, %rd402;
	mov.b32 	%r188, 2;
	mov.b32 	%r190, -1;
	// begin inline asm
	shfl.sync.down.b32 %r171, %r172, %r188, %r165, %r190;
	// end inline asm
	// begin inline asm
	shfl.sync.down.b32 %r176, %r177, %r188, %r165, %r190;
	// end inline asm
	mov.b64 	%rd403, {%r171, %r176};
	mov.b64 	%fd97, %rd403;
	mov.b64 	{%r182, %r187}, %rd445;
	// begin inline asm
	shfl.sync.down.b32 %r181, %r182, %r188, %r165, %r190;
	// end inline asm
	// begin inline asm
	shfl.sync.down.b32 %r186, %r187, %r188, %r165, %r190;
	// end inline asm
	mov.b64 	%rd66, {%r181, %r186};
	add.s32 	%r191, %r146, 2;
	setp.gt.s32 	%p342, %r191, %r165;
	mov.u64 	%rd446, %rd445;
	mov.f64 	%fd368, %fd367;
	@%p342 bra 	$L__BB11_78;
	abs.f64 	%fd98, %fd367;
	abs.f64 	%fd99, %fd97;
	setp.lt.f64 	%p343, %fd98, %fd99;
	setp.ge.f64 	%p344, %fd99, 0d3E7AD7F29ABCAF48;
	and.pred  	%p345, %p343, %p344;
	mov.u64 	%rd446, %rd66;
	mov.f64 	%fd368, %fd97;
	@%p345 bra 	$L__BB11_78;
	setp.lt.f64 	%p346, %fd99, %fd98;
	setp.ge.f64 	%p347, %fd98, 0d3E7AD7F29ABCAF48;
	and.pred  	%p348, %p347, %p346;
	mov.u64 	%rd446, %rd445;
	mov.f64 	%fd368, %fd367;
	@%p348 bra 	$L__BB11_78;
	setp.lt.s64 	%p349, %rd445, %rd66;
	min.s64 	%rd446, %rd445, %rd66;
	selp.f64 	%fd368, %fd367, %fd97, %p349;
$L__BB11_78:
	mov.b64 	%rd404, %fd368;
	mov.b64 	{%r193, %r198}, %rd404;
	mov.b32 	%r209, 4;
	mov.b32 	%r211, -1;
	// begin inline asm
	shfl.sync.down.b32 %r192, %r193, %r209, %r165, %r211;
	// end inline asm
	// begin inline asm
	shfl.sync.down.b32 %r197, %r198, %r209, %r165, %r211;
	// end inline asm
	mov.b64 	%rd405, {%r192, %r197};
	mov.b64 	%fd102, %rd405;
	mov.b64 	{%r203, %r208}, %rd446;
	// begin inline asm
	shfl.sync.down.b32 %r202, %r203, %r209, %r165, %r211;
	// end inline asm
	// begin inline asm
	shfl.sync.down.b32 %r207, %r208, %r209, %r165, %r211;
	// end inline asm
	mov.b64 	%rd69, {%r202, %r207};
	add.s32 	%r212, %r146, 4;
	setp.gt.s32 	%p350, %r212, %r165;
	mov.u64 	%rd447, %rd446;
	mov.f64 	%fd369, %fd368;
	@%p350 bra 	$L__BB11_82;
	abs.f64 	%fd103, %fd368;
	abs.f64 	%fd104, %fd102;
	setp.lt.f64 	%p351, %fd103, %fd104;
	setp.ge.f64 	%p352, %fd104, 0d3E7AD7F29ABCAF48;
	and.pred  	%p353, %p351, %p352;
	mov.u64 	%rd447, %rd69;
	mov.f64 	%fd369, %fd102;
	@%p353 bra 	$L__BB11_82;
	setp.lt.f64 	%p354, %fd104, %fd103;
	setp.ge.f64 	%p355, %fd103, 0d3E7AD7F29ABCAF48;
	and.pred  	%p356, %p355, %p354;
	mov.u64 	%rd447, %rd446;
	mov.f64 	%fd369, %fd368;
	@%p356 bra 	$L__BB11_82;
	setp.lt.s64 	%p357, %rd446, %rd69;
	min.s64 	%rd447, %rd446, %rd69;
	selp.f64 	%fd369, %fd368, %fd102, %p357;
$L__BB11_82:
	mov.b64 	%rd406, %fd369;
	mov.b64 	{%r214, %r219}, %rd406;
	mov.b32 	%r230, 8;
	mov.b32 	%r232, -1;
	// begin inline asm
	shfl.sync.down.b32 %r213, %r214, %r230, %r165, %r232;
	// end inline asm
	// begin inline asm
	shfl.sync.down.b32 %r218, %r219, %r230, %r165, %r232;
	// end inline asm
	mov.b64 	%rd407, {%r213, %r218};
	mov.b64 	%fd107, %rd407;
	mov.b64 	{%r224, %r229}, %rd447;
	// begin inline asm
	shfl.sync.down.b32 %r223, %r224, %r230, %r165, %r232;
	// end inline asm
	// begin inline asm
	shfl.sync.down.b32 %r228, %r229, %r230, %r165, %r232;
	// end inline asm
	mov.b64 	%rd72, {%r223, %r228};
	add.s32 	%r233, %r146, 8;
	setp.gt.s32 	%p358, %r233, %r165;
	mov.u64 	%rd448, %rd447;
	mov.f64 	%fd370, %fd369;
	@%p358 bra 	$L__BB11_86;
	abs.f64 	%fd108, %fd369;
	abs.f64 	%fd109, %fd107;
	setp.lt.f64 	%p359, %fd108, %fd109;
	setp.ge.f64 	%p360, %fd109, 0d3E7AD7F29ABCAF48;
	and.pred  	%p361, %p359, %p360;
	mov.u64 	%rd448, %rd72;
	mov.f64 	%fd370, %fd107;
	@%p361 bra 	$L__BB11_86;
	setp.lt.f64 	%p362, %fd109, %fd108;
	setp.ge.f64 	%p363, %fd108, 0d3E7AD7F29ABCAF48;
	and.pred  	%p364, %p363, %p362;
	mov.u64 	%rd448, %rd447;
	mov.f64 	%fd370, %fd369;
	@%p364 bra 	$L__BB11_86;
	setp.lt.s64 	%p365, %rd447, %rd72;
	min.s64 	%rd448, %rd447, %rd72;
	selp.f64 	%fd370, %fd369, %fd107, %p365;
$L__BB11_86:
	mov.b64 	%rd408, %fd370;
	mov.b64 	{%r235, %r240}, %rd408;
	mov.b32 	%r251, 16;
	mov.b32 	%r253, -1;
	// begin inline asm
	shfl.sync.down.b32 %r234, %r235, %r251, %r165, %r253;
	// end inline asm
	// begin inline asm
	shfl.sync.down.b32 %r239, %r240, %r251, %r165, %r253;
	// end inline asm
	mov.b64 	%rd409, {%r234, %r239};
	mov.b64 	%fd112, %rd409;
	mov.b64 	{%r245, %r250}, %rd448;
	// begin inline asm
	shfl.sync.down.b32 %r244, %r245, %r251, %r165, %r253;
	// end inline asm
	// begin inline asm
	shfl.sync.down.b32 %r249, %r250, %r251, %r165, %r253;
	// end inline asm
	mov.b64 	%rd75, {%r244, %r249};
	add.s32 	%r254, %r146, 16;
	setp.gt.s32 	%p366, %r254, %r165;
	mov.u64 	%rd508, %rd448;
	mov.f64 	%fd422, %fd370;
	@%p366 bra 	$L__BB11_90;
	abs.f64 	%fd113, %fd370;
	abs.f64 	%fd114, %fd112;
	setp.lt.f64 	%p367, %fd113, %fd114;
	setp.ge.f64 	%p368, %fd114, 0d3E7AD7F29ABCAF48;
	and.pred  	%p369, %p367, %p368;
	mov.u64 	%rd508, %rd75;
	mov.f64 	%fd422, %fd112;
	@%p369 bra 	$L__BB11_90;
	setp.lt.f64 	%p370, %fd114, %fd113;
	setp.ge.f64 	%p371, %fd113, 0d3E7AD7F29ABCAF48;
	and.pred  	%p372, %p371, %p370;
	mov.u64 	%rd508, %rd448;
	mov.f64 	%fd422, %fd370;
	@%p372 bra 	$L__BB11_90;
	setp.lt.s64 	%p373, %rd448, %rd75;
	min.s64 	%rd508, %rd448, %rd75;
	selp.f64 	%fd422, %fd370, %fd112, %p373;
$L__BB11_90:
	setp.ne.s32 	%p374, %r146, 0;
	@%p374 bra 	$L__BB11_92;
	shr.u32 	%r255, %r1, 1;
	and.b32  	%r256, %r255, 496;
	mov.u32 	%r257, _ZN6thrust24THRUST_300001_SM_1000_NS8cuda_cub4core6detail5shmemE;
	add.s32 	%r258, %r257, %r256;
	st.shared.f64 	[%r258+8], %fd422;
	st.shared.u64 	[%r258+16], %rd508;
$L__BB11_92:
	bar.sync 	0;
	setp.ne.s32 	%p375, %r1, 0;
	@%p375 bra 	$L__BB11_232;
	setp.lt.s32 	%p376, %r29, 33;
	mov.f64 	%fd372, %fd422;
	mov.u64 	%rd450, %rd508;
	@%p376 bra 	$L__BB11_97;
	ld.shared.f64 	%fd117, [_ZN6thrust24THRUST_300001_SM_1000_NS8cuda_cub4core6detail5shmemE+24];
	ld.shared.u64 	%rd78, [_ZN6thrust24THRUST_300001_SM_1000_NS8cuda_cub4core6detail5shmemE+32];
	abs.f64 	%fd118, %fd422;
	abs.f64 	%fd119, %fd117;
	setp.lt.f64 	%p377, %fd118, %fd119;
	setp.ge.f64 	%p378, %fd119, 0d3E7AD7F29ABCAF48;
	and.pred  	%p379, %p377, %p378;
	mov.f64 	%fd372, %fd117;
	mov.u64 	%rd450, %rd78;
	@%p379 bra 	$L__BB11_97;
	setp.lt.f64 	%p380, %fd119, %fd118;
	setp.ge.f64 	%p381, %fd118, 0d3E7AD7F29ABCAF48;
	and.pred  	%p382, %p381, %p380;
	mov.f64 	%fd372, %fd422;
	mov.u64 	%rd450, %rd508;
	@%p382 bra 	$L__BB11_97;
	setp.lt.s64 	%p383, %rd508, %rd78;
	min.s64 	%rd450, %rd508, %rd78;
	selp.f64 	%fd372, %fd422, %fd117, %p383;
$L__BB11_97:
	setp.lt.s32 	%p384, %r29, 65;
	mov.f64 	%fd373, %fd372;
	mov.u64 	%rd451, %rd450;
	@%p384 bra 	$L__BB11_101;
	ld.shared.f64 	%fd122, [_ZN6thrust24THRUST_300001_SM_1000_NS8cuda_cub4core6detail5shmemE+40];
	ld.shared.u64 	%rd81, [_ZN6thrust24THRUST_300001_SM_1000_NS8cuda_cub4core6detail5shmemE+48];
	abs.f64 	%fd123, %fd372;
	abs.f64 	%fd124, %fd122;
	setp.lt.f64 	%p385, %fd123, %fd124;
	setp.ge.f64 	%p386, %fd124, 0d3E7AD7F29ABCAF48;
	and.pred  	%p387, %p385, %p386;
	mov.f64 	%fd373, %fd122;
	mov.u64 	%rd451, %rd81;
	@%p387 bra 	$L__BB11_101;
	setp.lt.f64 	%p388, %fd124, %fd123;
	setp.ge.f64 	%p389, %fd123, 0d3E7AD7F29ABCAF48;
	and.pred  	%p390, %p389, %p388;
	mov.f64 	%fd373, %fd372;
	mov.u64 	%rd451, %rd450;
	@%p390 bra 	$L__BB11_101;
	setp.lt.s64 	%p391, %rd450, %rd81;
	min.s64 	%rd451, %rd450, %rd81;
	selp.f64 	%fd373, %fd372, %fd122, %p391;
$L__BB11_101:
	setp.lt.s32 	%p392, %r29, 97;
	mov.f64 	%fd374, %fd373;
	mov.u64 	%rd452, %rd451;
	@%p392 bra 	$L__BB11_105;
	ld.shared.f64 	%fd127, [_ZN6thrust24THRUST_300001_SM_1000_NS8cuda_cub4core6detail5shmemE+56];
	ld.shared.u64 	%rd84, [_ZN6thrust24THRUST_300001_SM_1000_NS8cuda_cub4core6detail5shmemE+64];
	abs.f64 	%fd128, %fd373;
	abs.f64 	%fd129, %fd127;
	setp.lt.f64 	%p393, %fd128, %fd129;
	setp.ge.f64 	%p394, %fd129, 0d3E7AD7F29ABCAF48;
	and.pred  	%p395, %p393, %p394;
	mov.f64 	%fd374, %fd127;
	mov.u64 	%rd452, %rd84;
	@%p395 bra 	$L__BB11_105;
	setp.lt.f64 	%p396, %fd129, %fd128;
	setp.ge.f64 	%p397, %fd128, 0d3E7AD7F29ABCAF48;
	and.pred  	%p398, %p397, %p396;
	mov.f64 	%fd374, %fd373;
	mov.u64 	%rd452, %rd451;
	@%p398 bra 	$L__BB11_105;
	setp.lt.s64 	%p399, %rd451, %rd84;
	min.s64 	%rd452, %rd451, %rd84;
	selp.f64 	%fd374, %fd373, %fd127, %p399;
$L__BB11_105:
	setp.lt.s32 	%p400, %r29, 129;
	mov.f64 	%fd375, %fd374;
	mov.u64 	%rd453, %rd452;
	@%p400 bra 	$L__BB11_109;
	ld.shared.f64 	%fd132, [_ZN6thrust24THRUST_300001_SM_1000_NS8cuda_cub4core6detail5shmemE+72];
	ld.shared.u64 	%rd87, [_ZN6thrust24THRUST_300001_SM_1000_NS8cuda_cub4core6detail5shmemE+80];
	abs.f64 	%fd133, %fd374;
	abs.f64 	%fd134, %fd132;
	setp.lt.f64 	%p401, %fd133, %fd134;
	setp.ge.f64 	%p402, %fd134, 0d3E7AD7F29ABCAF48;
	and.pred  	%p403, %p401, %p402;
	mov.f64 	%fd375, %fd132;
	mov.u64 	%rd453, %rd87;
	@%p403 bra 	$L__BB11_109;
	setp.lt.f64 	%p404, %fd134, %fd133;
	setp.ge.f64 	%p405, %fd133, 0d3E7AD7F29ABCAF48;
	and.pred  	%p406, %p405, %p404;
	mov.f64 	%fd375, %fd374;
	mov.u64 	%rd453, %rd452;
	@%p406 bra 	$L__BB11_109;
	setp.lt.s64 	%p407, %rd452, %rd87;
	min.s64 	%rd453, %rd452, %rd87;
	selp.f64 	%fd375, %fd374, %fd132, %p407;
$L__BB11_109:
	setp.lt.s32 	%p408, %r29, 161;
	mov.f64 	%fd376, %fd375;
	mov.u64 	%rd454, %rd453;
	@%p408 bra 	$L__BB11_113;
	ld.shared.f64 	%fd137, [_ZN6thrust24THRUST_300001_SM_1000_NS8cuda_cub4core6detail5shmemE+88];
	ld.shared.u64 	%rd90, [_ZN6thrust24THRUST_300001_SM_1000_NS8cuda_cub4core6detail5shmemE+96];
	abs.f64 	%fd138, %fd375;
	abs.f64 	%fd139, %fd137;
	setp.lt.f64 	%p409, %fd138, %fd139;
	setp.ge.f64 	%p410, %fd139, 0d3E7AD7F29ABCAF48;
	and.pred  	%p411, %p409, %p410;
	mov.f64 	%fd376, %fd137;
	mov.u64 	%rd454, %rd90;
	@%p411 bra 	$L__BB11_113;
	setp.lt.f64 	%p412, %fd139, %fd138;
	setp.ge.f64 	%p413, %fd138, 0d3E7AD7F29ABCAF48;
	and.pred  	%p414, %p413, %p412;
	mov.f64 	%fd376, %fd375;
	mov.u64 	%rd454, %rd453;
	@%p414 bra 	$L__BB11_113;
	setp.lt.s64 	%p415, %rd453, %rd90;
	min.s64 	%rd454, %rd453, %rd90;
	selp.f64 	%fd376, %fd375, %fd137, %p415;
$L__BB11_113:
	setp.lt.s32 	%p416, %r29, 193;
	mov.f64 	%fd377, %fd376;
	mov.u64 	%rd455, %rd454;
	@%p416 bra 	$L__BB11_117;
	ld.shared.f64 	%fd142, [_ZN6thrust24THRUST_300001_SM_1000_NS8cuda_cub4core6detail5shmemE+104];
	ld.shared.u64 	%rd93, [_ZN6thrust24THRUST_300001_SM_1000_NS8cuda_cub4core6detail5shmemE+112];
	abs.f64 	%fd143, %fd376;
	abs.f64 	%fd144, %fd142;
	setp.lt.f64 	%p417, %fd143, %fd144;
	setp.ge.f64 	%p418, %fd144, 0d3E7AD7F29ABCAF48;
	and.pred  	%p419, %p417, %p418;
	mov.f64 	%fd377, %fd142;
	mov.u64 	%rd455, %rd93;
	@%p419 bra 	$L__BB11_117;
	setp.lt.f64 	%p420, %fd144, %fd143;
	setp.ge.f64 	%p421, %fd143, 0d3E7AD7F29ABCAF48;
	and.pred  	%p422, %p421, %p420;
	mov.f64 	%fd377, %fd376;
	mov.u64 	%rd455, %rd454;
	@%p422 bra 	$L__BB11_117;
	setp.lt.s64 	%p423, %rd454, %rd93;
	min.s64 	%rd455, %rd454, %rd93;
	selp.f64 	%fd377, %fd376, %fd142, %p423;
$L__BB11_117:
	setp.lt.s32 	%p424, %r29, 225;
	mov.u64 	%rd508, %rd455;
	mov.f64 	%fd422, %fd377;
	@%p424 bra 	$L__BB11_232;
	ld.shared.f64 	%fd147, [_ZN6thrust24THRUST_300001_SM_1000_NS8cuda_cub4core6detail5shmemE+120];
	ld.shared.u64 	%rd96, [_ZN6thrust24THRUST_300001_SM_1000_NS8cuda_cub4core6detail5shmemE+128];
	abs.f64 	%fd148, %fd377;
	abs.f64 	%fd149, %fd147;
	setp.lt.f64 	%p425, %fd148, %fd149;
	setp.ge.f64 	%p426, %fd149, 0d3E7AD7F29ABCAF48;
	and.pred  	%p427, %p425, %p426;
	mov.u64 	%rd508, %rd96;
	mov.f64 	%fd422, %fd147;
	@%p427 bra 	$L__BB11_232;
	setp.lt.f64 	%p428, %fd149, %fd148;
	setp.ge.f64 	%p429, %fd148, 0d3E7AD7F29ABCAF48;
	and.pred  	%p430, %p429, %p428;
	mov.u64 	%rd508, %rd455;
	mov.f64 	%fd422, %fd377;
	@%p430 bra 	$L__BB11_232;
	setp.lt.s64 	%p431, %rd455, %rd96;
	min.s64 	%rd508, %rd455, %rd96;
	selp.f64 	%fd422, %fd377, %fd147, %p431;
	bra.uni 	$L__BB11_232;
$L__BB11_121:
	mov.u32 	%r16, %tid.x;
	cvt.u64.u32 	%rd98, %r16;
	mul.wide.u32 	%rd258, %r16, 16;
	add.s64 	%rd239, %rd236, %rd258;
	// begin inline asm
	ld.global.nc.u64 %rd238, [%rd239];
	// end inline asm
	add.s64 	%rd241, %rd239, 8;
	// begin inline asm
	ld.global.nc.u64 %rd240, [%rd241];
	// end inline asm
	mov.b64 	%fd151, %rd238;
	add.s64 	%rd243, %rd239, 4096;
	// begin inline asm
	ld.global.nc.u64 %rd242, [%rd243];
	// end inline asm
	add.s64 	%rd245, %rd239, 4104;
	// begin inline asm
	ld.global.nc.u64 %rd456, [%rd245];
	// end inline asm
	mov.b64 	%fd378, %rd242;
	add.s64 	%rd247, %rd239, 8192;
	// begin inline asm
	ld.global.nc.u64 %rd246, [%rd247];
	// end inline asm
	add.s64 	%rd249, %rd239, 8200;
	// begin inline asm
	ld.global.nc.u64 %rd457, [%rd249];
	// end inline asm
	mov.b64 	%fd379, %rd246;
	add.s64 	%rd251, %rd239, 12288;
	// begin inline asm
	ld.global.nc.u64 %rd250, [%rd251];
	// end inline asm
	add.s64 	%rd253, %rd239, 12296;
	// begin inline asm
	ld.global.nc.u64 %rd458, [%rd253];
	// end inline asm
	mov.b64 	%fd380, %rd250;
	add.s64 	%rd255, %rd239, 16384;
	// begin inline asm
	ld.global.nc.u64 %rd254, [%rd255];
	// end inline asm
	add.s64 	%rd257, %rd239, 16392;
	// begin inline asm
	ld.global.nc.u64 %rd495, [%rd257];
	// end inline asm
	mov.b64 	%fd409, %rd254;
	abs.f64 	%fd156, %fd151;
	abs.f64 	%fd157, %fd378;
	setp.lt.f64 	%p3, %fd156, %fd157;
	setp.ge.f64 	%p4, %fd157, 0d3E7AD7F29ABCAF48;
	and.pred  	%p5, %p3, %p4;
	@%p5 bra 	$L__BB11_123;
	setp.lt.f64 	%p6, %fd157, %fd156;
	setp.ge.f64 	%p7, %fd156, 0d3E7AD7F29ABCAF48;
	and.pred  	%p8, %p7, %p6;
	setp.lt.s64 	%p9, %rd240, %rd456;
	or.pred  	%p10, %p8, %p9;
	selp.b64 	%rd456, %rd240, %rd456, %p10;
	selp.f64 	%fd378, %fd151, %fd378, %p10;
$L__BB11_123:
	abs.f64 	%fd160, %fd378;
	abs.f64 	%fd161, %fd379;
	setp.lt.f64 	%p11, %fd160, %fd161;
	setp.ge.f64 	%p12, %fd161, 0d3E7AD7F29ABCAF48;
	and.pred  	%p13, %p11, %p12;
	@%p13 bra 	$L__BB11_125;
	setp.lt.f64 	%p14, %fd161, %fd160;
	setp.ge.f64 	%p15, %fd160, 0d3E7AD7F29ABCAF48;
	and.pred  	%p16, %p15, %p14;
	setp.lt.s64 	%p17, %rd456, %rd457;
	or.pred  	%p18, %p16, %p17;
	selp.b64 	%rd457, %rd456, %rd457, %p18;
	selp.f64 	%fd379, %fd378, %fd379, %p18;
$L__BB11_125:
	abs.f64 	%fd164, %fd379;
	abs.f64 	%fd165, %fd380;
	setp.lt.f64 	%p19, %fd164, %fd165;
	setp.ge.f64 	%p20, %fd165, 0d3E7AD7F29ABCAF48;
	and.pred  	%p21, %p19, %p20;
	@%p21 bra 	$L__BB11_127;
	setp.lt.f64 	%p22, %fd165, %fd164;
	setp.ge.f64 	%p23, %fd164, 0d3E7AD7F29ABCAF48;
	and.pred  	%p24, %p23, %p22;
	setp.lt.s64 	%p25, %rd457, %rd458;
	or.pred  	%p26, %p24, %p25;
	selp.b64 	%rd458, %rd457, %rd458, %p26;
	selp.f64 	%fd380, %fd379, %fd380, %p26;
$L__BB11_127:
	abs.f64 	%fd168, %fd380;
	abs.f64 	%fd169, %fd409;
	setp.lt.f64 	%p27, %fd168, %fd169;
	setp.ge.f64 	%p28, %fd169, 0d3E7AD7F29ABCAF48;
	and.pred  	%p29, %p27, %p28;
	@%p29 bra 	$L__BB11_129;
	setp.lt.f64 	%p30, %fd169, %fd168;
	setp.ge.f64 	%p31, %fd168, 0d3E7AD7F29ABCAF48;
	and.pred  	%p32, %p31, %p30;
	setp.lt.s64 	%p33, %rd458, %rd495;
	or.pred  	%p34, %p32, %p33;
	selp.b64 	%rd495, %rd458, %rd495, %p34;
	selp.f64 	%fd409, %fd380, %fd409, %p34;
$L__BB11_129:
	setp.lt.u32 	%p35, %r29, 2560;
	mov.b64 	%rd474, 1280;
	@%p35 bra 	$L__BB11_165;
	add.s64 	%rd262, %rd1, -2560;
	mul.hi.u64 	%rd263, %rd262, -3689348814741910323;
	shr.u64 	%rd112, %rd263, 10;
	setp.lt.u64 	%p36, %rd262, 1280;
	mov.b64 	%rd474, 1280;
	@%p36 bra 	$L__BB11_153;
	add.s64 	%rd265, %rd112, 1;
	and.b64  	%rd460, %rd265, 36028797018963966;
	shl.b64 	%rd266, %rd98, 4;
	add.s64 	%rd267, %rd266, %rd236;
	add.s64 	%rd461, %rd267, 57352;
	mov.b64 	%rd474, 1280;
$L__BB11_132:
	add.s64 	%rd269, %rd461, -36872;
	// begin inline asm
	ld.global.nc.u64 %rd268, [%rd269];
	// end inline asm
	add.s64 	%rd271, %rd461, -36864;
	// begin inline asm
	ld.global.nc.u64 %rd464, [%rd271];
	// end inline asm
	mov.b64 	%fd383, %rd268;
	add.s64 	%rd273, %rd461, -32776;
	// begin inline asm
	ld.global.nc.u64 %rd272, [%rd273];
	// end inline asm
	add.s64 	%rd275, %rd461, -32768;
	// begin inline asm
	ld.global.nc.u64 %rd465, [%rd275];
	// end inline asm
	mov.b64 	%fd384, %rd272;
	add.s64 	%rd277, %rd461, -28680;
	// begin inline asm
	ld.global.nc.u64 %rd276, [%rd277];
	// end inline asm
	add.s64 	%rd279, %rd461, -28672;
	// begin inline asm
	ld.global.nc.u64 %rd466, [%rd279];
	// end inline asm
	mov.b64 	%fd385, %rd276;
	add.s64 	%rd281, %rd461, -24584;
	// begin inline asm
	ld.global.nc.u64 %rd280, [%rd281];
	// end inline asm
	add.s64 	%rd283, %rd461, -24576;
	// begin inline asm
	ld.global.nc.u64 %rd467, [%rd283];
	// end inline asm
	mov.b64 	%fd386, %rd280;
	add.s64 	%rd285, %rd461, -20488;
	// begin inline asm
	ld.global.nc.u64 %rd284, [%rd285];
	// end inline asm
	add.s64 	%rd287, %rd461, -20480;
	// begin inline asm
	ld.global.nc.u64 %rd468, [%rd287];
	// end inline asm
	mov.b64 	%fd387, %rd284;
	abs.f64 	%fd178, %fd409;
	abs.f64 	%fd179, %fd383;
	setp.lt.f64 	%p37, %fd178, %fd179;
	setp.ge.f64 	%p38, %fd179, 0d3E7AD7F29ABCAF48;
	and.pred  	%p39, %p37, %p38;
	@%p39 bra 	$L__BB11_134;
	setp.lt.f64 	%p40, %fd179, %fd178;
	setp.ge.f64 	%p41, %fd178, 0d3E7AD7F29ABCAF48;
	and.pred  	%p42, %p41, %p40;
	setp.lt.s64 	%p43, %rd495, %rd464;
	or.pred  	%p44, %p42, %p43;
	selp.b64 	%rd464, %rd495, %rd464, %p44;
	selp.f64 	%fd383, %fd409, %fd383, %p44;
$L__BB11_134:
	abs.f64 	%fd182, %fd383;
	abs.f64 	%fd183, %fd384;
	setp.lt.f64 	%p45, %fd182, %fd183;
	setp.ge.f64 	%p46, %fd183, 0d3E7AD7F29ABCAF48;
	and.pred  	%p47, %p45, %p46;
	@%p47 bra 	$L__BB11_136;
	setp.lt.f64 	%p48, %fd183, %fd182;
	setp.ge.f64 	%p49, %fd182, 0d3E7AD7F29ABCAF48;
	and.pred  	%p50, %p49, %p48;
	setp.lt.s64 	%p51, %rd464, %rd465;
	or.pred  	%p52, %p50, %p51;
	selp.b64 	%rd465, %rd464, %rd465, %p52;
	selp.f64 	%fd384, %fd383, %fd384, %p52;
$L__BB11_136:
	abs.f64 	%fd186, %fd384;
	abs.f64 	%fd187, %fd385;
	setp.lt.f64 	%p53, %fd186, %fd187;
	setp.ge.f64 	%p54, %fd187, 0d3E7AD7F29ABCAF48;
	and.pred  	%p55, %p53, %p54;
	@%p55 bra 	$L__BB11_138;
	setp.lt.f64 	%p56, %fd187, %fd186;
	setp.ge.f64 	%p57, %fd186, 0d3E7AD7F29ABCAF48;
	and.pred  	%p58, %p57, %p56;
	setp.lt.s64 	%p59, %rd465, %rd466;
	or.pred  	%p60, %p58, %p59;
	selp.b64 	%rd466, %rd465, %rd466, %p60;
	selp.f64 	%fd385, %fd384, %fd385, %p60;
$L__BB11_138:
	abs.f64 	%fd190, %fd385;
	abs.f64 	%fd191, %fd386;
	setp.lt.f64 	%p61, %fd190, %fd191;
	setp.ge.f64 	%p62, %fd191, 0d3E7AD7F29ABCAF48;
	and.pred  	%p63, %p61, %p62;
	@%p63 bra 	$L__BB11_140;
	setp.lt.f64 	%p64, %fd191, %fd190;
	setp.ge.f64 	%p65, %fd190, 0d3E7AD7F29ABCAF48;
	and.pred  	%p66, %p65, %p64;
	setp.lt.s64 	%p67, %rd466, %rd467;
	or.pred  	%p68, %p66, %p67;
	selp.b64 	%rd467, %rd466, %rd467, %p68;
	selp.f64 	%fd386, %fd385, %fd386, %p68;
$L__BB11_140:
	abs.f64 	%fd194, %fd386;
	abs.f64 	%fd195, %fd387;
	setp.lt.f64 	%p69, %fd194, %fd195;
	setp.ge.f64 	%p70, %fd195, 0d3E7AD7F29ABCAF48;
	and.pred  	%p71, %p69, %p70;
	@%p71 bra 	$L__BB11_142;
	setp.lt.f64 	%p72, %fd195, %fd194;
	setp.ge.f64 	%p73, %fd194, 0d3E7AD7F29ABCAF48;
	and.pred  	%p74, %p73, %p72;
	setp.lt.s64 	%p75, %rd467, %rd468;
	or.pred  	%p76, %p74, %p75;
	selp.b64 	%rd468, %rd467, %rd468, %p76;
	selp.f64 	%fd387, %fd386, %fd387, %p76;
$L__BB11_142:
	add.s64 	%rd289, %rd461, -16392;
	// begin inline asm
	ld.global.nc.u64 %rd288, [%rd289];
	// end inline asm
	add.s64 	%rd291, %rd461, -16384;
	// begin inline asm
	ld.global.nc.u64 %rd469, [%rd291];
	// end inline asm
	mov.b64 	%fd388, %rd288;
	add.s64 	%rd293, %rd461, -12296;
	// begin inline asm
	ld.global.nc.u64 %rd292, [%rd293];
	// end inline asm
	add.s64 	%rd295, %rd461, -12288;
	// begin inline asm
	ld.global.nc.u64 %rd470, [%rd295];
	// end inline asm
	mov.b64 	%fd389, %rd292;
	add.s64 	%rd297, %rd461, -8200;
	// begin inline asm
	ld.global.nc.u64 %rd296, [%rd297];
	// end inline asm
	add.s64 	%rd299, %rd461, -8192;
	// begin inline asm
	ld.global.nc.u64 %rd471, [%rd299];
	// end inline asm
	mov.b64 	%fd390, %rd296;
	add.s64 	%rd301, %rd461, -4104;
	// begin inline asm
	ld.global.nc.u64 %rd300, [%rd301];
	// end inline asm
	add.s64 	%rd303, %rd461, -4096;
	// begin inline asm
	ld.global.nc.u64 %rd472, [%rd303];
	// end inline asm
	mov.b64 	%fd391, %rd300;
	add.s64 	%rd305, %rd461, -8;
	// begin inline asm
	ld.global.nc.u64 %rd304, [%rd305];
	// end inline asm
	// begin inline asm
	ld.global.nc.u64 %rd495, [%rd461];
	// end inline asm
	mov.b64 	%fd409, %rd304;
	abs.f64 	%fd203, %fd387;
	abs.f64 	%fd204, %fd388;
	setp.lt.f64 	%p77, %fd203, %fd204;
	setp.ge.f64 	%p78, %fd204, 0d3E7AD7F29ABCAF48;
	and.pred  	%p79, %p77, %p78;
	@%p79 bra 	$L__BB11_144;
	setp.lt.f64 	%p80, %fd204, %fd203;
	setp.ge.f64 	%p81, %fd203, 0d3E7AD7F29ABCAF48;
	and.pred  	%p82, %p81, %p80;
	setp.lt.s64 	%p83, %rd468, %rd469;
	or.pred  	%p84, %p82, %p83;
	selp.b64 	%rd469, %rd468, %rd469, %p84;
	selp.f64 	%fd388, %fd387, %fd388, %p84;
$L__BB11_144:
	abs.f64 	%fd207, %fd388;
	abs.f64 	%fd208, %fd389;
	setp.lt.f64 	%p85, %fd207, %fd208;
	setp.ge.f64 	%p86, %fd208, 0d3E7AD7F29ABCAF48;
	and.pred  	%p87, %p85, %p86;
	@%p87 bra 	$L__BB11_146;
	setp.lt.f64 	%p88, %fd208, %fd207;
	setp.ge.f64 	%p89, %fd207, 0d3E7AD7F29ABCAF48;
	and.pred  	%p90, %p89, %p88;
	setp.lt.s64 	%p91, %rd469, %rd470;
	or.pred  	%p92, %p90, %p91;
	selp.b64 	%rd470, %rd469, %rd470, %p92;
	selp.f64 	%fd389, %fd388, %fd389, %p92;
$L__BB11_146:
	abs.f64 	%fd211, %fd389;
	abs.f64 	%fd212, %fd390;
	setp.lt.f64 	%p93, %fd211, %fd212;
	setp.ge.f64 	%p94, %fd212, 0d3E7AD7F29ABCAF48;
	and.pred  	%p95, %p93, %p94;
	@%p95 bra 	$L__BB11_148;
	setp.lt.f64 	%p96, %fd212, %fd211;
	setp.ge.f64 	%p97, %fd211, 0d3E7AD7F29ABCAF48;
	and.pred  	%p98, %p97, %p96;
	setp.lt.s64 	%p99, %rd470, %rd471;
	or.pred  	%p100, %p98, %p99;
	selp.b64 	%rd471, %rd470, %rd471, %p100;
	selp.f64 	%fd390, %fd389, %fd390, %p100;
$L__BB11_148:
	abs.f64 	%fd215, %fd390;
	abs.f64 	%fd216, %fd391;
	setp.lt.f64 	%p101, %fd215, %fd216;
	setp.ge.f64 	%p102, %fd216, 0d3E7AD7F29ABCAF48;
	and.pred  	%p103, %p101, %p102;
	@%p103 bra 	$L__BB11_150;
	setp.lt.f64 	%p104, %fd216, %fd215;
	setp.ge.f64 	%p105, %fd215, 0d3E7AD7F29ABCAF48;
	and.pred  	%p106, %p105, %p104;
	setp.lt.s64 	%p107, %rd471, %rd472;
	or.pred  	%p108, %p106, %p107;
	selp.b64 	%rd472, %rd471, %rd472, %p108;
	selp.f64 	%fd391, %fd390, %fd391, %p108;
$L__BB11_150:
	abs.f64 	%fd219, %fd391;
	abs.f64 	%fd220, %fd409;
	setp.lt.f64 	%p109, %fd219, %fd220;
	setp.ge.f64 	%p110, %fd220, 0d3E7AD7F29ABCAF48;
	and.pred  	%p111, %p109, %p110;
	@%p111 bra 	$L__BB11_152;
	setp.lt.f64 	%p112, %fd220, %fd219;
	setp.ge.f64 	%p113, %fd219, 0d3E7AD7F29ABCAF48;
	and.pred  	%p114, %p113, %p112;
	setp.lt.s64 	%p115, %rd472, %rd495;
	or.pred  	%p116, %p114, %p115;
	selp.b64 	%rd495, %rd472, %rd495, %p116;
	selp.f64 	%fd409, %fd391, %fd409, %p116;
$L__BB11_152:
	add.s64 	%rd474, %rd474, 2560;
	add.s64 	%rd461, %rd461, 40960;
	add.s64 	%rd460, %rd460, -2;
	setp.ne.s64 	%p117, %rd460, 0;
	@%p117 bra 	$L__BB11_132;
$L__BB11_153:
	and.b64  	%rd308, %rd112, 1;
	setp.eq.b64 	%p118, %rd308, 1;
	@%p118 bra 	$L__BB11_165;
	shl.b64 	%rd329, %rd474, 4;
	mul.wide.u32 	%rd330, %r16, 16;
	add.s64 	%rd331, %rd236, %rd330;
	add.s64 	%rd310, %rd331, %rd329;
	// begin inline asm
	ld.global.nc.u64 %rd309, [%rd310];
	// end inline asm
	add.s64 	%rd312, %rd310, 8;
	// begin inline asm
	ld.global.nc.u64 %rd478, [%rd312];
	// end inline asm
	mov.b64 	%fd395, %rd309;
	add.s64 	%rd314, %rd310, 4096;
	// begin inline asm
	ld.global.nc.u64 %rd313, [%rd314];
	// end inline asm
	add.s64 	%rd316, %rd310, 4104;
	// begin inline asm
	ld.global.nc.u64 %rd479, [%rd316];
	// end inline asm
	mov.b64 	%fd396, %rd313;
	add.s64 	%rd318, %rd310, 8192;
	// begin inline asm
	ld.global.nc.u64 %rd317, [%rd318];
	// end inline asm
	add.s64 	%rd320, %rd310, 8200;
	// begin inline asm
	ld.global.nc.u64 %rd480, [%rd320];
	// end inline asm
	mov.b64 	%fd397, %rd317;
	add.s64 	%rd322, %rd310, 12288;
	// begin inline asm
	ld.global.nc.u64 %rd321, [%rd322];
	// end inline asm
	add.s64 	%rd324, %rd310, 12296;
	// begin inline asm
	ld.global.nc.u64 %rd481, [%rd324];
	// end inline asm
	mov.b64 	%fd398, %rd321;
	add.s64 	%rd326, %rd310, 16384;
	// begin inline asm
	ld.global.nc.u64 %rd325, [%rd326];
	// end inline asm
	add.s64 	%rd328, %rd310, 16392;
	// begin inline asm
	ld.global.nc.u64 %rd482, [%rd328];
	// end inline asm
	mov.b64 	%fd399, %rd325;
	abs.f64 	%fd230, %fd409;
	abs.f64 	%fd231, %fd395;
	setp.lt.f64 	%p119, %fd230, %fd231;
	setp.ge.f64 	%p120, %fd231, 0d3E7AD7F29ABCAF48;
	and.pred  	%p121, %p119, %p120;
	@%p121 bra 	$L__BB11_156;
	setp.lt.f64 	%p122, %fd231, %fd230;
	setp.ge.f64 	%p123, %fd230, 0d3E7AD7F29ABCAF48;
	and.pred  	%p124, %p123, %p122;
	setp.lt.s64 	%p125, %rd495, %rd478;
	or.pred  	%p126, %p124, %p125;
	selp.b64 	%rd478, %rd495, %rd478, %p126;
	selp.f64 	%fd395, %fd409, %fd395, %p126;
$L__BB11_156:
	abs.f64 	%fd234, %fd395;
	abs.f64 	%fd235, %fd396;
	setp.lt.f64 	%p127, %fd234, %fd235;
	setp.ge.f64 	%p128, %fd235, 0d3E7AD7F29ABCAF48;
	and.pred  	%p129, %p127, %p128;
	@%p129 bra 	$L__BB11_158;
	setp.lt.f64 	%p130, %fd235, %fd234;
	setp.ge.f64 	%p131, %fd234, 0d3E7AD7F29ABCAF48;
	and.pred  	%p132, %p131, %p130;
	setp.lt.s64 	%p133, %rd478, %rd479;
	or.pred  	%p134, %p132, %p133;
	selp.b64 	%rd479, %rd478, %rd479, %p134;
	selp.f64 	%fd396, %fd395, %fd396, %p134;
$L__BB11_158:
	abs.f64 	%fd238, %fd396;
	abs.f64 	%fd239, %fd397;
	setp.lt.f64 	%p135, %fd238, %fd239;
	setp.ge.f64 	%p136, %fd239, 0d3E7AD7F29ABCAF48;
	and.pred  	%p137, %p135, %p136;
	@%p137 bra 	$L__BB11_160;
	setp.lt.f64 	%p138, %fd239, %fd238;
	setp.ge.f64 	%p139, %fd238, 0d3E7AD7F29ABCAF48;
	and.pred  	%p140, %p139, %p138;
	setp.lt.s64 	%p141, %rd479, %rd480;
	or.pred  	%p142, %p140, %p141;
	selp.b64 	%rd480, %rd479, %rd480, %p142;
	selp.f64 	%fd397, %fd396, %fd397, %p142;
$L__BB11_160:
	abs.f64 	%fd242, %fd397;
	abs.f64 	%fd243, %fd398;
	setp.lt.f64 	%p143, %fd242, %fd243;
	setp.ge.f64 	%p144, %fd243, 0d3E7AD7F29ABCAF48;
	and.pred  	%p145, %p143, %p144;
	@%p145 bra 	$L__BB11_162;
	setp.lt.f64 	%p146, %fd243, %fd242;
	setp.ge.f64 	%p147, %fd242, 0d3E7AD7F29ABCAF48;
	and.pred  	%p148, %p147, %p146;
	setp.lt.s64 	%p149, %rd480, %rd481;
	or.pred  	%p150, %p148, %p149;
	selp.b64 	%rd481, %rd480, %rd481, %p150;
	selp.f64 	%fd398, %fd397, %fd398, %p150;
$L__BB11_162:
	abs.f64 	%fd246, %fd398;
	abs.f64 	%fd247, %fd399;
	setp.lt.f64 	%p151, %fd246, %fd247;
	setp.ge.f64 	%p152, %fd247, 0d3E7AD7F29ABCAF48;
	and.pred  	%p153, %p151, %p152;
	@%p153 bra 	$L__BB11_164;
	setp.lt.f64 	%p154, %fd247, %fd246;
	setp.ge.f64 	%p155, %fd246, 0d3E7AD7F29ABCAF48;
	and.pred  	%p156, %p155, %p154;
	setp.lt.s64 	%p157, %rd481, %rd482;
	or.pred  	%p158, %p156, %p157;
	selp.b64 	%rd482, %rd481, %rd482, %p158;
	selp.f64 	%fd399, %fd398, %fd399, %p158;
$L__BB11_164:
	add.s64 	%rd474, %rd474, 1280;
	mov.u64 	%rd495, %rd482;
	mov.f64 	%fd409, %fd399;
$L__BB11_165:
	cvt.s64.s32 	%rd332, %r29;
	setp.ge.s64 	%p159, %rd474, %rd332;
	@%p159 bra 	$L__BB11_188;
	cvt.u32.u64 	%r17, %rd474;
	sub.s32 	%r18, %r29, %r17;
	setp.ge.s32 	%p160, %r16, %r18;
	@%p160 bra 	$L__BB11_188;
	not.b32 	%r30, %r16;
	add.s32 	%r31, %r29, %r30;
	sub.s32 	%r19, %r31, %r17;
	and.b32  	%r32, %r19, 768;
	setp.eq.s32 	%p161, %r32, 768;
	mov.u32 	%r372, %r16;
	@%p161 bra 	$L__BB11_173;
	cvt.u64.u32 	%rd334, %r16;
	add.s64 	%rd335, %rd474, %rd334;
	shl.b64 	%rd336, %rd335, 4;
	add.s64 	%rd485, %rd236, %rd336;
	shr.u32 	%r33, %r19, 8;
	add.s32 	%r34, %r33, 1;
	and.b32  	%r35, %r34, 3;
	neg.s32 	%r370, %r35;
	mov.u32 	%r372, %r16;
$L__BB11_169:
	.pragma "nounroll";
	mov.u64 	%rd176, %rd495;
	mov.f64 	%fd251, %fd409;
	// begin inline asm
	ld.global.nc.u64 %rd337, [%rd485];
	// end inline asm
	add.s64 	%rd340, %rd485, 8;
	// begin inline asm
	ld.global.nc.u64 %rd339, [%rd340];
	// end inline asm
	mov.b64 	%fd252, %rd337;
	abs.f64 	%fd253, %fd251;
	abs.f64 	%fd254, %fd252;
	setp.lt.f64 	%p162, %fd253, %fd254;
	setp.ge.f64 	%p163, %fd254, 0d3E7AD7F29ABCAF48;
	and.pred  	%p164, %p162, %p163;
	mov.f64 	%fd409, %fd252;
	mov.u64 	%rd495, %rd339;
	@%p164 bra 	$L__BB11_172;
	setp.lt.f64 	%p165, %fd254, %fd253;
	setp.ge.f64 	%p166, %fd253, 0d3E7AD7F29ABCAF48;
	and.pred  	%p167, %p166, %p165;
	mov.f64 	%fd409, %fd251;
	mov.u64 	%rd495, %rd176;
	@%p167 bra 	$L__BB11_172;
	setp.lt.s64 	%p168, %rd176, %rd339;
	selp.f64 	%fd409, %fd251, %fd252, %p168;
	min.s64 	%rd495, %rd176, %rd339;
$L__BB11_172:
	add.s32 	%r372, %r372, 256;
	add.s64 	%rd485, %rd485, 4096;
	add.s32 	%r370, %r370, 1;
	setp.ne.s32 	%p169, %r370, 0;
	@%p169 bra 	$L__BB11_169;
$L__BB11_173:
	setp.lt.u32 	%p170, %r19, 768;
	@%p170 bra 	$L__BB11_188;
	cvt.u64.u32 	%rd341, %r372;
	add.s64 	%rd342, %rd474, %rd341;
	shl.b64 	%rd343, %rd342, 4;
	add.s64 	%rd344, %rd343, %rd236;
	add.s64 	%rd490, %rd344, 12296;
$L__BB11_175:
	add.s64 	%rd346, %rd490, -12296;
	// begin inline asm
	ld.global.nc.u64 %rd345, [%rd346];
	// end inline asm
	add.s64 	%rd348, %rd490, -12288;
	// begin inline asm
	ld.global.nc.u64 %rd347, [%rd348];
	// end inline asm
	mov.b64 	%fd260, %rd345;
	abs.f64 	%fd261, %fd409;
	abs.f64 	%fd262, %fd260;
	setp.lt.f64 	%p171, %fd261, %fd262;
	setp.ge.f64 	%p172, %fd262, 0d3E7AD7F29ABCAF48;
	and.pred  	%p173, %p171, %p172;
	mov.f64 	%fd406, %fd260;
	mov.u64 	%rd492, %rd347;
	@%p173 bra 	$L__BB11_178;
	setp.lt.f64 	%p174, %fd262, %fd261;
	setp.ge.f64 	%p175, %fd261, 0d3E7AD7F29ABCAF48;
	and.pred  	%p176, %p175, %p174;
	mov.f64 	%fd406, %fd409;
	mov.u64 	%rd492, %rd495;
	@%p176 bra 	$L__BB11_178;
	setp.lt.s64 	%p177, %rd495, %rd347;
	selp.f64 	%fd406, %fd409, %fd260, %p177;
	min.s64 	%rd492, %rd495, %rd347;
$L__BB11_178:
	add.s64 	%rd350, %rd490, -8200;
	// begin inline asm
	ld.global.nc.u64 %rd349, [%rd350];
	// end inline asm
	add.s64 	%rd352, %rd490, -8192;
	// begin inline asm
	ld.global.nc.u64 %rd351, [%rd352];
	// end inline asm
	mov.b64 	%fd265, %rd349;
	abs.f64 	%fd266, %fd406;
	abs.f64 	%fd267, %fd265;
	setp.lt.f64 	%p178, %fd266, %fd267;
	setp.ge.f64 	%p179, %fd267, 0d3E7AD7F29ABCAF48;
	and.pred  	%p180, %p178, %p179;
	mov.f64 	%fd407, %fd265;
	mov.u64 	%rd493, %rd351;
	@%p180 bra 	$L__BB11_181;
	setp.lt.f64 	%p181, %fd267, %fd266;
	setp.ge.f64 	%p182, %fd266, 0d3E7AD7F29ABCAF48;
	and.pred  	%p183, %p182, %p181;
	mov.f64 	%fd407, %fd406;
	mov.u64 	%rd493, %rd492;
	@%p183 bra 	$L__BB11_181;
	setp.lt.s64 	%p184, %rd492, %rd351;
	selp.f64 	%fd407, %fd406, %fd265, %p184;
	min.s64 	%rd493, %rd492, %rd351;
$L__BB11_181:
	add.s64 	%rd354, %rd490, -4104;
	// begin inline asm
	ld.global.nc.u64 %rd353, [%rd354];
	// end inline asm
	add.s64 	%rd356, %rd490, -4096;
	// begin inline asm
	ld.global.nc.u64 %rd355, [%rd356];
	// end inline asm
	mov.b64 	%fd270, %rd353;
	abs.f64 	%fd271, %fd407;
	abs.f64 	%fd272, %fd270;
	setp.lt.f64 	%p185, %fd271, %fd272;
	setp.ge.f64 	%p186, %fd272, 0d3E7AD7F29ABCAF48;
	and.pred  	%p187, %p185, %p186;
	mov.f64 	%fd408, %fd270;
	mov.u64 	%rd494, %rd355;
	@%p187 bra 	$L__BB11_184;
	setp.lt.f64 	%p188, %fd272, %fd271;
	setp.ge.f64 	%p189, %fd271, 0d3E7AD7F29ABCAF48;
	and.pred  	%p190, %p189, %p188;
	mov.f64 	%fd408, %fd407;
	mov.u64 	%rd494, %rd493;
	@%p190 bra 	$L__BB11_184;
	setp.lt.s64 	%p191, %rd493, %rd355;
	selp.f64 	%fd408, %fd407, %fd270, %p191;
	min.s64 	%rd494, %rd493, %rd355;
$L__BB11_184:
	add.s64 	%rd358, %rd490, -8;
	// begin inline asm
	ld.global.nc.u64 %rd357, [%rd358];
	// end inline asm
	// begin inline asm
	ld.global.nc.u64 %rd359, [%rd490];
	// end inline asm
	mov.b64 	%fd275, %rd357;
	abs.f64 	%fd276, %fd408;
	abs.f64 	%fd277, %fd275;
	setp.lt.f64 	%p192, %fd276, %fd277;
	setp.ge.f64 	%p193, %fd277, 0d3E7AD7F29ABCAF48;
	and.pred  	%p194, %p192, %p193;
	mov.f64 	%fd409, %fd275;
	mov.u64 	%rd495, %rd359;
	@%p194 bra 	$L__BB11_187;
	setp.lt.f64 	%p195, %fd277, %fd276;
	setp.ge.f64 	%p196, %fd276, 0d3E7AD7F29ABCAF48;
	and.pred  	%p197, %p196, %p195;
	mov.f64 	%fd409, %fd408;
	mov.u64 	%rd495, %rd494;
	@%p197 bra 	$L__BB11_187;
	setp.lt.s64 	%p198, %rd494, %rd359;
	selp.f64 	%fd409, %fd408, %fd275, %p198;
	min.s64 	%rd495, %rd494, %rd359;
$L__BB11_187:
	add.s32 	%r372, %r372, 1024;
	add.s64 	%rd490, %rd490, 16384;
	setp.lt.s32 	%p199, %r372, %r18;
	@%p199 bra 	$L__BB11_175;
$L__BB11_188:
	// begin inline asm
	mov.u32 %r36, %laneid;
	// end inline asm
	mov.b64 	%rd361, %fd409;
	mov.b64 	{%r38, %r43}, %rd361;
	mov.b32 	%r54, 1;
	mov.b32 	%r55, 31;
	mov.b32 	%r56, -1;
	// begin inline asm
	shfl.sync.down.b32 %r37, %r38, %r54, %r55, %r56;
	// end inline asm
	// begin inline asm
	shfl.sync.down.b32 %r42, %r43, %r54, %r55, %r56;
	// end inline asm
	mov.b64 	%rd362, {%r37, %r42};
	mov.b64 	%fd281, %rd362;
	mov.b64 	{%r48, %r53}, %rd495;
	// begin inline asm
	shfl.sync.down.b32 %r47, %r48, %r54, %r55, %r56;
	// end inline asm
	// begin inline asm
	shfl.sync.down.b32 %r52, %r53, %r54, %r55, %r56;
	// end inline asm
	mov.b64 	%rd200, {%r47, %r52};
	setp.gt.s32 	%p200, %r36, 30;
	mov.f64 	%fd411, %fd409;
	mov.u64 	%rd497, %rd495;
	@%p200 bra 	$L__BB11_192;
	abs.f64 	%fd282, %fd409;
	abs.f64 	%fd283, %fd281;
	setp.lt.f64 	%p201, %fd282, %fd283;
	setp.ge.f64 	%p202, %fd283, 0d3E7AD7F29ABCAF48;
	and.pred  	%p203, %p201, %p202;
	mov.f64 	%fd411, %fd281;
	mov.u64 	%rd497, %rd200;
	@%p203 bra 	$L__BB11_192;
	setp.lt.f64 	%p204, %fd283, %fd282;
	setp.ge.f64 	%p205, %fd282, 0d3E7AD7F29ABCAF48;
	and.pred  	%p206, %p205, %p204;
	mov.f64 	%fd411, %fd409;
	mov.u64 	%rd497, %rd495;
	@%p206 bra 	$L__BB11_192;
	setp.lt.s64 	%p207, %rd495, %rd200;
	selp.f64 	%fd411, %fd409, %fd281, %p207;
	min.s64 	%rd497, %rd495, %rd200;
$L__BB11_192:
	mov.b64 	%rd363, %fd411;
	mov.b64 	{%r58, %r63}, %rd363;
	mov.b32 	%r74, 2;
	mov.b32 	%r75, 31;
	mov.b32 	%r76, -1;
	// begin inline asm
	shfl.sync.down.b32 %r57, %r58, %r74, %r75, %r76;
	// end inline asm
	// begin inline asm
	shfl.sync.down.b32 %r62, %r63, %r74, %r75, %r76;
	// end inline asm
	mov.b64 	%rd364, {%r57, %r62};
	mov.b64 	%fd286, %rd364;
	mov.b64 	{%r68, %r73}, %rd497;
	// begin inline asm
	shfl.sync.down.b32 %r67, %r68, %r74, %r75, %r76;
	// end inline asm
	// begin inline asm
	shfl.sync.down.b32 %r72, %r73, %r74, %r75, %r76;
	// end inline asm
	mov.b64 	%rd203, {%r67, %r72};
	setp.gt.s32 	%p208, %r36, 29;
	mov.f64 	%fd412, %fd411;
	mov.u64 	%rd498, %rd497;
	@%p208 bra 	$L__BB11_196;
	abs.f64 	%fd287, %fd411;
	abs.f64 	%fd288, %fd286;
	setp.lt.f64 	%p209, %fd287, %fd288;
	setp.ge.f64 	%p210, %fd288, 0d3E7AD7F29ABCAF48;
	and.pred  	%p211, %p209, %p210;
	mov.f64 	%fd412, %fd286;
	mov.u64 	%rd498, %rd203;
	@%p211 bra 	$L__BB11_196;
	setp.lt.f64 	%p212, %fd288, %fd287;
	setp.ge.f64 	%p213, %fd287, 0d3E7AD7F29ABCAF48;
	and.pred  	%p214, %p213, %p212;
	mov.f64 	%fd412, %fd411;
	mov.u64 	%rd498, %rd497;
	@%p214 bra 	$L__BB11_196;
	setp.lt.s64 	%p215, %rd497, %rd203;
	selp.f64 	%fd412, %fd411, %fd286, %p215;
	min.s64 	%rd498, %rd497, %rd203;
$L__BB11_196:
	mov.b64 	%rd365, %fd412;
	mov.b64 	{%r78, %r83}, %rd365;
	mov.b32 	%r94, 4;
	mov.b32 	%r95, 31;
	mov.b32 	%r96, -1;
	// begin inline asm
	shfl.sync.down.b32 %r77, %r78, %r94, %r95, %r96;
	// end inline asm
	// begin inline asm
	shfl.sync.down.b32 %r82, %r83, %r94, %r95, %r96;
	// end inline asm
	mov.b64 	%rd366, {%r77, %r82};
	mov.b64 	%fd291, %rd366;
	mov.b64 	{%r88, %r93}, %rd498;
	// begin inline asm
	shfl.sync.down.b32 %r87, %r88, %r94, %r95, %r96;
	// end inline asm
	// begin inline asm
	shfl.sync.down.b32 %r92, %r93, %r94, %r95, %r96;
	// end inline asm
	mov.b64 	%rd206, {%r87, %r92};
	setp.gt.s32 	%p216, %r36, 27;
	mov.f64 	%fd413, %fd412;
	mov.u64 	%rd499, %rd498;
	@%p216 bra 	$L__BB11_200;
	abs.f64 	%fd292, %fd412;
	abs.f64 	%fd293, %fd291;
	setp.lt.f64 	%p217, %fd292, %fd293;
	setp.ge.f64 	%p218, %fd293, 0d3E7AD7F29ABCAF48;
	and.pred  	%p219, %p217, %p218;
	mov.f64 	%fd413, %fd291;
	mov.u64 	%rd499, %rd206;
	@%p219 bra 	$L__BB11_200;
	setp.lt.f64 	%p220, %fd293, %fd292;
	setp.ge.f64 	%p221, %fd292, 0d3E7AD7F29ABCAF48;
	and.pred  	%p222, %p221, %p220;
	mov.f64 	%fd413, %fd412;
	mov.u64 	%rd499, %rd498;
	@%p222 bra 	$L__BB11_200;
	setp.lt.s64 	%p223, %rd498, %rd206;
	selp.f64 	%fd413, %fd412, %fd291, %p223;
	min.s64 	%rd499, %rd498, %rd206;
$L__BB11_200:
	mov.b64 	%rd367, %fd413;
	mov.b64 	{%r98, %r103}, %rd367;
	mov.b32 	%r114, 8;
	mov.b32 	%r115, 31;
	mov.b32 	%r116, -1;
	// begin inline asm
	shfl.sync.down.b32 %r97, %r98, %r114, %r115, %r116;
	// end inline asm
	// begin inline asm
	shfl.sync.down.b32 %r102, %r103, %r114, %r115, %r116;
	// end inline asm
	mov.b64 	%rd368, {%r97, %r102};
	mov.b64 	%fd296, %rd368;
	mov.b64 	{%r108, %r113}, %rd499;
	// begin inline asm
	shfl.sync.down.b32 %r107, %r108, %r114, %r115, %r116;
	// end inline asm
	// begin inline asm
	shfl.sync.down.b32 %r112, %r113, %r114, %r115, %r116;
	// end inline asm
	mov.b64 	%rd209, {%r107, %r112};
	setp.gt.s32 	%p224, %r36, 23;
	mov.f64 	%fd414, %fd413;
	mov.u64 	%rd500, %rd499;
	@%p224 bra 	$L__BB11_204;
	abs.f64 	%fd297, %fd413;
	abs.f64 	%fd298, %fd296;
	setp.lt.f64 	%p225, %fd297, %fd298;
	setp.ge.f64 	%p226, %fd298, 0d3E7AD7F29ABCAF48;
	and.pred  	%p227, %p225, %p226;
	mov.f64 	%fd414, %fd296;
	mov.u64 	%rd500, %rd209;
	@%p227 bra 	$L__BB11_204;
	setp.lt.f64 	%p228, %fd298, %fd297;
	setp.ge.f64 	%p229, %fd297, 0d3E7AD7F29ABCAF48;
	and.pred  	%p230, %p229, %p228;
	mov.f64 	%fd414, %fd413;
	mov.u64 	%rd500, %rd499;
	@%p230 bra 	$L__BB11_204;
	setp.lt.s64 	%p231, %rd499, %rd209;
	selp.f64 	%fd414, %fd413, %fd296, %p231;
	min.s64 	%rd500, %rd499, %rd209;
$L__BB11_204:
	mov.b64 	%rd369, %fd414;
	mov.b64 	{%r118, %r123}, %rd369;
	mov.b32 	%r134, 16;
	mov.b32 	%r135, 31;
	mov.b32 	%r136, -1;
	// begin inline asm
	shfl.sync.down.b32 %r117, %r118, %r134, %r135, %r136;
	// end inline asm
	// begin inline asm
	shfl.sync.down.b32 %r122, %r123, %r134, %r135, %r136;
	// end inline asm
	mov.b64 	%rd370, {%r117, %r122};
	mov.b64 	%fd301, %rd370;
	mov.b64 	{%r128, %r133}, %rd500;
	// begin inline asm
	shfl.sync.down.b32 %r127, %r128, %r134, %r135, %r136;
	// end inline asm
	// begin inline asm
	shfl.sync.down.b32 %r132, %r133, %r134, %r135, %r136;
	// end inline asm
	mov.b64 	%rd212, {%r127, %r132};
	setp.gt.s32 	%p232, %r36, 15;
	mov.f64 	%fd422, %fd414;
	mov.u64 	%rd508, %rd500;
	@%p232 bra 	$L__BB11_208;
	abs.f64 	%fd302, %fd414;
	abs.f64 	%fd303, %fd301;
	setp.lt.f64 	%p233, %fd302, %fd303;
	setp.ge.f64 	%p234, %fd303, 0d3E7AD7F29ABCAF48;
	and.pred  	%p235, %p233, %p234;
	mov.f64 	%fd422, %fd301;
	mov.u64 	%rd508, %rd212;
	@%p235 bra 	$L__BB11_208;
	setp.lt.f64 	%p236, %fd303, %fd302;
	setp.ge.f64 	%p237, %fd302, 0d3E7AD7F29ABCAF48;
	and.pred  	%p238, %p237, %p236;
	mov.f64 	%fd422, %fd414;
	mov.u64 	%rd508, %rd500;
	@%p238 bra 	$L__BB11_208;
	setp.lt.s64 	%p239, %rd500, %rd212;
	selp.f64 	%fd422, %fd414, %fd301, %p239;
	min.s64 	%rd508, %rd500, %rd212;
$L__BB11_208:
	setp.ne.s32 	%p240, %r36, 0;
	@%p240 bra 	$L__BB11_210;
	shr.u32 	%r137, %r16, 1;
	and.b32  	%r138, %r137, 496;
	mov.u32 	%r139, _ZN6thrust24THRUST_300001_SM_1000_NS8cuda_cub4core6detail5shmemE;
	add.s32 	%r140, %r139, %r138;
	st.shared.f64 	[%r140+8], %fd422;
	st.shared.u64 	[%r140+16], %rd508;
$L__BB11_210:
	bar.sync 	0;
	setp.ne.s32 	%p241, %r16, 0;
	@%p241 bra 	$L__BB11_232;
	ld.shared.f64 	%fd306, [_ZN6thrust24THRUST_300001_SM_1000_NS8cuda_cub4core6detail5shmemE+24];
	ld.shared.u64 	%rd215, [_ZN6thrust24THRUST_300001_SM_1000_NS8cuda_cub4core6detail5shmemE+32];
	abs.f64 	%fd307, %fd422;
	abs.f64 	%fd308, %fd306;
	setp.lt.f64 	%p242, %fd307, %fd308;
	setp.ge.f64 	%p243, %fd308, 0d3E7AD7F29ABCAF48;
	and.pred  	%p244, %p242, %p243;
	mov.f64 	%fd416, %fd306;
	mov.u64 	%rd502, %rd215;
	@%p244 bra 	$L__BB11_214;
	setp.lt.f64 	%p245, %fd308, %fd307;
	setp.ge.f64 	%p246, %fd307, 0d3E7AD7F29ABCAF48;
	and.pred  	%p247, %p246, %p245;
	mov.f64 	%fd416, %fd422;
	mov.u64 	%rd502, %rd508;
	@%p247 bra 	$L__BB11_214;
	setp.lt.s64 	%p248, %rd508, %rd215;
	selp.f64 	%fd416, %fd422, %fd306, %p248;
	min.s64 	%rd502, %rd508, %rd215;
$L__BB11_214:
	ld.shared.f64 	%fd311, [_ZN6thrust24THRUST_300001_SM_1000_NS8cuda_cub4core6detail5shmemE+40];
	ld.shared.u64 	%rd218, [_ZN6thrust24THRUST_300001_SM_1000_NS8cuda_cub4core6detail5shmemE+48];
	abs.f64 	%fd312, %fd416;
	abs.f64 	%fd313, %fd311;
	setp.lt.f64 	%p249, %fd312, %fd313;
	setp.ge.f64 	%p250, %fd313, 0d3E7AD7F29ABCAF48;
	and.pred  	%p251, %p249, %p250;
	mov.f64 	%fd417, %fd311;
	mov.u64 	%rd503, %rd218;
	@%p251 bra 	$L__BB11_217;
	setp.lt.f64 	%p252, %fd313, %fd312;
	setp.ge.f64 	%p253, %fd312, 0d3E7AD7F29ABCAF48;
	and.pred  	%p254, %p253, %p252;
	mov.f64 	%fd417, %fd416;
	mov.u64 	%rd503, %rd502;
	@%p254 bra 	$L__BB11_217;
	setp.lt.s64 	%p255, %rd502, %rd218;
	selp.f64 	%fd417, %fd416, %fd311, %p255;
	min.s64 	%rd503, %rd502, %rd218;
$L__BB11_217:
	ld.shared.f64 	%fd316, [_ZN6thrust24THRUST_300001_SM_1000_NS8cuda_cub4core6detail5shmemE+56];
	ld.shared.u64 	%rd221, [_ZN6thrust24THRUST_300001_SM_1000_NS8cuda_cub4core6detail5shmemE+64];
	abs.f64 	%fd317, %fd417;
	abs.f64 	%fd318, %fd316;
	setp.lt.f64 	%p256, %fd317, %fd318;
	setp.ge.f64 	%p257, %fd318, 0d3E7AD7F29ABCAF48;
	and.pred  	%p258, %p256, %p257;
	mov.f64 	%fd418, %fd316;
	mov.u64 	%rd504, %rd221;
	@%p258 bra 	$L__BB11_220;
	setp.lt.f64 	%p259, %fd318, %fd317;
	setp.ge.f64 	%p260, %fd317, 0d3E7AD7F29ABCAF48;
	and.pred  	%p261, %p260, %p259;
	mov.f64 	%fd418, %fd417;
	mov.u64 	%rd504, %rd503;
	@%p261 bra 	$L__BB11_220;
	setp.lt.s64 	%p262, %rd503, %rd221;
	selp.f64 	%fd418, %fd417, %fd316, %p262;
	min.s64 	%rd504, %rd503, %rd221;
$L__BB11_220:
	ld.shared.f64 	%fd321, [_ZN6thrust24THRUST_300001_SM_1000_NS8cuda_cub4core6detail5shmemE+72];
	ld.shared.u64 	%rd224, [_ZN6thrust24THRUST_300001_SM_1000_NS8cuda_cub4core6detail5shmemE+80];
	abs.f64 	%fd322, %fd418;
	abs.f64 	%fd323, %fd321;
	setp.lt.f64 	%p263, %fd322, %fd323;
	setp.ge.f64 	%p264, %fd323, 0d3E7AD7F29ABCAF48;
	and.pred  	%p265, %p263, %p264;
	mov.f64 	%fd419, %fd321;
	mov.u64 	%rd505, %rd224;
	@%p265 bra 	$L__BB11_223;
	setp.lt.f64 	%p266, %fd323, %fd322;
	setp.ge.f64 	%p267, %fd322, 0d3E7AD7F29ABCAF48;
	and.pred  	%p268, %p267, %p266;
	mov.f64 	%fd419, %fd418;
	mov.u64 	%rd505, %rd504;
	@%p268 bra 	$L__BB11_223;
	setp.lt.s64 	%p269, %rd504, %rd224;
	selp.f64 	%fd419, %fd418, %fd321, %p269;
	min.s64 	%rd505, %rd504, %rd224;
$L__BB11_223:
	ld.shared.f64 	%fd326, [_ZN6thrust24THRUST_300001_SM_1000_NS8cuda_cub4core6detail5shmemE+88];
	ld.shared.u64 	%rd227, [_ZN6thrust24THRUST_300001_SM_1000_NS8cuda_cub4core6detail5shmemE+96];
	abs.f64 	%fd327, %fd419;
	abs.f64 	%fd328, %fd326;
	setp.lt.f64 	%p270, %fd327, %fd328;
	setp.ge.f64 	%p271, %fd328, 0d3E7AD7F29ABCAF48;
	and.pred  	%p272, %p270, %p271;
	mov.f64 	%fd420, %fd326;
	mov.u64 	%rd506, %rd227;
	@%p272 bra 	$L__BB11_226;
	setp.lt.f64 	%p273, %fd328, %fd327;
	setp.ge.f64 	%p274, %fd327, 0d3E7AD7F29ABCAF48;
	and.pred  	%p275, %p274, %p273;
	mov.f64 	%fd420, %fd419;
	mov.u64 	%rd506, %rd505;
	@%p275 bra 	$L__BB11_226;
	setp.lt.s64 	%p276, %rd505, %rd227;
	selp.f64 	%fd420, %fd419, %fd326, %p276;
	min.s64 	%rd506, %rd505, %rd227;
$L__BB11_226:
	ld.shared.f64 	%fd331, [_ZN6thrust24THRUST_300001_SM_1000_NS8cuda_cub4core6detail5shmemE+104];
	ld.shared.u64 	%rd230, [_ZN6thrust24THRUST_300001_SM_1000_NS8cuda_cub4core6detail5shmemE+112];
	abs.f64 	%fd332, %fd420;
	abs.f64 	%fd333, %fd331;
	setp.lt.f64 	%p277, %fd332, %fd333;
	setp.ge.f64 	%p278, %fd333, 0d3E7AD7F29ABCAF48;
	and.pred  	%p279, %p277, %p278;
	mov.f64 	%fd421, %fd331;
	mov.u64 	%rd507, %rd230;
	@%p279 bra 	$L__BB11_229;
	setp.lt.f64 	%p280, %fd333, %fd332;
	setp.ge.f64 	%p281, %fd332, 0d3E7AD7F29ABCAF48;
	and.pred  	%p282, %p281, %p280;
	mov.f64 	%fd421, %fd420;
	mov.u64 	%rd507, %rd506;
	@%p282 bra 	$L__BB11_229;
	setp.lt.s64 	%p283, %rd506, %rd230;
	selp.f64 	%fd421, %fd420, %fd331, %p283;
	min.s64 	%rd507, %rd506, %rd230;
$L__BB11_229:
	ld.shared.f64 	%fd336, [_ZN6thrust24THRUST_300001_SM_1000_NS8cuda_cub4core6detail5shmemE+120];
	ld.shared.u64 	%rd233, [_ZN6thrust24THRUST_300001_SM_1000_NS8cuda_cub4core6detail5shmemE+128];
	abs.f64 	%fd337, %fd421;
	abs.f64 	%fd338, %fd336;
	setp.lt.f64 	%p284, %fd337, %fd338;
	setp.ge.f64 	%p285, %fd338, 0d3E7AD7F29ABCAF48;
	and.pred  	%p286, %p284, %p285;
	mov.u64 	%rd508, %rd233;
	mov.f64 	%fd422, %fd336;
	@%p286 bra 	$L__BB11_232;
	setp.lt.f64 	%p287, %fd338, %fd337;
	setp.ge.f64 	%p288, %fd337, 0d3E7AD7F29ABCAF48;
	and.pred  	%p289, %p288, %p287;
	mov.u64 	%rd508, %rd507;
	mov.f64 	%fd422, %fd421;
	@%p289 bra 	$L__BB11_232;
	setp.lt.s64 	%p290, %rd507, %rd233;
	selp.f64 	%fd422, %fd421, %fd336, %p290;
	min.s64 	%rd508, %rd507, %rd233;
$L__BB11_232:
	mov.u32 	%r364, %tid.x;
	setp.ne.s32 	%p523, %r364, 0;
	@%p523 bra 	$L__BB11_234;
	ld.param.u64 	%rd421, [_ZN6thrust24THRUST_300001_SM_1000_NS8cuda_cub4core6detail13_kernel_agentINS1_8__reduce11ReduceAgentIPN4cuda3std3__45tupleIJdlEEESC_SB_lNS1_9__extrema9arg_max_fIdl10ComparatorEEEEJSC_SC_iSG_EEEvDpT0__param_1];
	cvta.to.global.u64 	%rd420, %rd421;
	st.global.f64 	[%rd420], %fd422;
	st.global.u64 	[%rd420+8], %rd508;
$L__BB11_234:
	ret;

}
	// .globl	_ZN3cub18CUB_300001_SM_10006detail11EmptyKernelIvEEvv
.visible .entry _ZN3cub18CUB_300001_SM_10006detail11EmptyKernelIvEEvv()
{


	ret;

}


// ===== COMPILED SASS (sm_100) =====

	.target	sm_100

	.elftype	@"ET_EXEC"


//--------------------- .note.nv.tkinfo           --------------------------
	.section	.note.nv.tkinfo,"",@"SHT_NOTE"
	.sectionflags	@"SHF_NOTE_NV_TKINFO"
	.tkinfo
        /*0018*/ 	.word	0x00000002
        /*0030*/ 	.string	""
        /*0030*/ 	.string	"ptxas"
        /*0030*/ 	.string	"Cuda compilation tools, release 13.0, V13.0.88"
        /*0030*/ 	.string	"Build cuda_13.0.r13.0/compiler.36424714_0"
        /*0030*/ 	.string	"-arch sm_100 -m 64 "



//--------------------- .note.nv.cuinfo           --------------------------
	.section	.note.nv.cuinfo,"",@"SHT_NOTE"
	.sectionflags	@"SHF_NOTE_NV_CUINFO"
        /*0018*/ 	.short	0x0002
        /*001a*/ 	.short	0x0064
        /*001c*/ 	.short	0x0082
	.zero		2


//--------------------- .nv.info                  --------------------------
	.section	.nv.info,"",@"SHT_CUDA_INFO"
	.align	4


	//----- nvinfo : EIATTR_REGCOUNT
	.align		4
        /*0000*/ 	.byte	0x04, 0x2f
        /*0002*/ 	.short	(.L_46 - .L_45)
	.align		4
.L_45:
        /*0004*/ 	.word	index@(_Z8SwapRowsPdiiiii)
        /*0008*/ 	.word	0x0000001c


	//----- nvinfo : EIATTR_FRAME_SIZE
	.align		4
.L_46:
        /*000c*/ 	.byte	0x04, 0x11
        /*000e*/ 	.short	(.L_48 - .L_47)
	.align		4
.L_47:
        /*0010*/ 	.word	index@(_Z8SwapRowsPdiiiii)
        /*0014*/ 	.word	0x00000000


	//----- nvinfo : EIATTR_REGCOUNT
	.align		4
.L_48:
        /*0018*/ 	.byte	0x04, 0x2f
        /*001a*/ 	.short	(.L_50 - .L_49)
	.align		4
.L_49:
        /*001c*/ 	.word	index@(_Z19CalculateCurrentRowPdiiii)
        /*0020*/ 	.word	0x00000022


	//----- nvinfo : EIATTR_FRAME_SIZE
	.align		4
.L_50:
        /*0024*/ 	.byte	0x04, 0x11
        /*0026*/ 	.short	(.L_52 - .L_51)
	.align		4
.L_51:
        /*0028*/ 	.word	index@($__internal_0_$__cuda_sm20_div_rn_f64_full)
        /*002c*/ 	.word	0x00000000


	//----- nvinfo : EIATTR_FRAME_SIZE
	.align		4
.L_52:
        /*0030*/ 	.byte	0x04, 0x11
        /*0032*/ 	.short	(.L_54 - .L_53)
	.align		4
.L_53:
        /*0034*/ 	.word	index@(_Z19CalculateCurrentRowPdiiii)
        /*0038*/ 	.word	0x00000000


	//----- nvinfo : EIATTR_REGCOUNT
	.align		4
.L_54:
        /*003c*/ 	.byte	0x04, 0x2f
        /*003e*/ 	.short	(.L_56 - .L_55)
	.align		4
.L_55:
        /*0040*/ 	.word	index@(_Z13CalculateRowsPdiiii)
        /*0044*/ 	.word	0x00000020


	//----- nvinfo : EIATTR_FRAME_SIZE
	.align		4
.L_56:
        /*0048*/ 	.byte	0x04, 0x11
        /*004a*/ 	.short	(.L_58 - .L_57)
	.align		4
.L_57:
        /*004c*/ 	.word	index@(_Z13CalculateRowsPdiiii)
        /*0050*/ 	.word	0x00000000


	//----- nvinfo : EIATTR_REGCOUNT
	.align		4
.L_58:
        /*0054*/ 	.byte	0x04, 0x2f
        /*0056*/ 	.short	(.L_60 - .L_59)
	.align		4
.L_59:
        /*0058*/ 	.word	index@(_Z14SetCurrentZeroPdiiii)
        /*005c*/ 	.word	0x0000001a


	//----- nvinfo : EIATTR_FRAME_SIZE
	.align		4
.L_60:
        /*0060*/ 	.byte	0x04, 0x11
        /*0062*/ 	.short	(.L_62 - .L_61)
	.align		4
.L_61:
        /*0064*/ 	.word	index@(_Z14SetCurrentZeroPdiiii)
        /*0068*/ 	.word	0x00000000


	//----- nvinfo : EIATTR_REGCOUNT
	.align		4
.L_62:
        /*006c*/ 	.byte	0x04, 0x2f
        /*006e*/ 	.short	(.L_64 - .L_63)
	.align		4
.L_63:
        /*0070*/ 	.word	index@(_ZN6thrust24THRUST_300001_SM_1000_NS8cuda_cub4core6detail13_kernel_agentINS1_8__reduce11ReduceAgentINS0_12zip_iteratorIN4cuda3std3__45tupleIJNS0_10device_ptrIdEENS0_17counting_iteratorIlNS0_11use_defaultESF_SF_EEEEEEEPNSB_IJdlEEESJ_iNS1_9__extrema9arg_max_fIdl10ComparatorEEEEJSI_SK_iSO_EEEvDpT0_)
        /*0074*/ 	.word	0x00000020


	//----- nvinfo : EIATTR_FRAME_SIZE
	.align		4
.L_64:
        /*0078*/ 	.byte	0x04, 0x11
        /*007a*/ 	.short	(.L_66 - .L_65)
	.align		4
.L_65:
        /*007c*/ 	.word	index@(_ZN6thrust24THRUST_300001_SM_1000_NS8cuda_cub4core6detail13_kernel_agentINS1_8__reduce11ReduceAgentINS0_12zip_iteratorIN4cuda3std3__45tupleIJNS0_10device_ptrIdEENS0_17counting_iteratorIlNS0_11use_defaultESF_SF_EEEEEEEPNSB_IJdlEEESJ_iNS1_9__extrema9arg_max_fIdl10ComparatorEEEEJSI_SK_iSO_EEEvDpT0_)
        /*0080*/ 	.word	0x00000000


	//----- nvinfo : EIATTR_REGCOUNT
	.align		4
.L_66:
        /*0084*/ 	.byte	0x04, 0x2f
        /*0086*/ 	.short	(.L_68 - .L_67)
	.align		4
.L_67:
        /*0088*/ 	.word	index@(_ZN6thrust24THRUST_300001_SM_1000_NS8cuda_cub4core6detail13_kernel_agentINS1_8__reduce11ReduceAgentINS0_12zip_iteratorIN4cuda3std3__45tupleIJNS0_10device_ptrIdEENS0_17counting_iteratorIlNS0_11use_defaultESF_SF_EEEEEEEPNSB_IJdlEEESJ_iNS1_9__extrema9arg_max_fIdl10ComparatorEEEEJSI_SK_iN3cub18CUB_300001_SM_100013GridEvenShareIiEENSR_9GridQueueIjEESO_EEEvDpT0_)
        /*008c*/ 	.word	0x00000028


	//----- nvinfo : EIATTR_FRAME_SIZE
	.align		4
.L_68:
        /*0090*/ 	.byte	0x04, 0x11
        /*0092*/ 	.short	(.L_70 - .L_69)
	.align		4
.L_69:
        /*0094*/ 	.word	index@(_ZN6thrust24THRUST_300001_SM_1000_NS8cuda_cub4core6detail13_kernel_agentINS1_8__reduce11ReduceAgentINS0_12zip_iteratorIN4cuda3std3__45tupleIJNS0_10device_ptrIdEENS0_17counting_iteratorIlNS0_11use_defaultESF_SF_EEEEEEEPNSB_IJdlEEESJ_iNS1_9__extrema9arg_max_fIdl10ComparatorEEEEJSI_SK_iN3cub18CUB_300001_SM_100013GridEvenShareIiEENSR_9GridQueueIjEESO_EEEvDpT0_)
        /*0098*/ 	.word	0x00000000


	//----- nvinfo : EIATTR_REGCOUNT
	.align		4
.L_70:
        /*009c*/ 	.byte	0x04, 0x2f
        /*009e*/ 	.short	(.L_72 - .L_71)
	.align		4
.L_71:
        /*00a0*/ 	.word	index@(_ZN6thrust24THRUST_300001_SM_1000_NS8cuda_cub4core6detail13_kernel_agentINS1_8__reduce10DrainAgentIiEEJN3cub18CUB_300001_SM_10009GridQueueIjEEiEEEvDpT0_)
        /*00a4*/ 	.word	0x00000008


	//----- nvinfo : EIATTR_FRAME_SIZE
	.align		4
.L_72:
        /*00a8*/ 	.byte	0x04, 0x11
        /*00aa*/ 	.short	(.L_74 - .L_73)
	.align		4
.L_73:
        /*00ac*/ 	.word	index@(_ZN6thrust24THRUST_300001_SM_1000_NS8cuda_cub4core6detail13_kernel_agentINS1_8__reduce10DrainAgentIiEEJN3cub18CUB_300001_SM_10009GridQueueIjEEiEEEvDpT0_)
        /*00b0*/ 	.word	0x00000000


	//----- nvinfo : EIATTR_REGCOUNT
	.align		4
.L_74:
        /*00b4*/ 	.byte	0x04, 0x2f
        /*00b6*/ 	.short	(.L_76 - .L_75)
	.align		4
.L_75:
        /*00b8*/ 	.word	index@(_ZN6thrust24THRUST_300001_SM_1000_NS8cuda_cub4core6detail13_kernel_agentINS1_8__reduce11ReduceAgentIPN4cuda3std3__45tupleIJdlEEESC_SB_iNS1_9__extrema9arg_max_fIdl10ComparatorEEEEJSC_SC_iSG_EEEvDpT0_)
        /*00bc*/ 	.word	0x00000020


	//----- nvinfo : EIATTR_FRAME_SIZE
	.align		4
.L_76:
        /*00c0*/ 	.byte	0x04, 0x11
        /*00c2*/ 	.short	(.L_78 - .L_77)
	.align		4
.L_77:
        /*00c4*/ 	.word	index@(_ZN6thrust24THRUST_300001_SM_1000_NS8cuda_cub4core6detail13_kernel_agentINS1_8__reduce11ReduceAgentIPN4cuda3std3__45tupleIJdlEEESC_SB_iNS1_9__extrema9arg_max_fIdl10ComparatorEEEEJSC_SC_iSG_EEEvDpT0_)
        /*00c8*/ 	.word	0x00000000


	//----- nvinfo : EIATTR_REGCOUNT
	.align		4
.L_78:
        /*00cc*/ 	.byte	0x04, 0x2f
        /*00ce*/ 	.short	(.L_80 - .L_79)
	.align		4
.L_79:
        /*00d0*/ 	.word	index@(_ZN6thrust24THRUST_300001_SM_1000_NS8cuda_cub4core6detail13_kernel_agentINS1_8__reduce11ReduceAgentINS0_12zip_iteratorIN4cuda3std3__45tupleIJNS0_10device_ptrIdEENS0_17counting_iteratorIlNS0_11use_defaultESF_SF_EEEEEEEPNSB_IJdlEEESJ_lNS1_9__extrema9arg_max_fIdl10ComparatorEEEEJSI_SK_lSO_EEEvDpT0_)
        /*00d4*/ 	.word	0x00000020


	//----- nvinfo : EIATTR_FRAME_SIZE
	.align		4
.L_80:
        /*00d8*/ 	.byte	0x04, 0x11
        /*00da*/ 	.short	(.L_82 - .L_81)
	.align		4
.L_81:
        /*00dc*/ 	.word	index@(_ZN6thrust24THRUST_300001_SM_1000_NS8cuda_cub4core6detail13_kernel_agentINS1_8__reduce11ReduceAgentINS0_12zip_iteratorIN4cuda3std3__45tupleIJNS0_10device_ptrIdEENS0_17counting_iteratorIlNS0_11use_defaultESF_SF_EEEEEEEPNSB_IJdlEEESJ_lNS1_9__extrema9arg_max_fIdl10ComparatorEEEEJSI_SK_lSO_EEEvDpT0_)
        /*00e0*/ 	.word	0x00000000


	//----- nvinfo : EIATTR_REGCOUNT
	.align		4
.L_82:
        /*00e4*/ 	.byte	0x04, 0x2f
        /*00e6*/ 	.short	(.L_84 - .L_83)
	.align		4
.L_83:
        /*00e8*/ 	.word	index@(_ZN6thrust24THRUST_300001_SM_1000_NS8cuda_cub4core6detail13_kernel_agentINS1_8__reduce11ReduceAgentINS0_12zip_iteratorIN4cuda3std3__45tupleIJNS0_10device_ptrIdEENS0_17counting_iteratorIlNS0_11use_defaultESF_SF_EEEEEEEPNSB_IJdlEEESJ_lNS1_9__extrema9arg_max_fIdl10ComparatorEEEEJSI_SK_lN3cub18CUB_300001_SM_100013GridEvenShareIlEENSR_9GridQueueIyEESO_EEEvDpT0_)
        /*00ec*/ 	.word	0x00000028


	//----- nvinfo : EIATTR_FRAME_SIZE
	.align		4
.L_84:
        /*00f0*/ 	.byte	0x04, 0x11
        /*00f2*/ 	.short	(.L_86 - .L_85)
	.align		4
.L_85:
        /*00f4*/ 	.word	index@(_ZN6thrust24THRUST_300001_SM_1000_NS8cuda_cub4core6detail13_kernel_agentINS1_8__reduce11ReduceAgentINS0_12zip_iteratorIN4cuda3std3__45tupleIJNS0_10device_ptrIdEENS0_17counting_iteratorIlNS0_11use_defaultESF_SF_EEEEEEEPNSB_IJdlEEESJ_lNS1_9__extrema9arg_max_fIdl10ComparatorEEEEJSI_SK_lN3cub18CUB_300001_SM_100013GridEvenShareIlEENSR_9GridQueueIyEESO_EEEvDpT0_)
        /*00f8*/ 	.word	0x00000000


	//----- nvinfo : EIATTR_REGCOUNT
	.align		4
.L_86:
        /*00fc*/ 	.byte	0x04, 0x2f
        /*00fe*/ 	.short	(.L_88 - .L_87)
	.align		4
.L_87:
        /*0100*/ 	.word	index@(_ZN6thrust24THRUST_300001_SM_1000_NS8cuda_cub4core6detail13_kernel_agentINS1_8__reduce10DrainAgentIlEEJN3cub18CUB_300001_SM_10009GridQueueIyEElEEEvDpT0_)
        /*0104*/ 	.word	0x00000008


	//----- nvinfo : EIATTR_FRAME_SIZE
	.align		4
.L_88:
        /*0108*/ 	.byte	0x04, 0x11
        /*010a*/ 	.short	(.L_90 - .L_89)
	.align		4
.L_89:
        /*010c*/ 	.word	index@(_ZN6thrust24THRUST_300001_SM_1000_NS8cuda_cub4core6detail13_kernel_agentINS1_8__reduce10DrainAgentIlEEJN3cub18CUB_300001_SM_10009GridQueueIyEElEEEvDpT0_)
        /*0110*/ 	.word	0x00000000


	//----- nvinfo : EIATTR_REGCOUNT
	.align		4
.L_90:
        /*0114*/ 	.byte	0x04, 0x2f
        /*0116*/ 	.short	(.L_92 - .L_91)
	.align		4
.L_91:
        /*0118*/ 	.word	index@(_ZN6thrust24THRUST_300001_SM_1000_NS8cuda_cub4core6detail13_kernel_agentINS1_8__reduce11ReduceAgentIPN4cuda3std3__45tupleIJdlEEESC_SB_lNS1_9__extrema9arg_max_fIdl10ComparatorEEEEJSC_SC_iSG_EEEvDpT0_)
        /*011c*/ 	.word	0x00000020


	//----- nvinfo : EIATTR_FRAME_SIZE
	.align		4
.L_92:
        /*0120*/ 	.byte	0x04, 0x11
        /*0122*/ 	.short	(.L_94 - .L_93)
	.align		4
.L_93:
        /*0124*/ 	.word	index@(_ZN6thrust24THRUST_300001_SM_1000_NS8cuda_cub4core6detail13_kernel_agentINS1_8__reduce11ReduceAgentIPN4cuda3std3__45tupleIJdlEEESC_SB_lNS1_9__extrema9arg_max_fIdl10ComparatorEEEEJSC_SC_iSG_EEEvDpT0_)
        /*0128*/ 	.word	0x00000000


	//----- nvinfo : EIATTR_REGCOUNT
	.align		4
.L_94:
        /*012c*/ 	.byte	0x04, 0x2f
        /*012e*/ 	.short	(.L_96 - .L_95)
	.align		4
.L_95:
        /*0130*/ 	.word	index@(_ZN3cub18CUB_300001_SM_10006detail11EmptyKernelIvEEvv)
        /*0134*/ 	.word	0x00000004


	//----- nvinfo : EIATTR_FRAME_SIZE
	.align		4
.L_96:
        /*0138*/ 	.byte	0x04, 0x11
        /*013a*/ 	.short	(.L_98 - .L_97)
	.align		4
.L_97:
        /*013c*/ 	.word	index@(_ZN3cub18CUB_300001_SM_10006detail11EmptyKernelIvEEvv)
        /*0140*/ 	.word	0x00000000


	//----- nvinfo : EIATTR_MIN_STACK_SIZE
	.align		4
.L_98:
        /*0144*/ 	.byte	0x04, 0x12
        /*0146*/ 	.short	(.L_100 - .L_99)
	.align		4
.L_99:
        /*0148*/ 	.word	index@(_ZN3cub18CUB_300001_SM_10006detail11EmptyKernelIvEEvv)
        /*014c*/ 	.word	0x00000000


	//----- nvinfo : EIATTR_MIN_STACK_SIZE
	.align		4
.L_100:
        /*0150*/ 	.byte	0x04, 0x12
        /*0152*/ 	.short	(.L_102 - .L_101)
	.align		4
.L_101:
        /*0154*/ 	.word	index@(_ZN6thrust24THRUST_300001_SM_1000_NS8cuda_cub4core6detail13_kernel_agentINS1_8__reduce11ReduceAgentIPN4cuda3std3__45tupleIJdlEEESC_SB_lNS1_9__extrema9arg_max_fIdl10ComparatorEEEEJSC_SC_iSG_EEEvDpT0_)
        /*0158*/ 	.word	0x00000000


	//----- nvinfo : EIATTR_MIN_STACK_SIZE
	.align		4
.L_102:
        /*015c*/ 	.byte	0x04, 0x12
        /*015e*/ 	.short	(.L_104 - .L_103)
	.align		4
.L_103:
        /*0160*/ 	.word	index@(_ZN6thrust24THRUST_300001_SM_1000_NS8cuda_cub4core6detail13_kernel_agentINS1_8__reduce10DrainAgentIlEEJN3cub18CUB_300001_SM_10009GridQueueIyEElEEEvDpT0_)
        /*0164*/ 	.word	0x00000000


	//----- nvinfo : EIATTR_MIN_STACK_SIZE
	.align		4
.L_104:
        /*0168*/ 	.byte	0x04, 0x12
        /*016a*/ 	.short	(.L_106 - .L_105)
	.align		4
.L_105:
        /*016c*/ 	.word	index@(_ZN6thrust24THRUST_300001_SM_1000_NS8cuda_cub4core6detail13_kernel_agentINS1_8__reduce11ReduceAgentINS0_12zip_iteratorIN4cuda3std3__45tupleIJNS0_10device_ptrIdEENS0_17counting_iteratorIlNS0_11use_defaultESF_SF_EEEEEEEPNSB_IJdlEEESJ_lNS1_9__extrema9arg_max_fIdl10ComparatorEEEEJSI_SK_lN3cub18CUB_300001_SM_100013GridEvenShareIlEENSR_9GridQueueIyEESO_EEEvDpT0_)
        /*0170*/ 	.word	0x00000000


	//----- nvinfo : EIATTR_MIN_STACK_SIZE
	.align		4
.L_106:
        /*0174*/ 	.byte	0x04, 0x12
        /*0176*/ 	.short	(.L_108 - .L_107)
	.align		4
.L_107:
        /*0178*/ 	.word	index@(_ZN6thrust24THRUST_300001_SM_1000_NS8cuda_cub4core6detail13_kernel_agentINS1_8__reduce11ReduceAgentINS0_12zip_iteratorIN4cuda3std3__45tupleIJNS0_10device_ptrIdEENS0_17counting_iteratorIlNS0_11use_defaultESF_SF_EEEEEEEPNSB_IJdlEEESJ_lNS1_9__extrema9arg_max_fIdl10ComparatorEEEEJSI_SK_lSO_EEEvDpT0_)
        /*017c*/ 	.word	0x00000000


	//----- nvinfo : EIATTR_MIN_STACK_SIZE
	.align		4
.L_108:
        /*0180*/ 	.byte	0x04, 0x12
        /*0182*/ 	.short	(.L_110 - .L_109)
	.align		4
.L_109:
        /*0184*/ 	.word	index@(_ZN6thrust24THRUST_300001_SM_1000_NS8cuda_cub4core6detail13_kernel_agentINS1_8__reduce11ReduceAgentIPN4cuda3std3__45tupleIJdlEEESC_SB_iNS1_9__extrema9arg_max_fIdl10ComparatorEEEEJSC_SC_iSG_EEEvDpT0_)
        /*0188*/ 	.word	0x00000000


	//----- nvinfo : EIATTR_MIN_STACK_SIZE
	.align		4
.L_110:
        /*018c*/ 	.byte	0x04, 0x12
        /*018e*/ 	.short	(.L_112 - .L_111)
	.align		4
.L_111:
        /*0190*/ 	.word	index@(_ZN6thrust24THRUST_300001_SM_1000_NS8cuda_cub4core6detail13_kernel_agentINS1_8__reduce10DrainAgentIiEEJN3cub18CUB_300001_SM_10009GridQueueIjEEiEEEvDpT0_)
        /*0194*/ 	.word	0x00000000


	//----- nvinfo : EIATTR_MIN_STACK_SIZE
	.align		4
.L_112:
        /*0198*/ 	.byte	0x04, 0x12
        /*019a*/ 	.short	(.L_114 - .L_113)
	.align		4
.L_113:
        /*019c*/ 	.word	index@(_ZN6thrust24THRUST_300001_SM_1000_NS8cuda_cub4core6detail13_kernel_agentINS1_8__reduce11ReduceAgentINS0_12zip_iteratorIN4cuda3std3__45tupleIJNS0_10device_ptrIdEENS0_17counting_iteratorIlNS0_11use_defaultESF_SF_EEEEEEEPNSB_IJdlEEESJ_iNS1_9__extrema9arg_max_fIdl10ComparatorEEEEJSI_SK_iN3cub18CUB_300001_SM_100013GridEvenShareIiEENSR_9GridQueueIjEESO_EEEvDpT0_)
        /*01a0*/ 	.word	0x00000000


	//----- nvinfo : EIATTR_MIN_STACK_SIZE
	.align		4
.L_114:
        /*01a4*/ 	.byte	0x04, 0x12
        /*01a6*/ 	.short	(.L_116 - .L_115)
	.align		4
.L_115:
        /*01a8*/ 	.word	index@(_ZN6thrust24THRUST_300001_SM_1000_NS8cuda_cub4core6detail13_kernel_agentINS1_8__reduce11ReduceAgentINS0_12zip_iteratorIN4cuda3std3__45tupleIJNS0_10device_ptrIdEENS0_17counting_iteratorIlNS0_11use_defaultESF_SF_EEEEEEEPNSB_IJdlEEESJ_iNS1_9__extrema9arg_max_fIdl10ComparatorEEEEJSI_SK_iSO_EEEvDpT0_)
        /*01ac*/ 	.word	0x00000000


	//----- nvinfo : EIATTR_MIN_STACK_SIZE
	.align		4
.L_116:
        /*01b0*/ 	.byte	0x04, 0x12
        /*01b2*/ 	.short	(.L_118 - .L_117)
	.align		4
.L_117:
        /*01b4*/ 	.word	index@(_Z14SetCurrentZeroPdiiii)
        /*01b8*/ 	.word	0x00000000


	//----- nvinfo : EIATTR_MIN_STACK_SIZE
	.align		4
.L_118:
        /*01bc*/ 	.byte	0x04, 0x12
        /*01be*/ 	.short	(.L_120 - .L_119)
	.align		4
.L_119:
        /*01c0*/ 	.word	index@(_Z13CalculateRowsPdiiii)
        /*01c4*/ 	.word	0x00000000


	//----- nvinfo : EIATTR_MIN_STACK_SIZE
	.align		4
.L_120:
        /*01c8*/ 	.byte	0x04, 0x12
        /*01ca*/ 	.short	(.L_122 - .L_121)
	.align		4
.L_121:
        /*01cc*/ 	.word	index@(_Z19CalculateCurrentRowPdiiii)
        /*01d0*/ 	.word	0x00000000


	//----- nvinfo : EIATTR_MIN_STACK_SIZE
	.align		4
.L_122:
        /*01d4*/ 	.byte	0x04, 0x12
        /*01d6*/ 	.short	(.L_124 - .L_123)
	.align		4
.L_123:
        /*01d8*/ 	.word	index@(_Z8SwapRowsPdiiiii)
        /*01dc*/ 	.word	0x00000000
.L_124:


//--------------------- .nv.compat                --------------------------
	.section	.nv.compat,"",@"SHT_CUDA_COMPAT_INFO"
	.align	4
        /*0000*/ 	.byte	0x02, 0x09, 0x00, 0x00, 0x02, 0x02, 0x01, 0x00, 0x02, 0x05, 0x05, 0x00, 0x03, 0x07, 0x01, 0x01
        /*0010*/ 	.byte	0x02, 0x03, 0x00, 0x00, 0x02, 0x06, 0x01, 0x00, 0x04, 0x0b, 0x08, 0x00, 0x01, 0x00, 0x00, 0x00
        /*0020*/ 	.byte	0x00, 0x00, 0x00, 0x00


//--------------------- .nv.info._ZN3cub18CUB_300001_SM_10006detail11EmptyKernelIvEEvv --------------------------
	.section	.nv.info._ZN3cub18CUB_300001_SM_10006detail11EmptyKernelIvEEvv,"",@"SHT_CUDA_INFO"
	.sectionflags	@""
	.align	4


	//----- nvinfo : EIATTR_CUDA_API_VERSION
	.align		4
        /*0000*/ 	.byte	0x04, 0x37
        /*0002*/ 	.short	(.L_126 - .L_125)
.L_125:
        /*0004*/ 	.word	0x00000082


	//----- nvinfo : EIATTR_SPARSE_MMA_MASK
	.align		4
.L_126:
        /*0008*/ 	.byte	0x03, 0x50
        /*000a*/ 	.short	0x0000


	//----- nvinfo : EIATTR_MAXREG_COUNT
	.align		4
        /*000c*/ 	.byte	0x03, 0x1b
        /*000e*/ 	.short	0x00ff


	//----- nvinfo : EIATTR_MERCURY_ISA_VERSION
	.align		4
        /*0010*/ 	.byte	0x03, 0x5f
        /*0012*/ 	.short	0x0101


	//----- nvinfo : EIATTR_VRC_CTA_INIT_COUNT
	.align		4
        /*0014*/ 	.byte	0x02, 0x4a
	.zero		1
	.zero		1


	//----- nvinfo : EIATTR_EXIT_INSTR_OFFSETS
	.align		4
        /*0018*/ 	.byte	0x04, 0x1c
        /*001a*/ 	.short	(.L_128 - .L_127)


	//   ....[0]....
.L_127:
        /*001c*/ 	.word	0x00000010


	//----- nvinfo : EIATTR_SW_WAR
	.align		4
.L_128:
        /*0020*/ 	.byte	0x04, 0x36
        /*0022*/ 	.short	(.L_130 - .L_129)
.L_129:
        /*0024*/ 	.word	0x00000008
.L_130:


//--------------------- .nv.info._ZN6thrust24THRUST_300001_SM_1000_NS8cuda_cub4core6detail13_kernel_agentINS1_8__reduce11ReduceAgentIPN4cuda3std3__45tupleIJdlEEESC_SB_lNS1_9__extrema9arg_max_fIdl10ComparatorEEEEJSC_SC_iSG_EEEvDpT0_ --------------------------
	.section	.nv.info._ZN6thrust24THRUST_300001_SM_1000_NS8cuda_cub4core6detail13_kernel_agentINS1_8__reduce11ReduceAgentIPN4cuda3std3__45tupleIJdlEEESC_SB_lNS1_9__extrema9arg_max_fIdl10ComparatorEEEEJSC_SC_iSG_EEEvDpT0_,"",@"SHT_CUDA_INFO"
	.sectionflags	@""
	.align	4


	//----- nvinfo : EIATTR_CUDA_API_VERSION
	.align		4
        /*0000*/ 	.byte	0x04, 0x37
        /*0002*/ 	.short	(.L_132 - .L_131)
.L_131:
        /*0004*/ 	.word	0x00000082


	//----- nvinfo : EIATTR_KPARAM_INFO
	.align		4
.L_132:
        /*0008*/ 	.byte	0x04, 0x17
        /*000a*/ 	.short	(.L_134 - .L_133)
.L_133:
        /*000c*/ 	.word	0x00000000
        /*0010*/ 	.short	0x0003
        /*0012*/ 	.short	0x0014
        /*0014*/ 	.byte	0x00, 0xf0, 0x05, 0x00


	//----- nvinfo : EIATTR_KPARAM_INFO
	.align		4
.L_134:
        /*0018*/ 	.byte	0x04, 0x17
        /*001a*/ 	.short	(.L_136 - .L_135)
.L_135:
        /*001c*/ 	.word	0x00000000
        /*0020*/ 	.short	0x0002
        /*0022*/ 	.short	0x0010
        /*0024*/ 	.byte	0x00, 0xf0, 0x11, 0x00


	//----- nvinfo : EIATTR_KPARAM_INFO
	.align		4
.L_136:
        /*0028*/ 	.byte	0x04, 0x17
        /*002a*/ 	.short	(.L_138 - .L_137)
.L_137:
        /*002c*/ 	.word	0x00000000
        /*0030*/ 	.short	0x0001
        /*0032*/ 	.short	0x0008
        /*0034*/ 	.byte	0x00, 0xf5, 0x21, 0x00


	//----- nvinfo : EIATTR_KPARAM_INFO
	.align		4
.L_138:
        /*0038*/ 	.byte	0x04, 0x17
        /*003a*/ 	.short	(.L_140 - .L_139)
.L_139:
        /*003c*/ 	.word	0x00000000
        /*0040*/ 	.short	0x0000
        /*0042*/ 	.short	0x0000
        /*0044*/ 	.byte	0x00, 0xf5, 0x21, 0x00


	//----- nvinfo : EIATTR_SPARSE_MMA_MASK
	.align		4
.L_140:
        /*0048*/ 	.byte	0x03, 0x50
        /*004a*/ 	.short	0x0000


	//----- nvinfo : EIATTR_MAXREG_COUNT
	.align		4
        /*004c*/ 	.byte	0x03, 0x1b
        /*004e*/ 	.short	0x00ff


	//----- nvinfo : EIATTR_NUM_BARRIERS
	.align		4
        /*0050*/ 	.byte	0x02, 0x4c
        /*0052*/ 	.byte	0x01
	.zero		1


	//----- nvinfo : EIATTR_MERCURY_ISA_VERSION
	.align		4
        /*0054*/ 	.byte	0x03, 0x5f
        /*0056*/ 	.short	0x0101


	//----- nvinfo : EIATTR_COOP_GROUP_MASK_REGIDS
	.align		4
        /*0058*/ 	.byte	0x04, 0x29
        /*005a*/ 	.short	(.L_142 - .L_141)


	//   ....[0]....
.L_141:
        /*005c*/ 	.word	0xffffffff


	//   ....[1]....
        /*0060*/ 	.word	0xffffffff


	//   ....[2]....
        /*0064*/ 	.word	0xffffffff


	//   ....[3]....
        /*0068*/ 	.word	0xffffffff


	//   ....[4]....
        /*006c*/ 	.word	0xffffffff


	//   ....[5]....
        /*0070*/ 	.word	0xffffffff


	//   ....[6]....
        /*0074*/ 	.word	0xffffffff


	//   ....[7]....
        /*0078*/ 	.word	0xffffffff


	//   ....[8]....
        /*007c*/ 	.word	0xffffffff


	//   ....[9]....
        /*0080*/ 	.word	0xffffffff


	//   ....[10]....
        /*0084*/ 	.word	0xffffffff


	//   ....[11]....
        /*0088*/ 	.word	0xffffffff


	//   ....[12]....
        /*008c*/ 	.word	0xffffffff


	//   ....[13]....
        /*0090*/ 	.word	0xffffffff


	//   ....[14]....
        /*0094*/ 	.word	0xffffffff


	//   ....[15]....
        /*0098*/ 	.word	0xffffffff


	//   ....[16]....
        /*009c*/ 	.word	0xffffffff


	//   ....[17]....
        /*00a0*/ 	.word	0xffffffff


	//   ....[18]....
        /*00a4*/ 	.word	0xffffffff


	//   ....[19]....
        /*00a8*/ 	.word	0xffffffff


	//   ....[20]....
        /*00ac*/ 	.word	0xffffffff


	//   ....[21]....
        /*00b0*/ 	.word	0xffffffff


	//   ....[22]....
        /*00b4*/ 	.word	0xffffffff


	//   ....[23]....
        /*00b8*/ 	.word	0xffffffff


	//   ....[24]....
        /*00bc*/ 	.word	0xffffffff


	//   ....[25]....
        /*00c0*/ 	.word	0xffffffff


	//   ....[26]....
        /*00c4*/ 	.word	0xffffffff


	//   ....[27]....
        /*00c8*/ 	.word	0xffffffff


	//   ....[28]....
        /*00cc*/ 	.word	0xffffffff


	//   ....[29]....
        /*00d0*/ 	.word	0xffffffff


	//   ....[30]....
        /*00d4*/ 	.word	0xffffffff


	//   ....[31]....
        /*00d8*/ 	.word	0xffffffff


	//   ....[32]....
        /*00dc*/ 	.word	0xffffffff


	//   ....[33]....
        /*00e0*/ 	.word	0xffffffff


	//   ....[34]....
        /*00e4*/ 	.word	0xffffffff


	//   ....[35]....
        /*00e8*/ 	.word	0xffffffff


	//   ....[36]....
        /*00ec*/ 	.word	0xffffffff


	//   ....[37]....
        /*00f0*/ 	.word	0xffffffff


	//   ....[38]....
        /*00f4*/ 	.word	0xffffffff


	//   ....[39]....
        /*00f8*/ 	.word	0xffffffff


	//   ....[40]....
        /*00fc*/ 	.word	0xffffffff


	//   ....[41]....
        /*0100*/ 	.word	0xffffffff


	//   ....[42]....
        /*0104*/ 	.word	0xffffffff


	//   ....[43]....
        /*0108*/ 	.word	0xffffffff


	//   ....[44]....
        /*010c*/ 	.word	0xffffffff


	//   ....[45]....
        /*0110*/ 	.word	0xffffffff


	//   ....[46]....
        /*0114*/ 	.word	0xffffffff


	//   ....[47]....
        /*0118*/ 	.word	0xffffffff


	//   ....[48]....
        /*011c*/ 	.word	0xffffffff


	//   ....[49]....
        /*0120*/ 	.word	0xffffffff


	//   ....[50]....
        /*0124*/ 	.word	0xffffffff


	//   ....[51]....
        /*0128*/ 	.word	0xffffffff


	//   ....[52]....
        /*012c*/ 	.word	0xffffffff


	//   ....[53]....
        /*0130*/ 	.word	0xffffffff


	//   ....[54]....
        /*0134*/ 	.word	0xffffffff


	//   ....[55]....
        /*0138*/ 	.word	0xffffffff


	//   ....[56]....
        /*013c*/ 	.word	0xffffffff


	//   ....[57]....
        /*0140*/ 	.word	0xffffffff


	//   ....[58]....
        /*0144*/ 	.word	0xffffffff


	//   ....[59]....
        /*0148*/ 	.word	0xffffffff


	//----- nvinfo : EIATTR_COOP_GROUP_INSTR_OFFSETS
	.align		4
.L_142:
        /*014c*/ 	.byte	0x04, 0x28
        /*014e*/ 	.short	(.L_144 - .L_143)


	//   ....[0]....
.L_143:
        /*0150*/ 	.word	0x00000c50


	//   ....[1]....
        /*0154*/ 	.word	0x00000c80


	//   ....[2]....
        /*0158*/ 	.word	0x00000ca0


	//   ....[3]....
        /*015c*/ 	.word	0x00000cb0


	//   ....[4]....
        /*0160*/ 	.word	0x00000e80


	//   ....[5]....
        /*0164*/ 	.word	0x00000eb0


	//   ....[6]....
        /*0168*/ 	.word	0x00000ee0


	//   ....[7]....
        /*016c*/ 	.word	0x00000f00


	//   ....[8]....
        /*0170*/ 	.word	0x000010c0


	//   ....[9]....
        /*0174*/ 	.word	0x000010f0


	//   ....[10]....
        /*0178*/ 	.word	0x00001120


	//   ....[11]....
        /*017c*/ 	.word	0x00001140


	//   ....[12]....
        /*0180*/ 	.word	0x00001300


	//   ....[13]....
        /*0184*/ 	.word	0x00001330


	//   ....[14]....
        /*0188*/ 	.word	0x00001360


	//   ....[15]....
        /*018c*/ 	.word	0x00001380


	//   ....[16]....
        /*0190*/ 	.word	0x00001540


	//   ....[17]....
        /*0194*/ 	.word	0x00001570


	//   ....[18]....
        /*0198*/ 	.word	0x000015a0


	//   ....[19]....
        /*019c*/ 	.word	0x000015c0


	//   ....[20]....
        /*01a0*/ 	.word	0x00002460


	//   ....[21]....
        /*01a4*/ 	.word	0x00002470


	//   ....[22]....
        /*01a8*/ 	.word	0x00002480


	//   ....[23]....
        /*01ac*/ 	.word	0x000024a0


	//   ....[24]....
        /*01b0*/ 	.word	0x00002660


	//   ....[25]....
        /*01b4*/ 	.word	0x000026a0


	//   ....[26]....
        /*01b8*/ 	.word	0x000026d0


	//   ....[27]....
        /*01bc*/ 	.word	0x000026f0


	//   ....[28]....
        /*01c0*/ 	.word	0x000028b0


	//   ....[29]....
        /*01c4*/ 	.word	0x000028f0


	//   ....[30]....
        /*01c8*/ 	.word	0x00002920


	//   ....[31]....
        /*01cc*/ 	.word	0x00002940


	//   ....[32]....
        /*01d0*/ 	.word	0x00002b00


	//   ....[33]....
        /*01d4*/ 	.word	0x00002b40


	//   ....[34]....
        /*01d8*/ 	.word	0x00002b70


	//   ....[35]....
        /*01dc*/ 	.word	0x00002b90


	//   ....[36]....
        /*01e0*/ 	.word	0x00002d50


	//   ....[37]....
        /*01e4*/ 	.word	0x00002d90


	//   ....[38]....
        /*01e8*/ 	.word	0x00002dc0


	//   ....[39]....
        /*01ec*/ 	.word	0x00002de0


	//   ....[40]....
        /*01f0*/ 	.word	0x00006180


	//   ....[41]....
        /*01f4*/ 	.word	0x000061b0


	//   ....[42]....
        /*01f8*/ 	.word	0x000061d0


	//   ....[43]....
        /*01fc*/ 	.word	0x000061e0


	//   ....[44]....
        /*0200*/ 	.word	0x00006390


	//   ....[45]....
        /*0204*/ 	.word	0x000063c0


	//   ....[46]....
        /*0208*/ 	.word	0x000063f0


	//   ....[47]....
        /*020c*/ 	.word	0x00006410


	//   ....[48]....
        /*0210*/ 	.word	0x000065b0


	//   ....[49]....
        /*0214*/ 	.word	0x000065e0


	//   ....[50]....
        /*0218*/ 	.word	0x00006610


	//   ....[51]....
        /*021c*/ 	.word	0x00006630


	//   ....[52]....
        /*0220*/ 	.word	0x000067d0


	//   ....[53]....
        /*0224*/ 	.word	0x00006800


	//   ....[54]....
        /*0228*/ 	.word	0x00006830


	//   ....[55]....
        /*022c*/ 	.word	0x00006850


	//   ....[56]....
        /*0230*/ 	.word	0x000069f0


	//   ....[57]....
        /*0234*/ 	.word	0x00006a20


	//   ....[58]....
        /*0238*/ 	.word	0x00006a50


	//   ....[59]....
        /*023c*/ 	.word	0x00006a70


	//----- nvinfo : EIATTR_VRC_CTA_INIT_COUNT
	.align		4
.L_144:
        /*0240*/ 	.byte	0x02, 0x4a
	.zero		1
	.zero		1


	//----- nvinfo : EIATTR_EXIT_INSTR_OFFSETS
	.align		4
        /*0244*/ 	.byte	0x04, 0x1c
        /*0246*/ 	.short	(.L_146 - .L_145)


	//   ....[0]....
.L_145:
        /*0248*/ 	.word	0x00000030


	//   ....[1]....
        /*024c*/ 	.word	0x00007810


	//   ....[2]....
        /*0250*/ 	.word	0x00007850


	//----- nvinfo : EIATTR_MAX_THREADS
	.align		4
.L_146:
        /*0254*/ 	.byte	0x04, 0x05
        /*0256*/ 	.short	(.L_148 - .L_147)
.L_147:
        /*0258*/ 	.word	0x00000100
        /*025c*/ 	.word	0x00000001
        /*0260*/ 	.word	0x00000001


	//----- nvinfo : EIATTR_CRS_STACK_SIZE
	.align		4
.L_148:
        /*0264*/ 	.byte	0x04, 0x1e
        /*0266*/ 	.short	(.L_150 - .L_149)
.L_149:
        /*0268*/ 	.word	0x00000000


	//----- nvinfo : EIATTR_CBANK_PARAM_SIZE
	.align		4
.L_150:
        /*026c*/ 	.byte	0x03, 0x19
        /*026e*/ 	.short	0x0015


	//----- nvinfo : EIATTR_PARAM_CBANK
	.align		4
        /*0270*/ 	.byte	0x04, 0x0a
        /*0272*/ 	.short	(.L_152 - .L_151)
	.align		4
.L_151:
        /*0274*/ 	.word	index@(.nv.constant0._ZN6thrust24THRUST_300001_SM_1000_NS8cuda_cub4core6detail13_kernel_agentINS1_8__reduce11ReduceAgentIPN4cuda3std3__45tupleIJdlEEESC_SB_lNS1_9__extrema9arg_max_fIdl10ComparatorEEEEJSC_SC_iSG_EEEvDpT0_)
        /*0278*/ 	.short	0x0380
        /*027a*/ 	.short	0x0015


	//----- nvinfo : EIATTR_SW_WAR
	.align		4
.L_152:
        /*027c*/ 	.byte	0x04, 0x36
        /*027e*/ 	.short	(.L_154 - .L_153)
.L_153:
        /*0280*/ 	.word	0x00000008
.L_154:


//--------------------- .nv.info._ZN6thrust24THRUST_300001_SM_1000_NS8cuda_cub4core6detail13_kernel_agentINS1_8__reduce10DrainAgentIlEEJN3cub18CUB_300001_SM_10009GridQueueIyEElEEEvDpT0_ --------------------------
	.section	.nv.info._ZN6thrust24THRUST_300001_SM_1000_NS8cuda_cub4core6detail13_kernel_agentINS1_8__reduce10DrainAgentIlEEJN3cub18CUB_300001_SM_10009GridQueueIyEElEEEvDpT0_,"",@"SHT_CUDA_INFO"
	.sectionflags	@""
	.align	4


	//----- nvinfo : EIATTR_CUDA_API_VERSION
	.align		4
        /*0000*/ 	.byte	0x04, 0x37
        /*0002*/ 	.short	(.L_156 - .L_155)
.L_155:
        /*0004*/ 	.word	0x00000082


	//----- nvinfo : EIATTR_KPARAM_INFO
	.align		4
.L_156:
        /*0008*/ 	.byte	0x04, 0x17
        /*000a*/ 	.short	(.L_158 - .L_157)
.L_157:
        /*000c*/ 	.word	0x00000000
        /*0010*/ 	.short	0x0001
        /*0012*/ 	.short	0x0008
        /*0014*/ 	.byte	0x00, 0xf0, 0x21, 0x00


	//----- nvinfo : EIATTR_KPARAM_INFO
	.align		4
.L_158:
        /*0018*/ 	.byte	0x04, 0x17
        /*001a*/ 	.short	(.L_160 - .L_159)
.L_159:
        /*001c*/ 	.word	0x00000000
        /*0020*/ 	.short	0x0000
        /*0022*/ 	.short	0x0000
        /*0024*/ 	.byte	0x00, 0xf0, 0x21, 0x00


	//----- nvinfo : EIATTR_SPARSE_MMA_MASK
	.align		4
.L_160:
        /*0028*/ 	.byte	0x03, 0x50
        /*002a*/ 	.short	0x0000


	//----- nvinfo : EIATTR_MAXREG_COUNT
	.align		4
        /*002c*/ 	.byte	0x03, 0x1b
        /*002e*/ 	.short	0x00ff


	//----- nvinfo : EIATTR_MERCURY_ISA_VERSION
	.align		4
        /*0030*/ 	.byte	0x03, 0x5f
        /*0032*/ 	.short	0x0101


	//----- nvinfo : EIATTR_VRC_CTA_INIT_COUNT
	.align		4
        /*0034*/ 	.byte	0x02, 0x4a
	.zero		1
	.zero		1


	//----- nvinfo : EIATTR_EXIT_INSTR_OFFSETS
	.align		4
        /*0038*/ 	.byte	0x04, 0x1c
        /*003a*/ 	.short	(.L_162 - .L_161)


	//   ....[0]....
.L_161:
        /*003c*/ 	.word	0x00000060


	//----- nvinfo : EIATTR_MAX_THREADS
	.align		4
.L_162:
        /*0040*/ 	.byte	0x04, 0x05
        /*0042*/ 	.short	(.L_164 - .L_163)
.L_163:
        /*0044*/ 	.word	0x00000001
        /*0048*/ 	.word	0x00000001
        /*004c*/ 	.word	0x00000001


	//----- nvinfo : EIATTR_CBANK_PARAM_SIZE
	.align		4
.L_164:
        /*0050*/ 	.byte	0x03, 0x19
        /*0052*/ 	.short	0x0010


	//----- nvinfo : EIATTR_PARAM_CBANK
	.align		4
        /*0054*/ 	.byte	0x04, 0x0a
        /*0056*/ 	.short	(.L_166 - .L_165)
	.align		4
.L_165:
        /*0058*/ 	.word	index@(.nv.constant0._ZN6thrust24THRUST_300001_SM_1000_NS8cuda_cub4core6detail13_kernel_agentINS1_8__reduce10DrainAgentIlEEJN3cub18CUB_300001_SM_10009GridQueueIyEElEEEvDpT0_)
        /*005c*/ 	.short	0x0380
        /*005e*/ 	.short	0x0010


	//----- nvinfo : EIATTR_SW_WAR
	.align		4
.L_166:
        /*0060*/ 	.byte	0x04, 0x36
        /*0062*/ 	.short	(.L_168 - .L_167)
.L_167:
        /*0064*/ 	.word	0x00000008
.L_168:


//--------------------- .nv.info._ZN6thrust24THRUST_300001_SM_1000_NS8cuda_cub4core6detail13_kernel_agentINS1_8__reduce11ReduceAgentINS0_12zip_iteratorIN4cuda3std3__45tupleIJNS0_10device_ptrIdEENS0_17counting_iteratorIlNS0_11use_defaultESF_SF_EEEEEEEPNSB_IJdlEEESJ_lNS1_9__extrema9arg_max_fIdl10ComparatorEEEEJSI_SK_lN3cub18CUB_300001_SM_100013GridEvenShareIlEENSR_9GridQueueIyEESO_EEEvDpT0_ --------------------------
	.section	.nv.info._ZN6thrust24THRUST_300001_SM_1000_NS8cuda_cub4core6detail13_kernel_agentINS1_8__reduce11ReduceAgentINS0_12zip_iteratorIN4cuda3std3__45tupleIJNS0_10device_ptrIdEENS0_17counting_iteratorIlNS0_11use_defaultESF_SF_EEEEEEEPNSB_IJdlEEESJ_lNS1_9__extrema9arg_max_fIdl10ComparatorEEEEJSI_SK_lN3cub18CUB_300001_SM_100013GridEvenShareIlEENSR_9GridQueueIyEESO_EEEvDpT0_,"",@"SHT_CUDA_INFO"
	.sectionflags	@""
	.align	4


	//----- nvinfo : EIATTR_CUDA_API_VERSION
	.align		4
        /*0000*/ 	.byte	0x04, 0x37
        /*0002*/ 	.short	(.L_170 - .L_169)
.L_169:
        /*0004*/ 	.word	0x00000082


	//----- nvinfo : EIATTR_KPARAM_INFO
	.align		4
.L_170:
        /*0008*/ 	.byte	0x04, 0x17
        /*000a*/ 	.short	(.L_172 - .L_171)
.L_171:
        /*000c*/ 	.word	0x00000000
        /*0010*/ 	.short	0x0005
        /*0012*/ 	.short	0x0070
        /*0014*/ 	.byte	0x00, 0xf0, 0x05, 0x00


	//----- nvinfo : EIATTR_KPARAM_INFO
	.align		4
.L_172:
        /*0018*/ 	.byte	0x04, 0x17
        /*001a*/ 	.short	(.L_174 - .L_173)
.L_173:
        /*001c*/ 	.word	0x00000000
        /*0020*/ 	.short	0x0004
        /*0022*/ 	.short	0x0068
        /*0024*/ 	.byte	0x00, 0xf0, 0x21, 0x00


	//----- nvinfo : EIATTR_KPARAM_INFO
	.align		4
.L_174:
        /*0028*/ 	.byte	0x04, 0x17
        /*002a*/ 	.short	(.L_176 - .L_175)
.L_175:
        /*002c*/ 	.word	0x00000000
        /*0030*/ 	.short	0x0003
        /*0032*/ 	.short	0x0020
        /*0034*/ 	.byte	0x00, 0xf0, 0x21, 0x01


	//----- nvinfo : EIATTR_KPARAM_INFO
	.align		4
.L_176:
        /*0038*/ 	.byte	0x04, 0x17
        /*003a*/ 	.short	(.L_178 - .L_177)
.L_177:
        /*003c*/ 	.word	0x00000000
        /*0040*/ 	.short	0x0002
        /*0042*/ 	.short	0x0018
        /*0044*/ 	.byte	0x00, 0xf0, 0x21, 0x00


	//----- nvinfo : EIATTR_KPARAM_INFO
	.align		4
.L_178:
        /*0048*/ 	.byte	0x04, 0x17
        /*004a*/ 	.short	(.L_180 - .L_179)
.L_179:
        /*004c*/ 	.word	0x00000000
        /*0050*/ 	.short	0x0001
        /*0052*/ 	.short	0x0010
        /*0054*/ 	.byte	0x00, 0xf5, 0x21, 0x00


	//----- nvinfo : EIATTR_KPARAM_INFO
	.align		4
.L_180:
        /*0058*/ 	.byte	0x04, 0x17
        /*005a*/ 	.short	(.L_182 - .L_181)
.L_181:
        /*005c*/ 	.word	0x00000000
        /*0060*/ 	.short	0x0000
        /*0062*/ 	.short	0x0000
        /*0064*/ 	.byte	0x00, 0xf0, 0x41, 0x00


	//----- nvinfo : EIATTR_SPARSE_MMA_MASK
	.align		4
.L_182:
        /*0068*/ 	.byte	0x03, 0x50
        /*006a*/ 	.short	0x0000


	//----- nvinfo : EIATTR_MAXREG_COUNT
	.align		4
        /*006c*/ 	.byte	0x03, 0x1b
        /*006e*/ 	.short	0x00ff


	//----- nvinfo : EIATTR_NUM_BARRIERS
	.align		4
        /*0070*/ 	.byte	0x02, 0x4c
        /*0072*/ 	.byte	0x01
	.zero		1


	//----- nvinfo : EIATTR_MERCURY_ISA_VERSION
	.align		4
        /*0074*/ 	.byte	0x03, 0x5f
        /*0076*/ 	.short	0x0101


	//----- nvinfo : EIATTR_COOP_GROUP_MASK_REGIDS
	.align		4
        /*0078*/ 	.byte	0x04, 0x29
        /*007a*/ 	.short	(.L_184 - .L_183)


	//   ....[0]....
.L_183:
        /*007c*/ 	.word	0xffffffff


	//   ....[1]....
        /*0080*/ 	.word	0xffffffff


	//   ....[2]....
        /*0084*/ 	.word	0xffffffff


	//   ....[3]....
        /*0088*/ 	.word	0xffffffff


	//   ....[4]....
        /*008c*/ 	.word	0xffffffff


	//   ....[5]....
        /*0090*/ 	.word	0xffffffff


	//   ....[6]....
        /*0094*/ 	.word	0xffffffff


	//   ....[7]....
        /*0098*/ 	.word	0xffffffff


	//   ....[8]....
        /*009c*/ 	.word	0xffffffff


	//   ....[9]....
        /*00a0*/ 	.word	0xffffffff


	//   ....[10]....
        /*00a4*/ 	.word	0xffffffff


	//   ....[11]....
        /*00a8*/ 	.word	0xffffffff


	//   ....[12]....
        /*00ac*/ 	.word	0xffffffff


	//   ....[13]....
        /*00b0*/ 	.word	0xffffffff


	//   ....[14]....
        /*00b4*/ 	.word	0xffffffff


	//   ....[15]....
        /*00b8*/ 	.word	0xffffffff


	//   ....[16]....
        /*00bc*/ 	.word	0xffffffff


	//   ....[17]....
        /*00c0*/ 	.word	0xffffffff


	//   ....[18]....
        /*00c4*/ 	.word	0xffffffff


	//   ....[19]....
        /*00c8*/ 	.word	0xffffffff


	//   ....[20]....
        /*00cc*/ 	.word	0xffffffff


	//   ....[21]....
        /*00d0*/ 	.word	0xffffffff


	//   ....[22]....
        /*00d4*/ 	.word	0xffffffff


	//   ....[23]....
        /*00d8*/ 	.word	0xffffffff


	//   ....[24]....
        /*00dc*/ 	.word	0xffffffff


	//   ....[25]....
        /*00e0*/ 	.word	0xffffffff


	//   ....[26]....
        /*00e4*/ 	.word	0xffffffff


	//   ....[27]....
        /*00e8*/ 	.word	0xffffffff


	//   ....[28]....
        /*00ec*/ 	.word	0xffffffff


	//   ....[29]....
        /*00f0*/ 	.word	0xffffffff


	//   ....[30]....
        /*00f4*/ 	.word	0xffffffff


	//   ....[31]....
        /*00f8*/ 	.word	0xffffffff


	//   ....[32]....
        /*00fc*/ 	.word	0xffffffff


	//   ....[33]....
        /*0100*/ 	.word	0xffffffff


	//   ....[34]....
        /*0104*/ 	.word	0xffffffff


	//   ....[35]....
        /*0108*/ 	.word	0xffffffff


	//   ....[36]....
        /*010c*/ 	.word	0xffffffff


	//   ....[37]....
        /*0110*/ 	.word	0xffffffff


	//   ....[38]....
        /*0114*/ 	.word	0xffffffff


	//   ....[39]....
        /*0118*/ 	.word	0xffffffff


	//   ....[40]....
        /*011c*/ 	.word	0xffffffff


	//   ....[41]....
        /*0120*/ 	.word	0xffffffff


	//   ....[42]....
        /*0124*/ 	.word	0xffffffff


	//   ....[43]....
        /*0128*/ 	.word	0xffffffff


	//   ....[44]....
        /*012c*/ 	.word	0xffffffff


	//   ....[45]....
        /*0130*/ 	.word	0xffffffff


	//   ....[46]....
        /*0134*/ 	.word	0xffffffff


	//   ....[47]....
        /*0138*/ 	.word	0xffffffff


	//   ....[48]....
        /*013c*/ 	.word	0xffffffff


	//   ....[49]....
        /*0140*/ 	.word	0xffffffff


	//   ....[50]....
        /*0144*/ 	.word	0xffffffff


	//   ....[51]....
        /*0148*/ 	.word	0xffffffff


	//   ....[52]....
        /*014c*/ 	.word	0xffffffff


	//   ....[53]....
        /*0150*/ 	.word	0xffffffff


	//   ....[54]....
        /*0154*/ 	.word	0xffffffff


	//   ....[55]....
        /*0158*/ 	.word	0xffffffff


	//   ....[56]....
        /*015c*/ 	.word	0xffffffff


	//   ....[57]....
        /*0160*/ 	.word	0xffffffff


	//   ....[58]....
        /*0164*/ 	.word	0xffffffff


	//   ....[59]....
        /*0168*/ 	.word	0xffffffff


	//----- nvinfo : EIATTR_COOP_GROUP_INSTR_OFFSETS
	.align		4
.L_184:
        /*016c*/ 	.byte	0x04, 0x28
        /*016e*/ 	.short	(.L_186 - .L_185)


	//   ....[0]....
.L_185:
        /*0170*/ 	.word	0x00000e60


	//   ....[1]....
        /*0174*/ 	.word	0x00000e90


	//   ....[2]....
        /*0178*/ 	.word	0x00000eb0


	//   ....[3]....
        /*017c*/ 	.word	0x00000ec0


	//   ....[4]....
        /*0180*/ 	.word	0x00001090


	//   ....[5]....
        /*0184*/ 	.word	0x000010c0


	//   ....[6]....
        /*0188*/ 	.word	0x000010f0


	//   ....[7]....
        /*018c*/ 	.word	0x00001110


	//   ....[8]....
        /*0190*/ 	.word	0x000012d0


	//   ....[9]....
        /*0194*/ 	.word	0x00001300


	//   ....[10]....
        /*0198*/ 	.word	0x00001330


	//   ....[11]....
        /*019c*/ 	.word	0x00001350


	//   ....[12]....
        /*01a0*/ 	.word	0x00001510


	//   ....[13]....
        /*01a4*/ 	.word	0x00001550


	//   ....[14]....
        /*01a8*/ 	.word	0x00001580


	//   ....[15]....
        /*01ac*/ 	.word	0x00001590


	//   ....[16]....
        /*01b0*/ 	.word	0x00001750


	//   ....[17]....
        /*01b4*/ 	.word	0x00001780


	//   ....[18]....
        /*01b8*/ 	.word	0x000017b0


	//   ....[19]....
        /*01bc*/ 	.word	0x000017d0


	//   ....[20]....
        /*01c0*/ 	.word	0x00002670


	//   ....[21]....
        /*01c4*/ 	.word	0x00002680


	//   ....[22]....
        /*01c8*/ 	.word	0x00002690


	//   ....[23]....
        /*01cc*/ 	.word	0x000026b0


	//   ....[24]....
        /*01d0*/ 	.word	0x00002870


	//   ....[25]....
        /*01d4*/ 	.word	0x000028b0


	//   ....[26]....
        /*01d8*/ 	.word	0x000028e0


	//   ....[27]....
        /*01dc*/ 	.word	0x00002900


	//   ....[28]....
        /*01e0*/ 	.word	0x00002ac0


	//   ....[29]....
        /*01e4*/ 	.word	0x00002b00


	//   ....[30]....
        /*01e8*/ 	.word	0x00002b30


	//   ....[31]....
        /*01ec*/ 	.word	0x00002b50


	//   ....[32]....
        /*01f0*/ 	.word	0x00002d10


	//   ....[33]....
        /*01f4*/ 	.word	0x00002d50


	//   ....[34]....
        /*01f8*/ 	.word	0x00002d80


	//   ....[35]....
        /*01fc*/ 	.word	0x00002da0


	//   ....[36]....
        /*0200*/ 	.word	0x00002f60


	//   ....[37]....
        /*0204*/ 	.word	0x00002fa0


	//   ....[38]....
        /*0208*/ 	.word	0x00002fd0


	//   ....[39]....
        /*020c*/ 	.word	0x00002ff0


	//   ....[40]....
        /*0210*/ 	.word	0x00005be0


	//   ....[41]....
        /*0214*/ 	.word	0x00005c10


	//   ....[42]....
        /*0218*/ 	.word	0x00005c30


	//   ....[43]....
        /*021c*/ 	.word	0x00005c40


	//   ....[44]....
        /*0220*/ 	.word	0x00005df0


	//   ....[45]....
        /*0224*/ 	.word	0x00005e20


	//   ....[46]....
        /*0228*/ 	.word	0x00005e50


	//   ....[47]....
        /*022c*/ 	.word	0x00005e70


	//   ....[48]....
        /*0230*/ 	.word	0x00006010


	//   ....[49]....
        /*0234*/ 	.word	0x00006040


	//   ....[50]....
        /*0238*/ 	.word	0x00006070


	//   ....[51]....
        /*023c*/ 	.word	0x00006090


	//   ....[52]....
        /*0240*/ 	.word	0x00006230


	//   ....[53]....
        /*0244*/ 	.word	0x00006260


	//   ....[54]....
        /*0248*/ 	.word	0x00006290


	//   ....[55]....
        /*024c*/ 	.word	0x000062b0


	//   ....[56]....
        /*0250*/ 	.word	0x00006450


	//   ....[57]....
        /*0254*/ 	.word	0x00006480


	//   ....[58]....
        /*0258*/ 	.word	0x000064b0


	//   ....[59]....
        /*025c*/ 	.word	0x000064d0


	//----- nvinfo : EIATTR_VRC_CTA_INIT_COUNT
	.align		4
.L_186:
        /*0260*/ 	.byte	0x02, 0x4a
	.zero		1
	.zero		1


	//----- nvinfo : EIATTR_EXIT_INSTR_OFFSETS
	.align		4
        /*0264*/ 	.byte	0x04, 0x1c
        /*0266*/ 	.short	(.L_188 - .L_187)


	//   ....[0]....
.L_187:
        /*0268*/ 	.word	0x00007270


	//   ....[1]....
        /*026c*/ 	.word	0x000072c0


	//----- nvinfo : EIATTR_MAX_THREADS
	.align		4
.L_188:
        /*0270*/ 	.byte	0x04, 0x05
        /*0272*/ 	.short	(.L_190 - .L_189)
.L_189:
        /*0274*/ 	.word	0x00000100
        /*0278*/ 	.word	0x00000001
        /*027c*/ 	.word	0x00000001


	//----- nvinfo : EIATTR_CRS_STACK_SIZE
	.align		4
.L_190:
        /*0280*/ 	.byte	0x04, 0x1e
        /*0282*/ 	.short	(.L_192 - .L_191)
.L_191:
        /*0284*/ 	.word	0x00000000


	//----- nvinfo : EIATTR_CBANK_PARAM_SIZE
	.align		4
.L_192:
        /*0288*/ 	.byte	0x03, 0x19
        /*028a*/ 	.short	0x0071


	//----- nvinfo : EIATTR_PARAM_CBANK
	.align		4
        /*028c*/ 	.byte	0x04, 0x0a
        /*028e*/ 	.short	(.L_194 - .L_193)
	.align		4
.L_193:
        /*0290*/ 	.word	index@(.nv.constant0._ZN6thrust24THRUST_300001_SM_1000_NS8cuda_cub4core6detail13_kernel_agentINS1_8__reduce11ReduceAgentINS0_12zip_iteratorIN4cuda3std3__45tupleIJNS0_10device_ptrIdEENS0_17counting_iteratorIlNS0_11use_defaultESF_SF_EEEEEEEPNSB_IJdlEEESJ_lNS1_9__extrema9arg_max_fIdl10ComparatorEEEEJSI_SK_lN3cub18CUB_300001_SM_100013GridEvenShareIlEENSR_9GridQueueIyEESO_EEEvDpT0_)
        /*0294*/ 	.short	0x0380
        /*0296*/ 	.short	0x0071


	//----- nvinfo : EIATTR_SW_WAR
	.align		4
.L_194:
        /*0298*/ 	.byte	0x04, 0x36
        /*029a*/ 	.short	(.L_196 - .L_195)
.L_195:
        /*029c*/ 	.word	0x00000008
.L_196:


//--------------------- .nv.info._ZN6thrust24THRUST_300001_SM_1000_NS8cuda_cub4core6detail13_kernel_agentINS1_8__reduce11ReduceAgentINS0_12zip_iteratorIN4cuda3std3__45tupleIJNS0_10device_ptrIdEENS0_17counting_iteratorIlNS0_11use_defaultESF_SF_EEEEEEEPNSB_IJdlEEESJ_lNS1_9__extrema9arg_max_fIdl10ComparatorEEEEJSI_SK_lSO_EEEvDpT0_ --------------------------
	.section	.nv.info._ZN6thrust24THRUST_300001_SM_1000_NS8cuda_cub4core6detail13_kernel_agentINS1_8__reduce11ReduceAgentINS0_12zip_iteratorIN4cuda3std3__45tupleIJNS0_10device_ptrIdEENS0_17counting_iteratorIlNS0_11use_defaultESF_SF_EEEEEEEPNSB_IJdlEEESJ_lNS1_9__extrema9arg_max_fIdl10ComparatorEEEEJSI_SK_lSO_EEEvDpT0_,"",@"SHT_CUDA_INFO"
	.sectionflags	@""
	.align	4


	//----- nvinfo : EIATTR_CUDA_API_VERSION
	.align		4
        /*0000*/ 	.byte	0x04, 0x37
        /*0002*/ 	.short	(.L_198 - .L_197)
.L_197:
        /*0004*/ 	.word	0x00000082


	//----- nvinfo : EIATTR_KPARAM_INFO
	.align		4
.L_198:
        /*0008*/ 	.byte	0x04, 0x17
        /*000a*/ 	.short	(.L_200 - .L_199)
.L_199:
        /*000c*/ 	.word	0x00000000
        /*0010*/ 	.short	0x0003
        /*0012*/ 	.short	0x0020
        /*0014*/ 	.byte	0x00, 0xf0, 0x05, 0x00


	//----- nvinfo : EIATTR_KPARAM_INFO
	.align		4
.L_200:
        /*0018*/ 	.byte	0x04, 0x17
        /*001a*/ 	.short	(.L_202 - .L_201)
.L_201:
        /*001c*/ 	.word	0x00000000
        /*0020*/ 	.short	0x0002
        /*0022*/ 	.short	0x0018
        /*0024*/ 	.byte	0x00, 0xf0, 0x21, 0x00


	//----- nvinfo : EIATTR_KPARAM_INFO
	.align		4
.L_202:
        /*0028*/ 	.byte	0x04, 0x17
        /*002a*/ 	.short	(.L_204 - .L_203)
.L_203:
        /*002c*/ 	.word	0x00000000
        /*0030*/ 	.short	0x0001
        /*0032*/ 	.short	0x0010
        /*0034*/ 	.byte	0x00, 0xf5, 0x21, 0x00


	//----- nvinfo : EIATTR_KPARAM_INFO
	.align		4
.L_204:
        /*0038*/ 	.byte	0x04, 0x17
        /*003a*/ 	.short	(.L_206 - .L_205)
.L_205:
        /*003c*/ 	.word	0x00000000
        /*0040*/ 	.short	0x0000
        /*0042*/ 	.short	0x0000
        /*0044*/ 	.byte	0x00, 0xf0, 0x41, 0x00


	//----- nvinfo : EIATTR_SPARSE_MMA_MASK
	.align		4
.L_206:
        /*0048*/ 	.byte	0x03, 0x50
        /*004a*/ 	.short	0x0000


	//----- nvinfo : EIATTR_MAXREG_COUNT
	.align		4
        /*004c*/ 	.byte	0x03, 0x1b
        /*004e*/ 	.short	0x00ff


	//----- nvinfo : EIATTR_NUM_BARRIERS
	.align		4
        /*0050*/ 	.byte	0x02, 0x4c
        /*0052*/ 	.byte	0x01
	.zero		1


	//----- nvinfo : EIATTR_MERCURY_ISA_VERSION
	.align		4
        /*0054*/ 	.byte	0x03, 0x5f
        /*0056*/ 	.short	0x0101


	//----- nvinfo : EIATTR_COOP_GROUP_MASK_REGIDS
	.align		4
        /*0058*/ 	.byte	0x04, 0x29
        /*005a*/ 	.short	(.L_208 - .L_207)


	//   ....[0]....
.L_207:
        /*005c*/ 	.word	0xffffffff


	//   ....[1]....
        /*0060*/ 	.word	0xffffffff


	//   ....[2]....
        /*0064*/ 	.word	0xffffffff


	//   ....[3]....
        /*0068*/ 	.word	0xffffffff


	//   ....[4]....
        /*006c*/ 	.word	0xffffffff


	//   ....[5]....
        /*0070*/ 	.word	0xffffffff


	//   ....[6]....
        /*0074*/ 	.word	0xffffffff


	//   ....[7]....
        /*0078*/ 	.word	0xffffffff


	//   ....[8]....
        /*007c*/ 	.word	0xffffffff


	//   ....[9]....
        /*0080*/ 	.word	0xffffffff


	//   ....[10]....
        /*0084*/ 	.word	0xffffffff


	//   ....[11]....
        /*0088*/ 	.word	0xffffffff


	//   ....[12]....
        /*008c*/ 	.word	0xffffffff


	//   ....[13]....
        /*0090*/ 	.word	0xffffffff


	//   ....[14]....
        /*0094*/ 	.word	0xffffffff


	//   ....[15]....
        /*0098*/ 	.word	0xffffffff


	//   ....[16]....
        /*009c*/ 	.word	0xffffffff


	//   ....[17]....
        /*00a0*/ 	.word	0xffffffff


	//   ....[18]....
        /*00a4*/ 	.word	0xffffffff


	//   ....[19]....
        /*00a8*/ 	.word	0xffffffff


	//   ....[20]....
        /*00ac*/ 	.word	0xffffffff


	//   ....[21]....
        /*00b0*/ 	.word	0xffffffff


	//   ....[22]....
        /*00b4*/ 	.word	0xffffffff


	//   ....[23]....
        /*00b8*/ 	.word	0xffffffff


	//   ....[24]....
        /*00bc*/ 	.word	0xffffffff


	//   ....[25]....
        /*00c0*/ 	.word	0xffffffff


	//   ....[26]....
        /*00c4*/ 	.word	0xffffffff


	//   ....[27]....
        /*00c8*/ 	.word	0xffffffff


	//   ....[28]....
        /*00cc*/ 	.word	0xffffffff


	//   ....[29]....
        /*00d0*/ 	.word	0xffffffff


	//   ....[30]....
        /*00d4*/ 	.word	0xffffffff


	//   ....[31]....
        /*00d8*/ 	.word	0xffffffff


	//   ....[32]....
        /*00dc*/ 	.word	0xffffffff


	//   ....[33]....
        /*00e0*/ 	.word	0xffffffff


	//   ....[34]....
        /*00e4*/ 	.word	0xffffffff


	//   ....[35]....
        /*00e8*/ 	.word	0xffffffff


	//   ....[36]....
        /*00ec*/ 	.word	0xffffffff


	//   ....[37]....
        /*00f0*/ 	.word	0xffffffff


	//   ....[38]....
        /*00f4*/ 	.word	0xffffffff


	//   ....[39]....
        /*00f8*/ 	.word	0xffffffff


	//   ....[40]....
        /*00fc*/ 	.word	0xffffffff


	//   ....[41]....
        /*0100*/ 	.word	0xffffffff


	//   ....[42]....
        /*0104*/ 	.word	0xffffffff


	//   ....[43]....
        /*0108*/ 	.word	0xffffffff


	//   ....[44]....
        /*010c*/ 	.word	0xffffffff


	//   ....[45]....
        /*0110*/ 	.word	0xffffffff


	//   ....[46]....
        /*0114*/ 	.word	0xffffffff


	//   ....[47]....
        /*0118*/ 	.word	0xffffffff


	//   ....[48]....
        /*011c*/ 	.word	0xffffffff


	//   ....[49]....
        /*0120*/ 	.word	0xffffffff


	//   ....[50]....
        /*0124*/ 	.word	0xffffffff


	//   ....[51]....
        /*0128*/ 	.word	0xffffffff


	//   ....[52]....
        /*012c*/ 	.word	0xffffffff


	//   ....[53]....
        /*0130*/ 	.word	0xffffffff


	//   ....[54]....
        /*0134*/ 	.word	0xffffffff


	//   ....[55]....
        /*0138*/ 	.word	0xffffffff


	//   ....[56]....
        /*013c*/ 	.word	0xffffffff


	//   ....[57]....
        /*0140*/ 	.word	0xffffffff


	//   ....[58]....
        /*0144*/ 	.word	0xffffffff


	//   ....[59]....
        /*0148*/ 	.word	0xffffffff


	//----- nvinfo : EIATTR_COOP_GROUP_INSTR_OFFSETS
	.align		4
.L_208:
        /*014c*/ 	.byte	0x04, 0x28
        /*014e*/ 	.short	(.L_210 - .L_209)


	//   ....[0]....
.L_209:
        /*0150*/ 	.word	0x00000d90


	//   ....[1]....
        /*0154*/ 	.word	0x00000dc0


	//   ....[2]....
        /*0158*/ 	.word	0x00000de0


	//   ....[3]....
        /*015c*/ 	.word	0x00000df0


	//   ....[4]....
        /*0160*/ 	.word	0x00000fc0


	//   ....[5]....
        /*0164*/ 	.word	0x00000ff0


	//   ....[6]....
        /*0168*/ 	.word	0x00001020


	//   ....[7]....
        /*016c*/ 	.word	0x00001040


	//   ....[8]....
        /*0170*/ 	.word	0x00001200


	//   ....[9]....
        /*0174*/ 	.word	0x00001240


	//   ....[10]....
        /*0178*/ 	.word	0x00001270


	//   ....[11]....
        /*017c*/ 	.word	0x00001280


	//   ....[12]....
        /*0180*/ 	.word	0x00001440


	//   ....[13]....
        /*0184*/ 	.word	0x00001470


	//   ....[14]....
        /*0188*/ 	.word	0x000014a0


	//   ....[15]....
        /*018c*/ 	.word	0x000014c0


	//   ....[16]....
        /*0190*/ 	.word	0x00001680


	//   ....[17]....
        /*0194*/ 	.word	0x000016b0


	//   ....[18]....
        /*0198*/ 	.word	0x000016e0


	//   ....[19]....
        /*019c*/ 	.word	0x00001700


	//   ....[20]....
        /*01a0*/ 	.word	0x000025a0


	//   ....[21]....
        /*01a4*/ 	.word	0x000025b0


	//   ....[22]....
        /*01a8*/ 	.word	0x000025c0


	//   ....[23]....
        /*01ac*/ 	.word	0x000025e0


	//   ....[24]....
        /*01b0*/ 	.word	0x000027a0


	//   ....[25]....
        /*01b4*/ 	.word	0x000027f0


	//   ....[26]....
        /*01b8*/ 	.word	0x00002820


	//   ....[27]....
        /*01bc*/ 	.word	0x00002830


	//   ....[28]....
        /*01c0*/ 	.word	0x000029f0


	//   ....[29]....
        /*01c4*/ 	.word	0x00002a30


	//   ....[30]....
        /*01c8*/ 	.word	0x00002a60


	//   ....[31]....
        /*01cc*/ 	.word	0x00002a80


	//   ....[32]....
        /*01d0*/ 	.word	0x00002c40


	//   ....[33]....
        /*01d4*/ 	.word	0x00002c80


	//   ....[34]....
        /*01d8*/ 	.word	0x00002cb0


	//   ....[35]....
        /*01dc*/ 	.word	0x00002cd0


	//   ....[36]....
        /*01e0*/ 	.word	0x00002e90


	//   ....[37]....
        /*01e4*/ 	.word	0x00002ed0


	//   ....[38]....
        /*01e8*/ 	.word	0x00002f00


	//   ....[39]....
        /*01ec*/ 	.word	0x00002f20


	//   ....[40]....
        /*01f0*/ 	.word	0x00005730


	//   ....[41]....
        /*01f4*/ 	.word	0x00005760


	//   ....[42]....
        /*01f8*/ 	.word	0x00005780


	//   ....[43]....
        /*01fc*/ 	.word	0x00005790


	//   ....[44]....
        /*0200*/ 	.word	0x00005940


	//   ....[45]....
        /*0204*/ 	.word	0x00005970


	//   ....[46]....
        /*0208*/ 	.word	0x000059a0


	//   ....[47]....
        /*020c*/ 	.word	0x000059c0


	//   ....[48]....
        /*0210*/ 	.word	0x00005b60


	//   ....[49]....
        /*0214*/ 	.word	0x00005b90


	//   ....[50]....
        /*0218*/ 	.word	0x00005bc0


	//   ....[51]....
        /*021c*/ 	.word	0x00005be0


	//   ....[52]....
        /*0220*/ 	.word	0x00005d80


	//   ....[53]....
        /*0224*/ 	.word	0x00005db0


	//   ....[54]....
        /*0228*/ 	.word	0x00005de0


	//   ....[55]....
        /*022c*/ 	.word	0x00005e00


	//   ....[56]....
        /*0230*/ 	.word	0x00005fa0


	//   ....[57]....
        /*0234*/ 	.word	0x00005fd0


	//   ....[58]....
        /*0238*/ 	.word	0x00006000


	//   ....[59]....
        /*023c*/ 	.word	0x00006020


	//----- nvinfo : EIATTR_VRC_CTA_INIT_COUNT
	.align		4
.L_210:
        /*0240*/ 	.byte	0x02, 0x4a
	.zero		1
	.zero		1


	//----- nvinfo : EIATTR_EXIT_INSTR_OFFSETS
	.align		4
        /*0244*/ 	.byte	0x04, 0x1c
        /*0246*/ 	.short	(.L_212 - .L_211)


	//   ....[0]....
.L_211:
        /*0248*/ 	.word	0x00000040


	//   ....[1]....
        /*024c*/ 	.word	0x00006dc0


	//   ....[2]....
        /*0250*/ 	.word	0x00006e00


	//----- nvinfo : EIATTR_MAX_THREADS
	.align		4
.L_212:
        /*0254*/ 	.byte	0x04, 0x05
        /*0256*/ 	.short	(.L_214 - .L_213)
.L_213:
        /*0258*/ 	.word	0x00000100
        /*025c*/ 	.word	0x00000001
        /*0260*/ 	.word	0x00000001


	//----- nvinfo : EIATTR_CRS_STACK_SIZE
	.align		4
.L_214:
        /*0264*/ 	.byte	0x04, 0x1e
        /*0266*/ 	.short	(.L_216 - .L_215)
.L_215:
        /*0268*/ 	.word	0x00000000


	//----- nvinfo : EIATTR_CBANK_PARAM_SIZE
	.align		4
.L_216:
        /*026c*/ 	.byte	0x03, 0x19
        /*026e*/ 	.short	0x0021


	//----- nvinfo : EIATTR_PARAM_CBANK
	.align		4
        /*0270*/ 	.byte	0x04, 0x0a
        /*0272*/ 	.short	(.L_218 - .L_217)
	.align		4
.L_217:
        /*0274*/ 	.word	index@(.nv.constant0._ZN6thrust24THRUST_300001_SM_1000_NS8cuda_cub4core6detail13_kernel_agentINS1_8__reduce11ReduceAgentINS0_12zip_iteratorIN4cuda3std3__45tupleIJNS0_10device_ptrIdEENS0_17counting_iteratorIlNS0_11use_defaultESF_SF_EEEEEEEPNSB_IJdlEEESJ_lNS1_9__extrema9arg_max_fIdl10ComparatorEEEEJSI_SK_lSO_EEEvDpT0_)
        /*0278*/ 	.short	0x0380
        /*027a*/ 	.short	0x0021


	//----- nvinfo : EIATTR_SW_WAR
	.align		4
.L_218:
        /*027c*/ 	.byte	0x04, 0x36
        /*027e*/ 	.short	(.L_220 - .L_219)
.L_219:
        /*0280*/ 	.word	0x00000008
.L_220:


//--------------------- .nv.info._ZN6thrust24THRUST_300001_SM_1000_NS8cuda_cub4core6detail13_kernel_agentINS1_8__reduce11ReduceAgentIPN4cuda3std3__45tupleIJdlEEESC_SB_iNS1_9__extrema9arg_max_fIdl10ComparatorEEEEJSC_SC_iSG_EEEvDpT0_ --------------------------
	.section	.nv.info._ZN6thrust24THRUST_300001_SM_1000_NS8cuda_cub4core6detail13_kernel_agentINS1_8__reduce11ReduceAgentIPN4cuda3std3__45tupleIJdlEEESC_SB_iNS1_9__extrema9arg_max_fIdl10ComparatorEEEEJSC_SC_iSG_EEEvDpT0_,"",@"SHT_CUDA_INFO"
	.sectionflags	@""
	.align	4


	//----- nvinfo : EIATTR_CUDA_API_VERSION
	.align		4
        /*0000*/ 	.byte	0x04, 0x37
        /*0002*/ 	.short	(.L_222 - .L_221)
.L_221:
        /*0004*/ 	.word	0x00000082


	//----- nvinfo : EIATTR_KPARAM_INFO
	.align		4
.L_222:
        /*0008*/ 	.byte	0x04, 0x17
        /*000a*/ 	.short	(.L_224 - .L_223)
.L_223:
        /*000c*/ 	.word	0x00000000
        /*0010*/ 	.short	0x0003
        /*0012*/ 	.short	0x0014
        /*0014*/ 	.byte	0x00, 0xf0, 0x05, 0x00


	//----- nvinfo : EIATTR_KPARAM_INFO
	.align		4
.L_224:
        /*0018*/ 	.byte	0x04, 0x17
        /*001a*/ 	.short	(.L_226 - .L_225)
.L_225:
        /*001c*/ 	.word	0x00000000
        /*0020*/ 	.short	0x0002
        /*0022*/ 	.short	0x0010
        /*0024*/ 	.byte	0x00, 0xf0, 0x11, 0x00


	//----- nvinfo : EIATTR_KPARAM_INFO
	.align		4
.L_226:
        /*0028*/ 	.byte	0x04, 0x17
        /*002a*/ 	.short	(.L_228 - .L_227)
.L_227:
        /*002c*/ 	.word	0x00000000
        /*0030*/ 	.short	0x0001
        /*0032*/ 	.short	0x0008
        /*0034*/ 	.byte	0x00, 0xf5, 0x21, 0x00


	//----- nvinfo : EIATTR_KPARAM_INFO
	.align		4
.L_228:
        /*0038*/ 	.byte	0x04, 0x17
        /*003a*/ 	.short	(.L_230 - .L_229)
.L_229:
        /*003c*/ 	.word	0x00000000
        /*0040*/ 	.short	0x0000
        /*0042*/ 	.short	0x0000
        /*0044*/ 	.byte	0x00, 0xf5, 0x21, 0x00


	//----- nvinfo : EIATTR_SPARSE_MMA_MASK
	.align		4
.L_230:
        /*0048*/ 	.byte	0x03, 0x50
        /*004a*/ 	.short	0x0000


	//----- nvinfo : EIATTR_MAXREG_COUNT
	.align		4
        /*004c*/ 	.byte	0x03, 0x1b
        /*004e*/ 	.short	0x00ff


	//----- nvinfo : EIATTR_NUM_BARRIERS
	.align		4
        /*0050*/ 	.byte	0x02, 0x4c
        /*0052*/ 	.byte	0x01
	.zero		1


	//----- nvinfo : EIATTR_MERCURY_ISA_VERSION
	.align		4
        /*0054*/ 	.byte	0x03, 0x5f
        /*0056*/ 	.short	0x0101


	//----- nvinfo : EIATTR_COOP_GROUP_MASK_REGIDS
	.align		4
        /*0058*/ 	.byte	0x04, 0x29
        /*005a*/ 	.short	(.L_232 - .L_231)


	//   ....[0]....
.L_231:
        /*005c*/ 	.word	0xffffffff


	//   ....[1]....
        /*0060*/ 	.word	0xffffffff


	//   ....[2]....
        /*0064*/ 	.word	0xffffffff


	//   ....[3]....
        /*0068*/ 	.word	0xffffffff


	//   ....[4]....
        /*006c*/ 	.word	0xffffffff


	//   ....[5]....
        /*0070*/ 	.word	0xffffffff


	//   ....[6]....
        /*0074*/ 	.word	0xffffffff


	//   ....[7]....
        /*0078*/ 	.word	0xffffffff


	//   ....[8]....
        /*007c*/ 	.word	0xffffffff


	//   ....[9]....
        /*0080*/ 	.word	0xffffffff


	//   ....[10]....
        /*0084*/ 	.word	0xffffffff


	//   ....[11]....
        /*0088*/ 	.word	0xffffffff


	//   ....[12]....
        /*008c*/ 	.word	0xffffffff


	//   ....[13]....
        /*0090*/ 	.word	0xffffffff


	//   ....[14]....
        /*0094*/ 	.word	0xffffffff


	//   ....[15]....
        /*0098*/ 	.word	0xffffffff


	//   ....[16]....
        /*009c*/ 	.word	0xffffffff


	//   ....[17]....
        /*00a0*/ 	.word	0xffffffff


	//   ....[18]....
        /*00a4*/ 	.word	0xffffffff


	//   ....[19]....
        /*00a8*/ 	.word	0xffffffff


	//   ....[20]....
        /*00ac*/ 	.word	0xffffffff


	//   ....[21]....
        /*00b0*/ 	.word	0xffffffff


	//   ....[22]....
        /*00b4*/ 	.word	0xffffffff


	//   ....[23]....
        /*00b8*/ 	.word	0xffffffff


	//   ....[24]....
        /*00bc*/ 	.word	0xffffffff


	//   ....[25]....
        /*00c0*/ 	.word	0xffffffff


	//   ....[26]....
        /*00c4*/ 	.word	0xffffffff


	//   ....[27]....
        /*00c8*/ 	.word	0xffffffff


	//   ....[28]....
        /*00cc*/ 	.word	0xffffffff


	//   ....[29]....
        /*00d0*/ 	.word	0xffffffff


	//   ....[30]....
        /*00d4*/ 	.word	0xffffffff


	//   ....[31]....
        /*00d8*/ 	.word	0xffffffff


	//   ....[32]....
        /*00dc*/ 	.word	0xffffffff


	//   ....[33]....
        /*00e0*/ 	.word	0xffffffff


	//   ....[34]....
        /*00e4*/ 	.word	0xffffffff


	//   ....[35]....
        /*00e8*/ 	.word	0xffffffff


	//   ....[36]....
        /*00ec*/ 	.word	0xffffffff


	//   ....[37]....
        /*00f0*/ 	.word	0xffffffff


	//   ....[38]....
        /*00f4*/ 	.word	0xffffffff


	//   ....[39]....
        /*00f8*/ 	.word	0xffffffff


	//   ....[40]....
        /*00fc*/ 	.word	0xffffffff


	//   ....[41]....
        /*0100*/ 	.word	0xffffffff


	//   ....[42]....
        /*0104*/ 	.word	0xffffffff


	//   ....[43]....
        /*0108*/ 	.word	0xffffffff


	//   ....[44]....
        /*010c*/ 	.word	0xffffffff


	//   ....[45]....
        /*0110*/ 	.word	0xffffffff


	//   ....[46]....
        /*0114*/ 	.word	0xffffffff


	//   ....[47]....
        /*0118*/ 	.word	0xffffffff


	//   ....[48]....
        /*011c*/ 	.word	0xffffffff


	//   ....[49]....
        /*0120*/ 	.word	0xffffffff


	//   ....[50]....
        /*0124*/ 	.word	0xffffffff


	//   ....[51]....
        /*0128*/ 	.word	0xffffffff


	//   ....[52]....
        /*012c*/ 	.word	0xffffffff


	//   ....[53]....
        /*0130*/ 	.word	0xffffffff


	//   ....[54]....
        /*0134*/ 	.word	0xffffffff


	//   ....[55]....
        /*0138*/ 	.word	0xffffffff


	//   ....[56]....
        /*013c*/ 	.word	0xffffffff


	//   ....[57]....
        /*0140*/ 	.word	0xffffffff


	//   ....[58]....
        /*0144*/ 	.word	0xffffffff


	//   ....[59]....
        /*0148*/ 	.word	0xffffffff


	//----- nvinfo : EIATTR_COOP_GROUP_INSTR_OFFSETS
	.align		4
.L_232:
        /*014c*/ 	.byte	0x04, 0x28
        /*014e*/ 	.short	(.L_234 - .L_233)


	//   ....[0]....
.L_233:
        /*0150*/ 	.word	0x00000c50


	//   ....[1]....
        /*0154*/ 	.word	0x00000c80


	//   ....[2]....
        /*0158*/ 	.word	0x00000ca0


	//   ....[3]....
        /*015c*/ 	.word	0x00000cb0


	//   ....[4]....
        /*0160*/ 	.word	0x00000e80


	//   ....[5]....
        /*0164*/ 	.word	0x00000eb0


	//   ....[6]....
        /*0168*/ 	.word	0x00000ee0


	//   ....[7]....
        /*016c*/ 	.word	0x00000f00


	//   ....[8]....
        /*0170*/ 	.word	0x000010c0


	//   ....[9]....
        /*0174*/ 	.word	0x000010f0


	//   ....[10]....
        /*0178*/ 	.word	0x00001120


	//   ....[11]....
        /*017c*/ 	.word	0x00001140


	//   ....[12]....
        /*0180*/ 	.word	0x00001300


	//   ....[13]....
        /*0184*/ 	.word	0x00001330


	//   ....[14]....
        /*0188*/ 	.word	0x00001360


	//   ....[15]....
        /*018c*/ 	.word	0x00001380


	//   ....[16]....
        /*0190*/ 	.word	0x00001540


	//   ....[17]....
        /*0194*/ 	.word	0x00001570


	//   ....[18]....
        /*0198*/ 	.word	0x000015a0


	//   ....[19]....
        /*019c*/ 	.word	0x000015c0


	//   ....[20]....
        /*01a0*/ 	.word	0x00002460


	//   ....[21]....
        /*01a4*/ 	.word	0x00002470


	//   ....[22]....
        /*01a8*/ 	.word	0x00002480


	//   ....[23]....
        /*01ac*/ 	.word	0x000024a0


	//   ....[24]....
        /*01b0*/ 	.word	0x00002660


	//   ....[25]....
        /*01b4*/ 	.word	0x000026a0


	//   ....[26]....
        /*01b8*/ 	.word	0x000026d0


	//   ....[27]....
        /*01bc*/ 	.word	0x000026f0


	//   ....[28]....
        /*01c0*/ 	.word	0x000028b0


	//   ....[29]....
        /*01c4*/ 	.word	0x000028f0


	//   ....[30]....
        /*01c8*/ 	.word	0x00002920


	//   ....[31]....
        /*01cc*/ 	.word	0x00002940


	//   ....[32]....
        /*01d0*/ 	.word	0x00002b00


	//   ....[33]....
        /*01d4*/ 	.word	0x00002b40


	//   ....[34]....
        /*01d8*/ 	.word	0x00002b70


	//   ....[35]....
        /*01dc*/ 	.word	0x00002b90


	//   ....[36]....
        /*01e0*/ 	.word	0x00002d50


	//   ....[37]....
        /*01e4*/ 	.word	0x00002d90


	//   ....[38]....
        /*01e8*/ 	.word	0x00002dc0


	//   ....[39]....
        /*01ec*/ 	.word	0x00002de0


	//   ....[40]....
        /*01f0*/ 	.word	0x00005630


	//   ....[41]....
        /*01f4*/ 	.word	0x00005660


	//   ....[42]....
        /*01f8*/ 	.word	0x00005680


	//   ....[43]....
        /*01fc*/ 	.word	0x00005690


	//   ....[44]....
        /*0200*/ 	.word	0x00005840


	//   ....[45]....
        /*0204*/ 	.word	0x00005880


	//   ....[46]....
        /*0208*/ 	.word	0x000058b0


	//   ....[47]....
        /*020c*/ 	.word	0x000058c0


	//   ....[48]....
        /*0210*/ 	.word	0x00005a60


	//   ....[49]....
        /*0214*/ 	.word	0x00005a90


	//   ....[50]....
        /*0218*/ 	.word	0x00005ac0


	//   ....[51]....
        /*021c*/ 	.word	0x00005ae0


	//   ....[52]....
        /*0220*/ 	.word	0x00005c80


	//   ....[53]....
        /*0224*/ 	.word	0x00005cb0


	//   ....[54]....
        /*0228*/ 	.word	0x00005ce0


	//   ....[55]....
        /*022c*/ 	.word	0x00005d00


	//   ....[56]....
        /*0230*/ 	.word	0x00005ea0


	//   ....[57]....
        /*0234*/ 	.word	0x00005ed0


	//   ....[58]....
        /*0238*/ 	.word	0x00005f00


	//   ....[59]....
        /*023c*/ 	.word	0x00005f20


	//----- nvinfo : EIATTR_VRC_CTA_INIT_COUNT
	.align		4
.L_234:
        /*0240*/ 	.byte	0x02, 0x4a
	.zero		1
	.zero		1


	//----- nvinfo : EIATTR_EXIT_INSTR_OFFSETS
	.align		4
        /*0244*/ 	.byte	0x04, 0x1c
        /*0246*/ 	.short	(.L_236 - .L_235)


	//   ....[0]....
.L_235:
        /*0248*/ 	.word	0x00000030


	//   ....[1]....
        /*024c*/ 	.word	0x00006cc0


	//   ....[2]....
        /*0250*/ 	.word	0x00006d00


	//----- nvinfo : EIATTR_MAX_THREADS
	.align		4
.L_236:
        /*0254*/ 	.byte	0x04, 0x05
        /*0256*/ 	.short	(.L_238 - .L_237)
.L_237:
        /*0258*/ 	.word	0x00000100
        /*025c*/ 	.word	0x00000001
        /*0260*/ 	.word	0x00000001


	//----- nvinfo : EIATTR_CRS_STACK_SIZE
	.align		4
.L_238:
        /*0264*/ 	.byte	0x04, 0x1e
        /*0266*/ 	.short	(.L_240 - .L_239)
.L_239:
        /*0268*/ 	.word	0x00000000


	//----- nvinfo : EIATTR_CBANK_PARAM_SIZE
	.align		4
.L_240:
        /*026c*/ 	.byte	0x03, 0x19
        /*026e*/ 	.short	0x0015


	//----- nvinfo : EIATTR_PARAM_CBANK
	.align		4
        /*0270*/ 	.byte	0x04, 0x0a
        /*0272*/ 	.short	(.L_242 - .L_241)
	.align		4
.L_241:
        /*0274*/ 	.word	index@(.nv.constant0._ZN6thrust24THRUST_300001_SM_1000_NS8cuda_cub4core6detail13_kernel_agentINS1_8__reduce11ReduceAgentIPN4cuda3std3__45tupleIJdlEEESC_SB_iNS1_9__extrema9arg_max_fIdl10ComparatorEEEEJSC_SC_iSG_EEEvDpT0_)
        /*0278*/ 	.short	0x0380
        /*027a*/ 	.short	0x0015


	//----- nvinfo : EIATTR_SW_WAR
	.align		4
.L_242:
        /*027c*/ 	.byte	0x04, 0x36
        /*027e*/ 	.short	(.L_244 - .L_243)
.L_243:
        /*0280*/ 	.word	0x00000008
.L_244:


//--------------------- .nv.info._ZN6thrust24THRUST_300001_SM_1000_NS8cuda_cub4core6detail13_kernel_agentINS1_8__reduce10DrainAgentIiEEJN3cub18CUB_300001_SM_10009GridQueueIjEEiEEEvDpT0_ --------------------------
	.section	.nv.info._ZN6thrust24THRUST_300001_SM_1000_NS8cuda_cub4core6detail13_kernel_agentINS1_8__reduce10DrainAgentIiEEJN3cub18CUB_300001_SM_10009GridQueueIjEEiEEEvDpT0_,"",@"SHT_CUDA_INFO"
	.sectionflags	@""
	.align	4


	//----- nvinfo : EIATTR_CUDA_API_VERSION
	.align		4
        /*0000*/ 	.byte	0x04, 0x37
        /*0002*/ 	.short	(.L_246 - .L_245)
.L_245:
        /*0004*/ 	.word	0x00000082


	//----- nvinfo : EIATTR_KPARAM_INFO
	.align		4
.L_246:
        /*0008*/ 	.byte	0x04, 0x17
        /*000a*/ 	.short	(.L_248 - .L_247)
.L_247:
        /*000c*/ 	.word	0x00000000
        /*0010*/ 	.short	0x0001
        /*0012*/ 	.short	0x0008
        /*0014*/ 	.byte	0x00, 0xf0, 0x11, 0x00


	//----- nvinfo : EIATTR_KPARAM_INFO
	.align		4
.L_248:
        /*0018*/ 	.byte	0x04, 0x17
        /*001a*/ 	.short	(.L_250 - .L_249)
.L_249:
        /*001c*/ 	.word	0x00000000
        /*0020*/ 	.short	0x0000
        /*0022*/ 	.short	0x0000
        /*0024*/ 	.byte	0x00, 0xf0, 0x21, 0x00


	//----- nvinfo : EIATTR_SPARSE_MMA_MASK
	.align		4
.L_250:
        /*0028*/ 	.byte	0x03, 0x50
        /*002a*/ 	.short	0x0000


	//----- nvinfo : EIATTR_MAXREG_COUNT
	.align		4
        /*002c*/ 	.byte	0x03, 0x1b
        /*002e*/ 	.short	0x00ff


	//----- nvinfo : EIATTR_MERCURY_ISA_VERSION
	.align		4
        /*0030*/ 	.byte	0x03, 0x5f
        /*0032*/ 	.short	0x0101


	//----- nvinfo : EIATTR_VRC_CTA_INIT_COUNT
	.align		4
        /*0034*/ 	.byte	0x02, 0x4a
	.zero		1
	.zero		1


	//----- nvinfo : EIATTR_EXIT_INSTR_OFFSETS
	.align		4
        /*0038*/ 	.byte	0x04, 0x1c
        /*003a*/ 	.short	(.L_252 - .L_251)


	//   ....[0]....
.L_251:
        /*003c*/ 	.word	0x00000060


	//----- nvinfo : EIATTR_MAX_THREADS
	.align		4
.L_252:
        /*0040*/ 	.byte	0x04, 0x05
        /*0042*/ 	.short	(.L_254 - .L_253)
.L_253:
        /*0044*/ 	.word	0x00000001
        /*0048*/ 	.word	0x00000001
        /*004c*/ 	.word	0x00000001


	//----- nvinfo : EIATTR_CBANK_PARAM_SIZE
	.align		4
.L_254:
        /*0050*/ 	.byte	0x03, 0x19
        /*0052*/ 	.short	0x000c


	//----- nvinfo : EIATTR_PARAM_CBANK
	.align		4
        /*0054*/ 	.byte	0x04, 0x0a
        /*0056*/ 	.short	(.L_256 - .L_255)
	.align		4
.L_255:
        /*0058*/ 	.word	index@(.nv.constant0._ZN6thrust24THRUST_300001_SM_1000_NS8cuda_cub4core6detail13_kernel_agentINS1_8__reduce10DrainAgentIiEEJN3cub18CUB_300001_SM_10009GridQueueIjEEiEEEvDpT0_)
        /*005c*/ 	.short	0x0380
        /*005e*/ 	.short	0x000c


	//----- nvinfo : EIATTR_SW_WAR
	.align		4
.L_256:
        /*0060*/ 	.byte	0x04, 0x36
        /*0062*/ 	.short	(.L_258 - .L_257)
.L_257:
        /*0064*/ 	.word	0x00000008
.L_258:


//--------------------- .nv.info._ZN6thrust24THRUST_300001_SM_1000_NS8cuda_cub4core6detail13_kernel_agentINS1_8__reduce11ReduceAgentINS0_12zip_iteratorIN4cuda3std3__45tupleIJNS0_10device_ptrIdEENS0_17counting_iteratorIlNS0_11use_defaultESF_SF_EEEEEEEPNSB_IJdlEEESJ_iNS1_9__extrema9arg_max_fIdl10ComparatorEEEEJSI_SK_iN3cub18CUB_300001_SM_100013GridEvenShareIiEENSR_9GridQueueIjEESO_EEEvDpT0_ --------------------------
	.section	.nv.info._ZN6thrust24THRUST_300001_SM_1000_NS8cuda_cub4core6detail13_kernel_agentINS1_8__reduce11ReduceAgentINS0_12zip_iteratorIN4cuda3std3__45tupleIJNS0_10device_ptrIdEENS0_17counting_iteratorIlNS0_11use_defaultESF_SF_EEEEEEEPNSB_IJdlEEESJ_iNS1_9__extrema9arg_max_fIdl10ComparatorEEEEJSI_SK_iN3cub18CUB_300001_SM_100013GridEvenShareIiEENSR_9GridQueueIjEESO_EEEvDpT0_,"",@"SHT_CUDA_INFO"
	.sectionflags	@""
	.align	4


	//----- nvinfo : EIATTR_CUDA_API_VERSION
	.align		4
        /*0000*/ 	.byte	0x04, 0x37
        /*0002*/ 	.short	(.L_260 - .L_259)
.L_259:
        /*0004*/ 	.word	0x00000082


	//----- nvinfo : EIATTR_KPARAM_INFO
	.align		4
.L_260:
        /*0008*/ 	.byte	0x04, 0x17
        /*000a*/ 	.short	(.L_262 - .L_261)
.L_261:
        /*000c*/ 	.word	0x00000000
        /*0010*/ 	.short	0x0005
        /*0012*/ 	.short	0x0050
        /*0014*/ 	.byte	0x00, 0xf0, 0x05, 0x00


	//----- nvinfo : EIATTR_KPARAM_INFO
	.align		4
.L_262:
        /*0018*/ 	.byte	0x04, 0x17
        /*001a*/ 	.short	(.L_264 - .L_263)
.L_263:
        /*001c*/ 	.word	0x00000000
        /*0020*/ 	.short	0x0004
        /*0022*/ 	.short	0x0048
        /*0024*/ 	.byte	0x00, 0xf0, 0x21, 0x00


	//----- nvinfo : EIATTR_KPARAM_INFO
	.align		4
.L_264:
        /*0028*/ 	.byte	0x04, 0x17
        /*002a*/ 	.short	(.L_266 - .L_265)
.L_265:
        /*002c*/ 	.word	0x00000000
        /*0030*/ 	.short	0x0003
        /*0032*/ 	.short	0x001c
        /*0034*/ 	.byte	0x00, 0xf0, 0xa1, 0x00


	//----- nvinfo : EIATTR_KPARAM_INFO
	.align		4
.L_266:
        /*0038*/ 	.byte	0x04, 0x17
        /*003a*/ 	.short	(.L_268 - .L_267)
.L_267:
        /*003c*/ 	.word	0x00000000
        /*0040*/ 	.short	0x0002
        /*0042*/ 	.short	0x0018
        /*0044*/ 	.byte	0x00, 0xf0, 0x11, 0x00


	//----- nvinfo : EIATTR_KPARAM_INFO
	.align		4
.L_268:
        /*0048*/ 	.byte	0x04, 0x17
        /*004a*/ 	.short	(.L_270 - .L_269)
.L_269:
        /*004c*/ 	.word	0x00000000
        /*0050*/ 	.short	0x0001
        /*0052*/ 	.short	0x0010
        /*0054*/ 	.byte	0x00, 0xf5, 0x21, 0x00


	//----- nvinfo : EIATTR_KPARAM_INFO
	.align		4
.L_270:
        /*0058*/ 	.byte	0x04, 0x17
        /*005a*/ 	.short	(.L_272 - .L_271)
.L_271:
        /*005c*/ 	.word	0x00000000
        /*0060*/ 	.short	0x0000
        /*0062*/ 	.short	0x0000
        /*0064*/ 	.byte	0x00, 0xf0, 0x41, 0x00


	//----- nvinfo : EIATTR_SPARSE_MMA_MASK
	.align		4
.L_272:
        /*0068*/ 	.byte	0x03, 0x50
        /*006a*/ 	.short	0x0000


	//----- nvinfo : EIATTR_MAXREG_COUNT
	.align		4
        /*006c*/ 	.byte	0x03, 0x1b
        /*006e*/ 	.short	0x00ff


	//----- nvinfo : EIATTR_NUM_BARRIERS
	.align		4
        /*0070*/ 	.byte	0x02, 0x4c
        /*0072*/ 	.byte	0x01
	.zero		1


	//----- nvinfo : EIATTR_MERCURY_ISA_VERSION
	.align		4
        /*0074*/ 	.byte	0x03, 0x5f
        /*0076*/ 	.short	0x0101


	//----- nvinfo : EIATTR_COOP_GROUP_MASK_REGIDS
	.align		4
        /*0078*/ 	.byte	0x04, 0x29
        /*007a*/ 	.short	(.L_274 - .L_273)


	//   ....[0]....
.L_273:
        /*007c*/ 	.word	0xffffffff


	//   ....[1]....
        /*0080*/ 	.word	0xffffffff


	//   ....[2]....
        /*0084*/ 	.word	0xffffffff


	//   ....[3]....
        /*0088*/ 	.word	0xffffffff


	//   ....[4]....
        /*008c*/ 	.word	0xffffffff


	//   ....[5]....
        /*0090*/ 	.word	0xffffffff


	//   ....[6]....
        /*0094*/ 	.word	0xffffffff


	//   ....[7]....
        /*0098*/ 	.word	0xffffffff


	//   ....[8]....
        /*009c*/ 	.word	0xffffffff


	//   ....[9]....
        /*00a0*/ 	.word	0xffffffff


	//   ....[10]....
        /*00a4*/ 	.word	0xffffffff


	//   ....[11]....
        /*00a8*/ 	.word	0xffffffff


	//   ....[12]....
        /*00ac*/ 	.word	0xffffffff


	//   ....[13]....
        /*00b0*/ 	.word	0xffffffff


	//   ....[14]....
        /*00b4*/ 	.word	0xffffffff


	//   ....[15]....
        /*00b8*/ 	.word	0xffffffff


	//   ....[16]....
        /*00bc*/ 	.word	0xffffffff


	//   ....[17]....
        /*00c0*/ 	.word	0xffffffff


	//   ....[18]....
        /*00c4*/ 	.word	0xffffffff


	//   ....[19]....
        /*00c8*/ 	.word	0xffffffff


	//   ....[20]....
        /*00cc*/ 	.word	0xffffffff


	//   ....[21]....
        /*00d0*/ 	.word	0xffffffff


	//   ....[22]....
        /*00d4*/ 	.word	0xffffffff


	//   ....[23]....
        /*00d8*/ 	.word	0xffffffff


	//   ....[24]....
        /*00dc*/ 	.word	0xffffffff


	//   ....[25]....
        /*00e0*/ 	.word	0xffffffff


	//   ....[26]....
        /*00e4*/ 	.word	0xffffffff


	//   ....[27]....
        /*00e8*/ 	.word	0xffffffff


	//   ....[28]....
        /*00ec*/ 	.word	0xffffffff


	//   ....[29]....
        /*00f0*/ 	.word	0xffffffff


	//   ....[30]....
        /*00f4*/ 	.word	0xffffffff


	//   ....[31]....
        /*00f8*/ 	.word	0xffffffff


	//   ....[32]....
        /*00fc*/ 	.word	0xffffffff


	//   ....[33]....
        /*0100*/ 	.word	0xffffffff


	//   ....[34]....
        /*0104*/ 	.word	0xffffffff


	//   ....[35]....
        /*0108*/ 	.word	0xffffffff


	//   ....[36]....
        /*010c*/ 	.word	0xffffffff


	//   ....[37]....
        /*0110*/ 	.word	0xffffffff


	//   ....[38]....
        /*0114*/ 	.word	0xffffffff


	//   ....[39]....
        /*0118*/ 	.word	0xffffffff


	//   ....[40]....
        /*011c*/ 	.word	0xffffffff


	//   ....[41]....
        /*0120*/ 	.word	0xffffffff


	//   ....[42]....
        /*0124*/ 	.word	0xffffffff


	//   ....[43]....
        /*0128*/ 	.word	0xffffffff


	//   ....[44]....
        /*012c*/ 	.word	0xffffffff


	//   ....[45]....
        /*0130*/ 	.word	0xffffffff


	//   ....[46]....
        /*0134*/ 	.word	0xffffffff


	//   ....[47]....
        /*0138*/ 	.word	0xffffffff


	//   ....[48]....
        /*013c*/ 	.word	0xffffffff


	//   ....[49]....
        /*0140*/ 	.word	0xffffffff


	//   ....[50]....
        /*0144*/ 	.word	0xffffffff


	//   ....[51]....
        /*0148*/ 	.word	0xffffffff


	//   ....[52]....
        /*014c*/ 	.word	0xffffffff


	//   ....[53]....
        /*0150*/ 	.word	0xffffffff


	//   ....[54]....
        /*0154*/ 	.word	0xffffffff


	//   ....[55]....
        /*0158*/ 	.word	0xffffffff


	//   ....[56]....
        /*015c*/ 	.word	0xffffffff


	//   ....[57]....
        /*0160*/ 	.word	0xffffffff


	//   ....[58]....
        /*0164*/ 	.word	0xffffffff


	//   ....[59]....
        /*0168*/ 	.word	0xffffffff


	//----- nvinfo : EIATTR_COOP_GROUP_INSTR_OFFSETS
	.align		4
.L_274:
        /*016c*/ 	.byte	0x04, 0x28
        /*016e*/ 	.short	(.L_276 - .L_275)


	//   ....[0]....
.L_275:
        /*0170*/ 	.word	0x00000da0


	//   ....[1]....
        /*0174*/ 	.word	0x00000dd0


	//   ....[2]....
        /*0178*/ 	.word	0x00000df0


	//   ....[3]....
        /*017c*/ 	.word	0x00000e00


	//   ....[4]....
        /*0180*/ 	.word	0x00000fd0


	//   ....[5]....
        /*0184*/ 	.word	0x00001000


	//   ....[6]....
        /*0188*/ 	.word	0x00001030


	//   ....[7]....
        /*018c*/ 	.word	0x00001050


	//   ....[8]....
        /*0190*/ 	.word	0x00001210


	//   ....[9]....
        /*0194*/ 	.word	0x00001240


	//   ....[10]....
        /*0198*/ 	.word	0x00001270


	//   ....[11]....
        /*019c*/ 	.word	0x00001290


	//   ....[12]....
        /*01a0*/ 	.word	0x00001450


	//   ....[13]....
        /*01a4*/ 	.word	0x00001490


	//   ....[14]....
        /*01a8*/ 	.word	0x000014c0


	//   ....[15]....
        /*01ac*/ 	.word	0x000014d0


	//   ....[16]....
        /*01b0*/ 	.word	0x00001690


	//   ....[17]....
        /*01b4*/ 	.word	0x000016c0


	//   ....[18]....
        /*01b8*/ 	.word	0x000016f0


	//   ....[19]....
        /*01bc*/ 	.word	0x00001710


	//   ....[20]....
        /*01c0*/ 	.word	0x000025b0


	//   ....[21]....
        /*01c4*/ 	.word	0x000025c0


	//   ....[22]....
        /*01c8*/ 	.word	0x000025d0


	//   ....[23]....
        /*01cc*/ 	.word	0x000025f0


	//   ....[24]....
        /*01d0*/ 	.word	0x000027b0


	//   ....[25]....
        /*01d4*/ 	.word	0x000027f0


	//   ....[26]....
        /*01d8*/ 	.word	0x00002820


	//   ....[27]....
        /*01dc*/ 	.word	0x00002840


	//   ....[28]....
        /*01e0*/ 	.word	0x00002a00


	//   ....[29]....
        /*01e4*/ 	.word	0x00002a40


	//   ....[30]....
        /*01e8*/ 	.word	0x00002a70


	//   ....[31]....
        /*01ec*/ 	.word	0x00002a90


	//   ....[32]....
        /*01f0*/ 	.word	0x00002c50


	//   ....[33]....
        /*01f4*/ 	.word	0x00002c90


	//   ....[34]....
        /*01f8*/ 	.word	0x00002cd0


	//   ....[35]....
        /*01fc*/ 	.word	0x00002ce0


	//   ....[36]....
        /*0200*/ 	.word	0x00002ea0


	//   ....[37]....
        /*0204*/ 	.word	0x00002ee0


	//   ....[38]....
        /*0208*/ 	.word	0x00002f10


	//   ....[39]....
        /*020c*/ 	.word	0x00002f30


	//   ....[40]....
        /*0210*/ 	.word	0x000059d0


	//   ....[41]....
        /*0214*/ 	.word	0x00005a00


	//   ....[42]....
        /*0218*/ 	.word	0x00005a20


	//   ....[43]....
        /*021c*/ 	.word	0x00005a30


	//   ....[44]....
        /*0220*/ 	.word	0x00005be0


	//   ....[45]....
        /*0224*/ 	.word	0x00005c10


	//   ....[46]....
        /*0228*/ 	.word	0x00005c40


	//   ....[47]....
        /*022c*/ 	.word	0x00005c60


	//   ....[48]....
        /*0230*/ 	.word	0x00005e00


	//   ....[49]....
        /*0234*/ 	.word	0x00005e40


	//   ....[50]....
        /*0238*/ 	.word	0x00005e70


	//   ....[51]....
        /*023c*/ 	.word	0x00005e80


	//   ....[52]....
        /*0240*/ 	.word	0x00006020


	//   ....[53]....
        /*0244*/ 	.word	0x00006050


	//   ....[54]....
        /*0248*/ 	.word	0x00006080


	//   ....[55]....
        /*024c*/ 	.word	0x000060a0


	//   ....[56]....
        /*0250*/ 	.word	0x00006240


	//   ....[57]....
        /*0254*/ 	.word	0x00006270


	//   ....[58]....
        /*0258*/ 	.word	0x000062a0


	//   ....[59]....
        /*025c*/ 	.word	0x000062c0


	//----- nvinfo : EIATTR_VRC_CTA_INIT_COUNT
	.align		4
.L_276:
        /*0260*/ 	.byte	0x02, 0x4a
	.zero		1
	.zero		1


	//----- nvinfo : EIATTR_EXIT_INSTR_OFFSETS
	.align		4
        /*0264*/ 	.byte	0x04, 0x1c
        /*0266*/ 	.short	(.L_278 - .L_277)


	//   ....[0]....
.L_277:
        /*0268*/ 	.word	0x00007060


	//   ....[1]....
        /*026c*/ 	.word	0x000070b0


	//----- nvinfo : EIATTR_MAX_THREADS
	.align		4
.L_278:
        /*0270*/ 	.byte	0x04, 0x05
        /*0272*/ 	.short	(.L_280 - .L_279)
.L_279:
        /*0274*/ 	.word	0x00000100
        /*0278*/ 	.word	0x00000001
        /*027c*/ 	.word	0x00000001


	//----- nvinfo : EIATTR_CRS_STACK_SIZE
	.align		4
.L_280:
        /*0280*/ 	.byte	0x04, 0x1e
        /*0282*/ 	.short	(.L_282 - .L_281)
.L_281:
        /*0284*/ 	.word	0x00000000


	//----- nvinfo : EIATTR_CBANK_PARAM_SIZE
	.align		4
.L_282:
        /*0288*/ 	.byte	0x03, 0x19
        /*028a*/ 	.short	0x0051


	//----- nvinfo : EIATTR_PARAM_CBANK
	.align		4
        /*028c*/ 	.byte	0x04, 0x0a
        /*028e*/ 	.short	(.L_284 - .L_283)
	.align		4
.L_283:
        /*0290*/ 	.word	index@(.nv.constant0._ZN6thrust24THRUST_300001_SM_1000_NS8cuda_cub4core6detail13_kernel_agentINS1_8__reduce11ReduceAgentINS0_12zip_iteratorIN4cuda3std3__45tupleIJNS0_10device_ptrIdEENS0_17counting_iteratorIlNS0_11use_defaultESF_SF_EEEEEEEPNSB_IJdlEEESJ_iNS1_9__extrema9arg_max_fIdl10ComparatorEEEEJSI_SK_iN3cub18CUB_300001_SM_100013GridEvenShareIiEENSR_9GridQueueIjEESO_EEEvDpT0_)
        /*0294*/ 	.short	0x0380
        /*0296*/ 	.short	0x0051


	//----- nvinfo : EIATTR_SW_WAR
	.align		4
.L_284:
        /*0298*/ 	.byte	0x04, 0x36
        /*029a*/ 	.short	(.L_286 - .L_285)
.L_285:
        /*029c*/ 	.word	0x00000008
.L_286:


//--------------------- .nv.info._ZN6thrust24THRUST_300001_SM_1000_NS8cuda_cub4core6detail13_kernel_agentINS1_8__reduce11ReduceAgentINS0_12zip_iteratorIN4cuda3std3__45tupleIJNS0_10device_ptrIdEENS0_17counting_iteratorIlNS0_11use_defaultESF_SF_EEEEEEEPNSB_IJdlEEESJ_iNS1_9__extrema9arg_max_fIdl10ComparatorEEEEJSI_SK_iSO_EEEvDpT0_ --------------------------
	.section	.nv.info._ZN6thrust24THRUST_300001_SM_1000_NS8cuda_cub4core6detail13_kernel_agentINS1_8__reduce11ReduceAgentINS0_12zip_iteratorIN4cuda3std3__45tupleIJNS0_10device_ptrIdEENS0_17counting_iteratorIlNS0_11use_defaultESF_SF_EEEEEEEPNSB_IJdlEEESJ_iNS1_9__extrema9arg_max_fIdl10ComparatorEEEEJSI_SK_iSO_EEEvDpT0_,"",@"SHT_CUDA_INFO"
	.sectionflags	@""
	.align	4


	//----- nvinfo : EIATTR_CUDA_API_VERSION
	.align		4
        /*0000*/ 	.byte	0x04, 0x37
        /*0002*/ 	.short	(.L_288 - .L_287)
.L_287:
        /*0004*/ 	.word	0x00000082


	//----- nvinfo : EIATTR_KPARAM_INFO
	.align		4
.L_288:
        /*0008*/ 	.byte	0x04, 0x17
        /*000a*/ 	.short	(.L_290 - .L_289)
.L_289:
        /*000c*/ 	.word	0x00000000
        /*0010*/ 	.short	0x0003
        /*0012*/ 	.short	0x001c
        /*0014*/ 	.byte	0x00, 0xf0, 0x05, 0x00


	//----- nvinfo : EIATTR_KPARAM_INFO
	.align		4
.L_290:
        /*0018*/ 	.byte	0x04, 0x17
        /*001a*/ 	.short	(.L_292 - .L_291)
.L_291:
        /*001c*/ 	.word	0x00000000
        /*0020*/ 	.short	0x0002
        /*0022*/ 	.short	0x0018
        /*0024*/ 	.byte	0x00, 0xf0, 0x11, 0x00


	//----- nvinfo : EIATTR_KPARAM_INFO
	.align		4
.L_292:
        /*0028*/ 	.byte	0x04, 0x17
        /*002a*/ 	.short	(.L_294 - .L_293)
.L_293:
        /*002c*/ 	.word	0x00000000
        /*0030*/ 	.short	0x0001
        /*0032*/ 	.short	0x0010
        /*0034*/ 	.byte	0x00, 0xf5, 0x21, 0x00


	//----- nvinfo : EIATTR_KPARAM_INFO
	.align		4
.L_294:
        /*0038*/ 	.byte	0x04, 0x17
        /*003a*/ 	.short	(.L_296 - .L_295)
.L_295:
        /*003c*/ 	.word	0x00000000
        /*0040*/ 	.short	0x0000
        /*0042*/ 	.short	0x0000
        /*0044*/ 	.byte	0x00, 0xf0, 0x41, 0x00


	//----- nvinfo : EIATTR_SPARSE_MMA_MASK
	.align		4
.L_296:
        /*0048*/ 	.byte	0x03, 0x50
        /*004a*/ 	.short	0x0000


	//----- nvinfo : EIATTR_MAXREG_COUNT
	.align		4
        /*004c*/ 	.byte	0x03, 0x1b
        /*004e*/ 	.short	0x00ff


	//----- nvinfo : EIATTR_NUM_BARRIERS
	.align		4
        /*0050*/ 	.byte	0x02, 0x4c
        /*0052*/ 	.byte	0x01
	.zero		1


	//----- nvinfo : EIATTR_MERCURY_ISA_VERSION
	.align		4
        /*0054*/ 	.byte	0x03, 0x5f
        /*0056*/ 	.short	0x0101


	//----- nvinfo : EIATTR_COOP_GROUP_MASK_REGIDS
	.align		4
        /*0058*/ 	.byte	0x04, 0x29
        /*005a*/ 	.short	(.L_298 - .L_297)


	//   ....[0]....
.L_297:
        /*005c*/ 	.word	0xffffffff


	//   ....[1]....
        /*0060*/ 	.word	0xffffffff


	//   ....[2]....
        /*0064*/ 	.word	0xffffffff


	//   ....[3]....
        /*0068*/ 	.word	0xffffffff


	//   ....[4]....
        /*006c*/ 	.word	0xffffffff


	//   ....[5]....
        /*0070*/ 	.word	0xffffffff


	//   ....[6]....
        /*0074*/ 	.word	0xffffffff


	//   ....[7]....
        /*0078*/ 	.word	0xffffffff


	//   ....[8]....
        /*007c*/ 	.word	0xffffffff


	//   ....[9]....
        /*0080*/ 	.word	0xffffffff


	//   ....[10]....
        /*0084*/ 	.word	0xffffffff


	//   ....[11]....
        /*0088*/ 	.word	0xffffffff


	//   ....[12]....
        /*008c*/ 	.word	0xffffffff


	//   ....[13]....
        /*0090*/ 	.word	0xffffffff


	//   ....[14]....
        /*0094*/ 	.word	0xffffffff


	//   ....[15]....
        /*0098*/ 	.word	0xffffffff


	//   ....[16]....
        /*009c*/ 	.word	0xffffffff


	//   ....[17]....
        /*00a0*/ 	.word	0xffffffff


	//   ....[18]....
        /*00a4*/ 	.word	0xffffffff


	//   ....[19]....
        /*00a8*/ 	.word	0xffffffff


	//   ....[20]....
        /*00ac*/ 	.word	0xffffffff


	//   ....[21]....
        /*00b0*/ 	.word	0xffffffff


	//   ....[22]....
        /*00b4*/ 	.word	0xffffffff


	//   ....[23]....
        /*00b8*/ 	.word	0xffffffff


	//   ....[24]....
        /*00bc*/ 	.word	0xffffffff


	//   ....[25]....
        /*00c0*/ 	.word	0xffffffff


	//   ....[26]....
        /*00c4*/ 	.word	0xffffffff


	//   ....[27]....
        /*00c8*/ 	.word	0xffffffff


	//   ....[28]....
        /*00cc*/ 	.word	0xffffffff


	//   ....[29]....
        /*00d0*/ 	.word	0xffffffff


	//   ....[30]....
        /*00d4*/ 	.word	0xffffffff


	//   ....[31]....
        /*00d8*/ 	.word	0xffffffff


	//   ....[32]....
        /*00dc*/ 	.word	0xffffffff


	//   ....[33]....
        /*00e0*/ 	.word	0xffffffff


	//   ....[34]....
        /*00e4*/ 	.word	0xffffffff


	//   ....[35]....
        /*00e8*/ 	.word	0xffffffff


	//   ....[36]....
        /*00ec*/ 	.word	0xffffffff


	//   ....[37]....
        /*00f0*/ 	.word	0xffffffff


	//   ....[38]....
        /*00f4*/ 	.word	0xffffffff


	//   ....[39]....
        /*00f8*/ 	.word	0xffffffff


	//   ....[40]....
        /*00fc*/ 	.word	0xffffffff


	//   ....[41]....
        /*0100*/ 	.word	0xffffffff


	//   ....[42]....
        /*0104*/ 	.word	0xffffffff


	//   ....[43]....
        /*0108*/ 	.word	0xffffffff


	//   ....[44]....
        /*010c*/ 	.word	0xffffffff


	//   ....[45]....
        /*0110*/ 	.word	0xffffffff


	//   ....[46]....
        /*0114*/ 	.word	0xffffffff


	//   ....[47]....
        /*0118*/ 	.word	0xffffffff


	//   ....[48]....
        /*011c*/ 	.word	0xffffffff


	//   ....[49]....
        /*0120*/ 	.word	0xffffffff


	//   ....[50]....
        /*0124*/ 	.word	0xffffffff


	//   ....[51]....
        /*0128*/ 	.word	0xffffffff


	//   ....[52]....
        /*012c*/ 	.word	0xffffffff


	//   ....[53]....
        /*0130*/ 	.word	0xffffffff


	//   ....[54]....
        /*0134*/ 	.word	0xffffffff


	//   ....[55]....
        /*0138*/ 	.word	0xffffffff


	//   ....[56]....
        /*013c*/ 	.word	0xffffffff


	//   ....[57]....
        /*0140*/ 	.word	0xffffffff


	//   ....[58]....
        /*0144*/ 	.word	0xffffffff


	//   ....[59]....
        /*0148*/ 	.word	0xffffffff


	//----- nvinfo : EIATTR_COOP_GROUP_INSTR_OFFSETS
	.align		4
.L_298:
        /*014c*/ 	.byte	0x04, 0x28
        /*014e*/ 	.short	(.L_300 - .L_299)


	//   ....[0]....
.L_299:
        /*0150*/ 	.word	0x00000d80


	//   ....[1]....
        /*0154*/ 	.word	0x00000db0


	//   ....[2]....
        /*0158*/ 	.word	0x00000dc0


	//   ....[3]....
        /*015c*/ 	.word	0x00000dd0


	//   ....[4]....
        /*0160*/ 	.word	0x00000fa0


	//   ....[5]....
        /*0164*/ 	.word	0x00000fe0


	//   ....[6]....
        /*0168*/ 	.word	0x00001010


	//   ....[7]....
        /*016c*/ 	.word	0x00001020


	//   ....[8]....
        /*0170*/ 	.word	0x000011e0


	//   ....[9]....
        /*0174*/ 	.word	0x00001220


	//   ....[10]....
        /*0178*/ 	.word	0x00001250


	//   ....[11]....
        /*017c*/ 	.word	0x00001260


	//   ....[12]....
        /*0180*/ 	.word	0x00001420


	//   ....[13]....
        /*0184*/ 	.word	0x00001460


	//   ....[14]....
        /*0188*/ 	.word	0x00001490


	//   ....[15]....
        /*018c*/ 	.word	0x000014a0


	//   ....[16]....
        /*0190*/ 	.word	0x00001660


	//   ....[17]....
        /*0194*/ 	.word	0x000016a0


	//   ....[18]....
        /*0198*/ 	.word	0x000016d0


	//   ....[19]....
        /*019c*/ 	.word	0x000016e0


	//   ....[20]....
        /*01a0*/ 	.word	0x00002580


	//   ....[21]....
        /*01a4*/ 	.word	0x00002590


	//   ....[22]....
        /*01a8*/ 	.word	0x000025a0


	//   ....[23]....
        /*01ac*/ 	.word	0x000025c0


	//   ....[24]....
        /*01b0*/ 	.word	0x00002780


	//   ....[25]....
        /*01b4*/ 	.word	0x000027c0


	//   ....[26]....
        /*01b8*/ 	.word	0x000027f0


	//   ....[27]....
        /*01bc*/ 	.word	0x00002810


	//   ....[28]....
        /*01c0*/ 	.word	0x000029d0


	//   ....[29]....
        /*01c4*/ 	.word	0x00002a10


	//   ....[30]....
        /*01c8*/ 	.word	0x00002a40


	//   ....[31]....
        /*01cc*/ 	.word	0x00002a60


	//   ....[32]....
        /*01d0*/ 	.word	0x00002c20


	//   ....[33]....
        /*01d4*/ 	.word	0x00002c60


	//   ....[34]....
        /*01d8*/ 	.word	0x00002c90


	//   ....[35]....
        /*01dc*/ 	.word	0x00002cb0


	//   ....[36]....
        /*01e0*/ 	.word	0x00002e70


	//   ....[37]....
        /*01e4*/ 	.word	0x00002eb0


	//   ....[38]....
        /*01e8*/ 	.word	0x00002ee0


	//   ....[39]....
        /*01ec*/ 	.word	0x00002f00


	//   ....[40]....
        /*01f0*/ 	.word	0x00005770


	//   ....[41]....
        /*01f4*/ 	.word	0x000057a0


	//   ....[42]....
        /*01f8*/ 	.word	0x000057c0


	//   ....[43]....
        /*01fc*/ 	.word	0x000057d0


	//   ....[44]....
        /*0200*/ 	.word	0x00005980


	//   ....[45]....
        /*0204*/ 	.word	0x000059b0


	//   ....[46]....
        /*0208*/ 	.word	0x000059e0


	//   ....[47]....
        /*020c*/ 	.word	0x00005a00


	//   ....[48]....
        /*0210*/ 	.word	0x00005ba0


	//   ....[49]....
        /*0214*/ 	.word	0x00005bd0


	//   ....[50]....
        /*0218*/ 	.word	0x00005c00


	//   ....[51]....
        /*021c*/ 	.word	0x00005c20


	//   ....[52]....
        /*0220*/ 	.word	0x00005dc0


	//   ....[53]....
        /*0224*/ 	.word	0x00005df0


	//   ....[54]....
        /*0228*/ 	.word	0x00005e20


	//   ....[55]....
        /*022c*/ 	.word	0x00005e40


	//   ....[56]....
        /*0230*/ 	.word	0x00005fe0


	//   ....[57]....
        /*0234*/ 	.word	0x00006020


	//   ....[58]....
        /*0238*/ 	.word	0x00006050


	//   ....[59]....
        /*023c*/ 	.word	0x00006060


	//----- nvinfo : EIATTR_VRC_CTA_INIT_COUNT
	.align		4
.L_300:
        /*0240*/ 	.byte	0x02, 0x4a
	.zero		1
	.zero		1


	//----- nvinfo : EIATTR_EXIT_INSTR_OFFSETS
	.align		4
        /*0244*/ 	.byte	0x04, 0x1c
        /*0246*/ 	.short	(.L_302 - .L_301)


	//   ....[0]....
.L_301:
        /*0248*/ 	.word	0x00000030


	//   ....[1]....
        /*024c*/ 	.word	0x00006e00


	//   ....[2]....
        /*0250*/ 	.word	0x00006e40


	//----- nvinfo : EIATTR_MAX_THREADS
	.align		4
.L_302:
        /*0254*/ 	.byte	0x04, 0x05
        /*0256*/ 	.short	(.L_304 - .L_303)
.L_303:
        /*0258*/ 	.word	0x00000100
        /*025c*/ 	.word	0x00000001
        /*0260*/ 	.word	0x00000001


	//----- nvinfo : EIATTR_CRS_STACK_SIZE
	.align		4
.L_304:
        /*0264*/ 	.byte	0x04, 0x1e
        /*0266*/ 	.short	(.L_306 - .L_305)
.L_305:
        /*0268*/ 	.word	0x00000000


	//----- nvinfo : EIATTR_CBANK_PARAM_SIZE
	.align		4
.L_306:
        /*026c*/ 	.byte	0x03, 0x19
        /*026e*/ 	.short	0x001d


	//----- nvinfo : EIATTR_PARAM_CBANK
	.align		4
        /*0270*/ 	.byte	0x04, 0x0a
        /*0272*/ 	.short	(.L_308 - .L_307)
	.align		4
.L_307:
        /*0274*/ 	.word	index@(.nv.constant0._ZN6thrust24THRUST_300001_SM_1000_NS8cuda_cub4core6detail13_kernel_agentINS1_8__reduce11ReduceAgentINS0_12zip_iteratorIN4cuda3std3__45tupleIJNS0_10device_ptrIdEENS0_17counting_iteratorIlNS0_11use_defaultESF_SF_EEEEEEEPNSB_IJdlEEESJ_iNS1_9__extrema9arg_max_fIdl10ComparatorEEEEJSI_SK_iSO_EEEvDpT0_)
        /*0278*/ 	.short	0x0380
        /*027a*/ 	.short	0x001d


	//----- nvinfo : EIATTR_SW_WAR
	.align		4
.L_308:
        /*027c*/ 	.byte	0x04, 0x36
        /*027e*/ 	.short	(.L_310 - .L_309)
.L_309:
        /*0280*/ 	.word	0x00000008
.L_310:


//--------------------- .nv.info._Z14SetCurrentZeroPdiiii --------------------------
	.section	.nv.info._Z14SetCurrentZeroPdiiii,"",@"SHT_CUDA_INFO"
	.sectionflags	@""
	.align	4


	//----- nvinfo : EIATTR_CUDA_API_VERSION
	.align		4
        /*0000*/ 	.byte	0x04, 0x37
        /*0002*/ 	.short	(.L_312 - .L_311)
.L_311:
        /*0004*/ 	.word	0x00000082


	//----- nvinfo : EIATTR_KPARAM_INFO
	.align		4
.L_312:
        /*0008*/ 	.byte	0x04, 0x17
        /*000a*/ 	.short	(.L_314 - .L_313)
.L_313:
        /*000c*/ 	.word	0x00000000
        /*0010*/ 	.short	0x0004
        /*0012*/ 	.short	0x0014
        /*0014*/ 	.byte	0x00, 0xf0, 0x11, 0x00


	//----- nvinfo : EIATTR_KPARAM_INFO
	.align		4
.L_314:
        /*0018*/ 	.byte	0x04, 0x17
        /*001a*/ 	.short	(.L_316 - .L_315)
.L_315:
        /*001c*/ 	.word	0x00000000
        /*0020*/ 	.short	0x0003
        /*0022*/ 	.short	0x0010
        /*0024*/ 	.byte	0x00, 0xf0, 0x11, 0x00


	//----- nvinfo : EIATTR_KPARAM_INFO
	.align		4
.L_316:
        /*0028*/ 	.byte	0x04, 0x17
        /*002a*/ 	.short	(.L_318 - .L_317)
.L_317:
        /*002c*/ 	.word	0x00000000
        /*0030*/ 	.short	0x0002
        /*0032*/ 	.short	0x000c
        /*0034*/ 	.byte	0x00, 0xf0, 0x11, 0x00


	//----- nvinfo : EIATTR_KPARAM_INFO
	.align		4
.L_318:
        /*0038*/ 	.byte	0x04, 0x17
        /*003a*/ 	.short	(.L_320 - .L_319)
.L_319:
        /*003c*/ 	.word	0x00000000
        /*0040*/ 	.short	0x0001
        /*0042*/ 	.short	0x0008
        /*0044*/ 	.byte	0x00, 0xf0, 0x11, 0x00


	//----- nvinfo : EIATTR_KPARAM_INFO
	.align		4
.L_320:
        /*0048*/ 	.byte	0x04, 0x17
        /*004a*/ 	.short	(.L_322 - .L_321)
.L_321:
        /*004c*/ 	.word	0x00000000
        /*0050*/ 	.short	0x0000
        /*0052*/ 	.short	0x0000
        /*0054*/ 	.byte	0x00, 0xf5, 0x21, 0x00


	//----- nvinfo : EIATTR_SPARSE_MMA_MASK
	.align		4
.L_322:
        /*0058*/ 	.byte	0x03, 0x50
        /*005a*/ 	.short	0x0000


	//----- nvinfo : EIATTR_MAXREG_COUNT
	.align		4
        /*005c*/ 	.byte	0x03, 0x1b
        /*005e*/ 	.short	0x00ff


	//----- nvinfo : EIATTR_MERCURY_ISA_VERSION
	.align		4
        /*0060*/ 	.byte	0x03, 0x5f
        /*0062*/ 	.short	0x0101


	//----- nvinfo : EIATTR_VRC_CTA_INIT_COUNT
	.align		4
        /*0064*/ 	.byte	0x02, 0x4a
	.zero		1
	.zero		1


	//----- nvinfo : EIATTR_EXIT_INSTR_OFFSETS
	.align		4
        /*0068*/ 	.byte	0x04, 0x1c
        /*006a*/ 	.short	(.L_324 - .L_323)


	//   ....[0]....
.L_323:
        /*006c*/ 	.word	0x00000090


	//   ....[1]....
        /*0070*/ 	.word	0x000003e0


	//   ....[2]....
        /*0074*/ 	.word	0x000005a0


	//----- nvinfo : EIATTR_CRS_STACK_SIZE
	.align		4
.L_324:
        /*0078*/ 	.byte	0x04, 0x1e
        /*007a*/ 	.short	(.L_326 - .L_325)
.L_325:
        /*007c*/ 	.word	0x00000000


	//----- nvinfo : EIATTR_CBANK_PARAM_SIZE
	.align		4
.L_326:
        /*0080*/ 	.byte	0x03, 0x19
        /*0082*/ 	.short	0x0018


	//----- nvinfo : EIATTR_PARAM_CBANK
	.align		4
        /*0084*/ 	.byte	0x04, 0x0a
        /*0086*/ 	.short	(.L_328 - .L_327)
	.align		4
.L_327:
        /*0088*/ 	.word	index@(.nv.constant0._Z14SetCurrentZeroPdiiii)
        /*008c*/ 	.short	0x0380
        /*008e*/ 	.short	0x0018


	//----- nvinfo : EIATTR_SW_WAR
	.align		4
.L_328:
        /*0090*/ 	.byte	0x04, 0x36
        /*0092*/ 	.short	(.L_330 - .L_329)
.L_329:
        /*0094*/ 	.word	0x00000008
.L_330:


//--------------------- .nv.info._Z13CalculateRowsPdiiii --------------------------
	.section	.nv.info._Z13CalculateRowsPdiiii,"",@"SHT_CUDA_INFO"
	.sectionflags	@""
	.align	4


	//----- nvinfo : EIATTR_CUDA_API_VERSION
	.align		4
        /*0000*/ 	.byte	0x04, 0x37
        /*0002*/ 	.short	(.L_332 - .L_331)
.L_331:
        /*0004*/ 	.word	0x00000082


	//----- nvinfo : EIATTR_KPARAM_INFO
	.align		4
.L_332:
        /*0008*/ 	.byte	0x04, 0x17
        /*000a*/ 	.short	(.L_334 - .L_333)
.L_333:
        /*000c*/ 	.word	0x00000000
        /*0010*/ 	.short	0x0004
        /*0012*/ 	.short	0x0014
        /*0014*/ 	.byte	0x00, 0xf0, 0x11, 0x00


	//----- nvinfo : EIATTR_KPARAM_INFO
	.align		4
.L_334:
        /*0018*/ 	.byte	0x04, 0x17
        /*001a*/ 	.short	(.L_336 - .L_335)
.L_335:
        /*001c*/ 	.word	0x00000000
        /*0020*/ 	.short	0x0003
        /*0022*/ 	.short	0x0010
        /*0024*/ 	.byte	0x00, 0xf0, 0x11, 0x00


	//----- nvinfo : EIATTR_KPARAM_INFO
	.align		4
.L_336:
        /*0028*/ 	.byte	0x04, 0x17
        /*002a*/ 	.short	(.L_338 - .L_337)
.L_337:
        /*002c*/ 	.word	0x00000000
        /*0030*/ 	.short	0x0002
        /*0032*/ 	.short	0x000c
        /*0034*/ 	.byte	0x00, 0xf0, 0x11, 0x00


	//----- nvinfo : EIATTR_KPARAM_INFO
	.align		4
.L_338:
        /*0038*/ 	.byte	0x04, 0x17
        /*003a*/ 	.short	(.L_340 - .L_339)
.L_339:
        /*003c*/ 	.word	0x00000000
        /*0040*/ 	.short	0x0001
        /*0042*/ 	.short	0x0008
        /*0044*/ 	.byte	0x00, 0xf0, 0x11, 0x00


	//----- nvinfo : EIATTR_KPARAM_INFO
	.align		4
.L_340:
        /*0048*/ 	.byte	0x04, 0x17
        /*004a*/ 	.short	(.L_342 - .L_341)
.L_341:
        /*004c*/ 	.word	0x00000000
        /*0050*/ 	.short	0x0000
        /*0052*/ 	.short	0x0000
        /*0054*/ 	.byte	0x00, 0xf5, 0x21, 0x00


	//----- nvinfo : EIATTR_SPARSE_MMA_MASK
	.align		4
.L_342:
        /*0058*/ 	.byte	0x03, 0x50
        /*005a*/ 	.short	0x0000


	//----- nvinfo : EIATTR_MAXREG_COUNT
	.align		4
        /*005c*/ 	.byte	0x03, 0x1b
        /*005e*/ 	.short	0x00ff


	//----- nvinfo : EIATTR_MERCURY_ISA_VERSION
	.align		4
        /*0060*/ 	.byte	0x03, 0x5f
        /*0062*/ 	.short	0x0101


	//----- nvinfo : EIATTR_VRC_CTA_INIT_COUNT
	.align		4
        /*0064*/ 	.byte	0x02, 0x4a
	.zero		1
	.zero		1


	//----- nvinfo : EIATTR_EXIT_INSTR_OFFSETS
	.align		4
        /*0068*/ 	.byte	0x04, 0x1c
        /*006a*/ 	.short	(.L_344 - .L_343)


	//   ....[0]....
.L_343:
        /*006c*/ 	.word	0x00000090


	//   ....[1]....
        /*0070*/ 	.word	0x000008b0


	//----- nvinfo : EIATTR_CRS_STACK_SIZE
	.align		4
.L_344:
        /*0074*/ 	.byte	0x04, 0x1e
        /*0076*/ 	.short	(.L_346 - .L_345)
.L_345:
        /*0078*/ 	.word	0x00000000


	//----- nvinfo : EIATTR_CBANK_PARAM_SIZE
	.align		4
.L_346:
        /*007c*/ 	.byte	0x03, 0x19
        /*007e*/ 	.short	0x0018


	//----- nvinfo : EIATTR_PARAM_CBANK
	.align		4
        /*0080*/ 	.byte	0x04, 0x0a
        /*0082*/ 	.short	(.L_348 - .L_347)
	.align		4
.L_347:
        /*0084*/ 	.word	index@(.nv.constant0._Z13CalculateRowsPdiiii)
        /*0088*/ 	.short	0x0380
        /*008a*/ 	.short	0x0018


	//----- nvinfo : EIATTR_SW_WAR
	.align		4
.L_348:
        /*008c*/ 	.byte	0x04, 0x36
        /*008e*/ 	.short	(.L_350 - .L_349)
.L_349:
        /*0090*/ 	.word	0x00000008
.L_350:


//--------------------- .nv.info._Z19CalculateCurrentRowPdiiii --------------------------
	.section	.nv.info._Z19CalculateCurrentRowPdiiii,"",@"SHT_CUDA_INFO"
	.sectionflags	@""
	.align	4


	//----- nvinfo : EIATTR_CUDA_API_VERSION
	.align		4
        /*0000*/ 	.byte	0x04, 0x37
        /*0002*/ 	.short	(.L_352 - .L_351)
.L_351:
        /*0004*/ 	.word	0x00000082


	//----- nvinfo : EIATTR_KPARAM_INFO
	.align		4
.L_352:
        /*0008*/ 	.byte	0x04, 0x17
        /*000a*/ 	.short	(.L_354 - .L_353)
.L_353:
        /*000c*/ 	.word	0x00000000
        /*0010*/ 	.short	0x0004
        /*0012*/ 	.short	0x0014
        /*0014*/ 	.byte	0x00, 0xf0, 0x11, 0x00


	//----- nvinfo : EIATTR_KPARAM_INFO
	.align		4
.L_354:
        /*0018*/ 	.byte	0x04, 0x17
        /*001a*/ 	.short	(.L_356 - .L_355)
.L_355:
        /*001c*/ 	.word	0x00000000
        /*0020*/ 	.short	0x0003
        /*0022*/ 	.short	0x0010
        /*0024*/ 	.byte	0x00, 0xf0, 0x11, 0x00


	//----- nvinfo : EIATTR_KPARAM_INFO
	.align		4
.L_356:
        /*0028*/ 	.byte	0x04, 0x17
        /*002a*/ 	.short	(.L_358 - .L_357)
.L_357:
        /*002c*/ 	.word	0x00000000
        /*0030*/ 	.short	0x0002
        /*0032*/ 	.short	0x000c
        /*0034*/ 	.byte	0x00, 0xf0, 0x11, 0x00


	//----- nvinfo : EIATTR_KPARAM_INFO
	.align		4
.L_358:
        /*0038*/ 	.byte	0x04, 0x17
        /*003a*/ 	.short	(.L_360 - .L_359)
.L_359:
        /*003c*/ 	.word	0x00000000
        /*0040*/ 	.short	0x0001
        /*0042*/ 	.short	0x0008
        /*0044*/ 	.byte	0x00, 0xf0, 0x11, 0x00


	//----- nvinfo : EIATTR_KPARAM_INFO
	.align		4
.L_360:
        /*0048*/ 	.byte	0x04, 0x17
        /*004a*/ 	.short	(.L_362 - .L_361)
.L_361:
        /*004c*/ 	.word	0x00000000
        /*0050*/ 	.short	0x0000
        /*0052*/ 	.short	0x0000
        /*0054*/ 	.byte	0x00, 0xf5, 0x21, 0x00


	//----- nvinfo : EIATTR_SPARSE_MMA_MASK
	.align		4
.L_362:
        /*0058*/ 	.byte	0x03, 0x50
        /*005a*/ 	.short	0x0000


	//----- nvinfo : EIATTR_MAXREG_COUNT
	.align		4
        /*005c*/ 	.byte	0x03, 0x1b
        /*005e*/ 	.short	0x00ff


	//----- nvinfo : EIATTR_MERCURY_ISA_VERSION
	.align		4
        /*0060*/ 	.byte	0x03, 0x5f
        /*0062*/ 	.short	0x0101


	//----- nvinfo : EIATTR_VRC_CTA_INIT_COUNT
	.align		4
        /*0064*/ 	.byte	0x02, 0x4a
	.zero		1
	.zero		1


	//----- nvinfo : EIATTR_EXIT_INSTR_OFFSETS
	.align		4
        /*0068*/ 	.byte	0x04, 0x1c
        /*006a*/ 	.short	(.L_364 - .L_363)


	//   ....[0]....
.L_363:
        /*006c*/ 	.word	0x000000b0


	//   ....[1]....
        /*0070*/ 	.word	0x00000640


	//   ....[2]....
        /*0074*/ 	.word	0x00000d70


	//----- nvinfo : EIATTR_CRS_STACK_SIZE
	.align		4
.L_364:
        /*0078*/ 	.byte	0x04, 0x1e
        /*007a*/ 	.short	(.L_366 - .L_365)
.L_365:
        /*007c*/ 	.word	0x00000000


	//----- nvinfo : EIATTR_CBANK_PARAM_SIZE
	.align		4
.L_366:
        /*0080*/ 	.byte	0x03, 0x19
        /*0082*/ 	.short	0x0018


	//----- nvinfo : EIATTR_PARAM_CBANK
	.align		4
        /*0084*/ 	.byte	0x04, 0x0a
        /*0086*/ 	.short	(.L_368 - .L_367)
	.align		4
.L_367:
        /*0088*/ 	.word	index@(.nv.constant0._Z19CalculateCurrentRowPdiiii)
        /*008c*/ 	.short	0x0380
        /*008e*/ 	.short	0x0018


	//----- nvinfo : EIATTR_SW_WAR
	.align		4
.L_368:
        /*0090*/ 	.byte	0x04, 0x36
        /*0092*/ 	.short	(.L_370 - .L_369)
.L_369:
        /*0094*/ 	.word	0x00000008
.L_370:


//--------------------- .nv.info._Z8SwapRowsPdiiiii --------------------------
	.section	.nv.info._Z8SwapRowsPdiiiii,"",@"SHT_CUDA_INFO"
	.sectionflags	@""
	.align	4


	//----- nvinfo : EIATTR_CUDA_API_VERSION
	.align		4
        /*0000*/ 	.byte	0x04, 0x37
        /*0002*/ 	.short	(.L_372 - .L_371)
.L_371:
        /*0004*/ 	.word	0x00000082


	//----- nvinfo : EIATTR_KPARAM_INFO
	.align		4
.L_372:
        /*0008*/ 	.byte	0x04, 0x17
        /*000a*/ 	.short	(.L_374 - .L_373)
.L_373:
        /*000c*/ 	.word	0x00000000
        /*0010*/ 	.short	0x0005
        /*0012*/ 	.short	0x0018
        /*0014*/ 	.byte	0x00, 0xf0, 0x11, 0x00


	//----- nvinfo : EIATTR_KPARAM_INFO
	.align		4
.L_374:
        /*0018*/ 	.byte	0x04, 0x17
        /*001a*/ 	.short	(.L_376 - .L_375)
.L_375:
        /*001c*/ 	.word	0x00000000
        /*0020*/ 	.short	0x0004
        /*0022*/ 	.short	0x0014
        /*0024*/ 	.byte	0x00, 0xf0, 0x11, 0x00


	//----- nvinfo : EIATTR_KPARAM_INFO
	.align		4
.L_376:
        /*0028*/ 	.byte	0x04, 0x17
        /*002a*/ 	.short	(.L_378 - .L_377)
.L_377:
        /*002c*/ 	.word	0x00000000
        /*0030*/ 	.short	0x0003
        /*0032*/ 	.short	0x0010
        /*0034*/ 	.byte	0x00, 0xf0, 0x11, 0x00


	//----- nvinfo : EIATTR_KPARAM_INFO
	.align		4
.L_378:
        /*0038*/ 	.byte	0x04, 0x17
        /*003a*/ 	.short	(.L_380 - .L_379)
.L_379:
        /*003c*/ 	.word	0x00000000
        /*0040*/ 	.short	0x0002
        /*0042*/ 	.short	0x000c
        /*0044*/ 	.byte	0x00, 0xf0, 0x11, 0x00


	//----- nvinfo : EIATTR_KPARAM_INFO
	.align		4
.L_380:
        /*0048*/ 	.byte	0x04, 0x17
        /*004a*/ 	.short	(.L_382 - .L_381)
.L_381:
        /*004c*/ 	.word	0x00000000
        /*0050*/ 	.short	0x0001
        /*0052*/ 	.short	0x0008
        /*0054*/ 	.byte	0x00, 0xf0, 0x11, 0x00


	//----- nvinfo : EIATTR_KPARAM_INFO
	.align		4
.L_382:
        /*0058*/ 	.byte	0x04, 0x17
        /*005a*/ 	.short	(.L_384 - .L_383)
.L_383:
        /*005c*/ 	.word	0x00000000
        /*0060*/ 	.short	0x0000
        /*0062*/ 	.short	0x0000
        /*0064*/ 	.byte	0x00, 0xf5, 0x21, 0x00


	//----- nvinfo : EIATTR_SPARSE_MMA_MASK
	.align		4
.L_384:
        /*0068*/ 	.byte	0x03, 0x50
        /*006a*/ 	.short	0x0000


	//----- nvinfo : EIATTR_MAXREG_COUNT
	.align		4
        /*006c*/ 	.byte	0x03, 0x1b
        /*006e*/ 	.short	0x00ff


	//----- nvinfo : EIATTR_MERCURY_ISA_VERSION
	.align		4
        /*0070*/ 	.byte	0x03, 0x5f
        /*0072*/ 	.short	0x0101


	//----- nvinfo : EIATTR_VRC_CTA_INIT_COUNT
	.align		4
        /*0074*/ 	.byte	0x02, 0x4a
	.zero		1
	.zero		1


	//----- nvinfo : EIATTR_EXIT_INSTR_OFFSETS
	.align		4
        /*0078*/ 	.byte	0x04, 0x1c
        /*007a*/ 	.short	(.L_386 - .L_385)


	//   ....[0]....
.L_385:
        /*007c*/ 	.word	0x00000090


	//   ....[1]....
        /*0080*/ 	.word	0x00000400


	//   ....[2]....
        /*0084*/ 	.word	0x00000670


	//----- nvinfo : EIATTR_CRS_STACK_SIZE
	.align		4
.L_386:
        /*0088*/ 	.byte	0x04, 0x1e
        /*008a*/ 	.short	(.L_388 - .L_387)
.L_387:
        /*008c*/ 	.word	0x00000000


	//----- nvinfo : EIATTR_CBANK_PARAM_SIZE
	.align		4
.L_388:
        /*0090*/ 	.byte	0x03, 0x19
        /*0092*/ 	.short	0x001c


	//----- nvinfo : EIATTR_PARAM_CBANK
	.align		4
        /*0094*/ 	.byte	0x04, 0x0a
        /*0096*/ 	.short	(.L_390 - .L_389)
	.align		4
.L_389:
        /*0098*/ 	.word	index@(.nv.constant0._Z8SwapRowsPdiiiii)
        /*009c*/ 	.short	0x0380
        /*009e*/ 	.short	0x001c


	//----- nvinfo : EIATTR_SW_WAR
	.align		4
.L_390:
        /*00a0*/ 	.byte	0x04, 0x36
        /*00a2*/ 	.short	(.L_392 - .L_391)
.L_391:
        /*00a4*/ 	.word	0x00000008
.L_392:


//--------------------- .nv.callgraph             --------------------------
	.section	.nv.callgraph,"",@"SHT_CUDA_CALLGRAPH"
	.align	4
	.sectionentsize	8
	.align		4
        /*0000*/ 	.word	0x00000000
	.align		4
        /*0004*/ 	.word	0xffffffff
	.align		4
        /*0008*/ 	.word	0x00000000
	.align		4
        /*000c*/ 	.word	0xfffffffe
	.align		4
        /*0010*/ 	.word	0x00000000
	.align		4
        /*0014*/ 	.word	0xfffffffd
	.align		4
        /*0018*/ 	.word	0x00000000
	.align		4
        /*001c*/ 	.word	0xfffffffc


//--------------------- .nv.constant4             --------------------------
	.section	.nv.constant4,"a",@progbits
	.align	8
	.align		8
.nv.constant4:
        /*0000*/ 	.dword	_ZN34_INTERNAL_36ec08f3_4_k_cu_0bdb58444cuda3std3__45__cpo5beginE
	.align		8
        /*0008*/ 	.dword	_ZN34_INTERNAL_36ec08f3_4_k_cu_0bdb58444cuda3std3__45__cpo3endE
	.align		8
        /*0010*/ 	.dword	_ZN34_INTERNAL_36ec08f3_4_k_cu_0bdb58444cuda3std3__45__cpo6cbeginE
	.align		8
        /*0018*/ 	.dword	_ZN34_INTERNAL_36ec08f3_4_k_cu_0bdb58444cuda3std3__45__cpo4cendE
	.align		8
        /*0020*/ 	.dword	_ZN34_INTERNAL_36ec08f3_4_k_cu_0bdb58444cuda3std3__45__cpo6rbeginE
	.align		8
        /*0028*/ 	.dword	_ZN34_INTERNAL_36ec08f3_4_k_cu_0bdb58444cuda3std3__45__cpo4rendE
	.align		8
        /*0030*/ 	.dword	_ZN34_INTERNAL_36ec08f3_4_k_cu_0bdb58444cuda3std3__45__cpo7crbeginE
	.align		8
        /*0038*/ 	.dword	_ZN34_INTERNAL_36ec08f3_4_k_cu_0bdb58444cuda3std3__45__cpo5crendE
	.align		8
        /*0040*/ 	.dword	_ZN34_INTERNAL_36ec08f3_4_k_cu_0bdb58444cuda3std3__436_GLOBAL__N__36ec08f3_4_k_cu_0bdb58446ignoreE
	.align		8
        /*0048*/ 	.dword	_ZN34_INTERNAL_36ec08f3_4_k_cu_0bdb58444cuda3std3__419piecewise_constructE
	.align		8
        /*0050*/ 	.dword	_ZN34_INTERNAL_36ec08f3_4_k_cu_0bdb58444cuda3std3__48in_placeE
	.align		8
        /*0058*/ 	.dword	_ZN34_INTERNAL_36ec08f3_4_k_cu_0bdb58444cuda3std3__420unreachable_sentinelE
	.align		8
        /*0060*/ 	.dword	_ZN34_INTERNAL_36ec08f3_4_k_cu_0bdb58444cuda3std3__47nulloptE
	.align		8
        /*0068*/ 	.dword	_ZN34_INTERNAL_36ec08f3_4_k_cu_0bdb58444cuda3std3__48unexpectE
	.align		8
        /*0070*/ 	.dword	_ZN34_INTERNAL_36ec08f3_4_k_cu_0bdb58444cuda3std6ranges3__45__cpo4swapE
	.align		8
        /*0078*/ 	.dword	_ZN34_INTERNAL_36ec08f3_4_k_cu_0bdb58444cuda3std6ranges3__45__cpo9iter_moveE
	.align		8
        /*0080*/ 	.dword	_ZN34_INTERNAL_36ec08f3_4_k_cu_0bdb58444cuda3std6ranges3__45__cpo5beginE
	.align		8
        /*0088*/ 	.dword	_ZN34_INTERNAL_36ec08f3_4_k_cu_0bdb58444cuda3std6ranges3__45__cpo3endE
	.align		8
        /*0090*/ 	.dword	_ZN34_INTERNAL_36ec08f3_4_k_cu_0bdb58444cuda3std6ranges3__45__cpo6cbeginE
	.align		8
        /*0098*/ 	.dword	_ZN34_INTERNAL_36ec08f3_4_k_cu_0bdb58444cuda3std6ranges3__45__cpo4cendE
	.align		8
        /*00a0*/ 	.dword	_ZN34_INTERNAL_36ec08f3_4_k_cu_0bdb58444cuda3std6ranges3__45__cpo7advanceE
	.align		8
        /*00a8*/ 	.dword	_ZN34_INTERNAL_36ec08f3_4_k_cu_0bdb58444cuda3std6ranges3__45__cpo9iter_swapE
	.align		8
        /*00b0*/ 	.dword	_ZN34_INTERNAL_36ec08f3_4_k_cu_0bdb58444cuda3std6ranges3__45__cpo4nextE
	.align		8
        /*00b8*/ 	.dword	_ZN34_INTERNAL_36ec08f3_4_k_cu_0bdb58444cuda3std6ranges3__45__cpo4prevE
	.align		8
        /*00c0*/ 	.dword	_ZN34_INTERNAL_36ec08f3_4_k_cu_0bdb58444cuda3std6ranges3__45__cpo4dataE
	.align		8
        /*00c8*/ 	.dword	_ZN34_INTERNAL_36ec08f3_4_k_cu_0bdb58444cuda3std6ranges3__45__cpo5cdataE
	.align		8
        /*00d0*/ 	.dword	_ZN34_INTERNAL_36ec08f3_4_k_cu_0bdb58444cuda3std6ranges3__45__cpo4sizeE
	.align		8
        /*00d8*/ 	.dword	_ZN34_INTERNAL_36ec08f3_4_k_cu_0bdb58444cuda3std6ranges3__45__cpo5ssizeE
	.align		8
        /*00e0*/ 	.dword	_ZN34_INTERNAL_36ec08f3_4_k_cu_0bdb58444cuda3std6ranges3__45__cpo8distanceE
	.align		8
        /*00e8*/ 	.dword	_ZN34_INTERNAL_36ec08f3_4_k_cu_0bdb58446thrust24THRUST_300001_SM_1000_NS8cuda_cub3parE
	.align		8
        /*00f0*/ 	.dword	_ZN34_INTERNAL_36ec08f3_4_k_cu_0bdb58446thrust24THRUST_300001_SM_1000_NS8cuda_cub10par_nosyncE
	.align		8
        /*00f8*/ 	.dword	_ZN34_INTERNAL_36ec08f3_4_k_cu_0bdb58446thrust24THRUST_300001_SM_1000_NS6system6detail10sequential3seqE
	.align		8
        /*0100*/ 	.dword	_ZN34_INTERNAL_36ec08f3_4_k_cu_0bdb58446thrust24THRUST_300001_SM_1000_NS6system3cpp3parE
	.align		8
        /*0108*/ 	.dword	_ZN34_INTERNAL_36ec08f3_4_k_cu_0bdb58446thrust24THRUST_300001_SM_1000_NS12placeholders2_1E
	.align		8
        /*0110*/ 	.dword	_ZN34_INTERNAL_36ec08f3_4_k_cu_0bdb58446thrust24THRUST_300001_SM_1000_NS12placeholders2_2E
	.align		8
        /*0118*/ 	.dword	_ZN34_INTERNAL_36ec08f3_4_k_cu_0bdb58446thrust24THRUST_300001_SM_1000_NS12placeholders2_3E
	.align		8
        /*0120*/ 	.dword	_ZN34_INTERNAL_36ec08f3_4_k_cu_0bdb58446thrust24THRUST_300001_SM_1000_NS12placeholders2_4E
	.align		8
        /*0128*/ 	.dword	_ZN34_INTERNAL_36ec08f3_4_k_cu_0bdb58446thrust24THRUST_300001_SM_1000_NS12placeholders2_5E
	.align		8
        /*0130*/ 	.dword	_ZN34_INTERNAL_36ec08f3_4_k_cu_0bdb58446thrust24THRUST_300001_SM_1000_NS12placeholders2_6E
	.align		8
        /*0138*/ 	.dword	_ZN34_INTERNAL_36ec08f3_4_k_cu_0bdb58446thrust24THRUST_300001_SM_1000_NS12placeholders2_7E
	.align		8
        /*0140*/ 	.dword	_ZN34_INTERNAL_36ec08f3_4_k_cu_0bdb58446thrust24THRUST_300001_SM_1000_NS12placeholders2_8E
	.align		8
        /*0148*/ 	.dword	_ZN34_INTERNAL_36ec08f3_4_k_cu_0bdb58446thrust24THRUST_300001_SM_1000_NS12placeholders2_9E
	.align		8
        /*0150*/ 	.dword	_ZN34_INTERNAL_36ec08f3_4_k_cu_0bdb58446thrust24THRUST_300001_SM_1000_NS12placeholders3_10E
	.align		8
        /*0158*/ 	.dword	_ZN34_INTERNAL_36ec08f3_4_k_cu_0bdb58446thrust24THRUST_300001_SM_1000_NS3seqE
	.align		8
        /*0160*/ 	.dword	_ZN34_INTERNAL_36ec08f3_4_k_cu_0bdb58446thrust24THRUST_300001_SM_1000_NS6deviceE


//--------------------- .text._ZN3cub18CUB_300001_SM_10006detail11EmptyKernelIvEEvv --------------------------
	.section	.text._ZN3cub18CUB_300001_SM_10006detail11EmptyKernelIvEEvv,"ax",@progbits
	.align	128
        .global         _ZN3cub18CUB_300001_SM_10006detail11EmptyKernelIvEEvv
        .type           _ZN3cub18CUB_300001_SM_10006detail11EmptyKernelIvEEvv,@function
        .size           _ZN3cub18CUB_300001_SM_10006detail11EmptyKernelIvEEvv,(.L_x_811 - _ZN3cub18CUB_300001_SM_10006detail11EmptyKernelIvEEvv)
        .other          _ZN3cub18CUB_300001_SM_10006detail11EmptyKernelIvEEvv,@"STO_CUDA_ENTRY STV_DEFAULT"
_ZN3cub18CUB_300001_SM_10006detail11EmptyKernelIvEEvv:
.text._ZN3cub18CUB_300001_SM_10006detail11EmptyKernelIvEEvv:
[----:B------:R-:W-:Y:S01]  /*0000*/  LDC R1, c[0x0][0x37c] ;  /* 0x0000df00ff017b82 */ /* 0x000fe20000000800 */
[----:B------:R-:W-:Y:S05]  /*0010*/  EXIT ;  /* 0x000000000000794d */ /* 0x000fea0003800000 */
.L_x_0:
[----:B------:R-:W-:-:S00]  /*0020*/  BRA `(.L_x_0) ;  /* 0xfffffffc00fc7947 */ /* 0x000fc0000383ffff */
[----:B------:R-:W-:-:S00]  /*0030*/  NOP ;  /* 0x0000000000007918 */ /* 0x000fc00000000000 */
        /* <DEDUP_REMOVED lines=12> */
.L_x_811:


//--------------------- .text._ZN6thrust24THRUST_300001_SM_1000_NS8cuda_cub4core6detail13_kernel_agentINS1_8__reduce11ReduceAgentIPN4cuda3std3__45tupleIJdlEEESC_SB_lNS1_9__extrema9arg_max_fIdl10ComparatorEEEEJSC_SC_iSG_EEEvDpT0_ --------------------------
	.section	.text._ZN6thrust24THRUST_300001_SM_1000_NS8cuda_cub4core6detail13_kernel_agentINS1_8__reduce11ReduceAgentIPN4cuda3std3__45tupleIJdlEEESC_SB_lNS1_9__extrema9arg_max_fIdl10ComparatorEEEEJSC_SC_iSG_EEEvDpT0_,"ax",@progbits
	.align	128
        .global         _ZN6thrust24THRUST_300001_SM_1000_NS8cuda_cub4core6detail13_kernel_agentINS1_8__reduce11ReduceAgentIPN4cuda3std3__45tupleIJdlEEESC_SB_lNS1_9__extrema9arg_max_fIdl10ComparatorEEEEJSC_SC_iSG_EEEvDpT0_
        .type           _ZN6thrust24THRUST_300001_SM_1000_NS8cuda_cub4core6detail13_kernel_agentINS1_8__reduce11ReduceAgentIPN4cuda3std3__45tupleIJdlEEESC_SB_lNS1_9__extrema9arg_max_fIdl10ComparatorEEEEJSC_SC_iSG_EEEvDpT0_,@function
        .size           _ZN6thrust24THRUST_300001_SM_1000_NS8cuda_cub4core6detail13_kernel_agentINS1_8__reduce11ReduceAgentIPN4cuda3std3__45tupleIJdlEEESC_SB_lNS1_9__extrema9arg_max_fIdl10ComparatorEEEEJSC_SC_iSG_EEEvDpT0_,(.L_x_812 - _ZN6thrust24THRUST_300001_SM_1000_NS8cuda_cub4core6detail13_kernel_agentINS1_8__reduce11ReduceAgentIPN4cuda3std3__45tupleIJdlEEESC_SB_lNS1_9__extrema9arg_max_fIdl10ComparatorEEEEJSC_SC_iSG_EEEvDpT0_)
        .other          _ZN6thrust24THRUST_300001_SM_1000_NS8cuda_cub4core6detail13_kernel_agentINS1_8__reduce11ReduceAgentIPN4cuda3std3__45tupleIJdlEEESC_SB_lNS1_9__extrema9arg_max_fIdl10ComparatorEEEEJSC_SC_iSG_EEEvDpT0_,@"STO_CUDA_ENTRY STV_DEFAULT"
_ZN6thrust24THRUST_300001_SM_1000_NS8cuda_cub4core6detail13_kernel_agentINS1_8__reduce11ReduceAgentIPN4cuda3std3__45tupleIJdlEEESC_SB_lNS1_9__extrema9arg_max_fIdl10ComparatorEEEEJSC_SC_iSG_EEEvDpT0_:
.text._ZN6thrust24THRUST_300001_SM_1000_NS8cuda_cub4core6detail13_kernel_agentINS1_8__reduce11ReduceAgentIPN4cuda3std3__45tupleIJdlEEESC_SB_lNS1_9__extrema9arg_max_fIdl10ComparatorEEEEJSC_SC_iSG_EEEvDpT0_:
[----:B------:R-:W-:Y:S01]  /*0000*/  LDC R1, c[0x0][0x37c] ;  /* 0x0000df00ff017b82 */ /* 0x000fe20000000800 */
[----:B------:R-:W0:Y:S02]  /*0010*/  LDCU UR8, c[0x0][0x390] ;  /* 0x00007200ff0877ac */ /* 0x000e240008000800 */
[----:B0-----:R-:W-:-:S13]  /*0020*/  ISETP.NE.AND P0, PT, RZ, UR8, PT ;  /* 0x00000008ff007c0c */ /* 0x001fda000bf05270 */
[----:B------:R-:W-:Y:S05]  /*0030*/  @!P0 EXIT ;  /* 0x000000000000894d */ /* 0x000fea0003800000 */
[----:B------:R-:W-:Y:S01]  /*0040*/  UISETP.GT.AND UP0, UPT, UR8, 0x4ff, UPT ;  /* 0x000004ff0800788c */ /* 0x000fe2000bf04270 */
[----:B------:R-:W-:Y:S01]  /*0050*/  BSSY.RECONVERGENT B0, `(.L_x_1) ;  /* 0x000077b000007945 */ /* 0x000fe20003800200 */
[----:B------:R-:W0:Y:S07]  /*0060*/  LDCU.64 UR10, c[0x0][0x358] ;  /* 0x00006b00ff0a77ac */ /* 0x000e2e0008000a00 */
[----:B------:R-:W-:Y:S05]  /*0070*/  BRA.U UP0, `(.L_x_2) ;  /* 0x0000004100087547 */ /* 0x000fea000b800000 */
[----:B------:R-:W1:Y:S01]  /*0080*/  S2R R0, SR_TID.X ;  /* 0x0000000000007919 */ /* 0x000e620000002100 */
[----:B------:R-:W2:Y:S01]  /*0090*/  LDCU UR4, c[0x0][0x390] ;  /* 0x00007200ff0477ac */ /* 0x000ea20008000800 */
[----:B------:R-:W-:Y:S01]  /*00a0*/  BSSY.RECONVERGENT B1, `(.L_x_3) ;  /* 0x000000b000017945 */ /* 0x000fe20003800200 */
[----:B------:R-:W-:Y:S02]  /*00b0*/  CS2R R20, SRZ ;  /* 0x0000000000147805 */ /* 0x000fe4000001ff00 */
[----:B------:R-:W-:Y:S02]  /*00c0*/  CS2R R18, SRZ ;  /* 0x0000000000127805 */ /* 0x000fe4000001ff00 */
[----:B-1----:R-:W-:Y:S01]  /*00d0*/  ISETP.GE.AND P0, PT, R0, UR8, PT ;  /* 0x0000000800007c0c */ /* 0x002fe2000bf06270 */
[----:B------:R-:W-:-:S12]  /*00e0*/  IMAD.MOV.U32 R27, RZ, RZ, R0 ;  /* 0x000000ffff1b7224 */ /* 0x000fd800078e0000 */
[----:B--2---:R-:W-:Y:S05]  /*00f0*/  @P0 BRA `(.L_x_4) ;  /* 0x0000000000140947 */ /* 0x004fea0003800000 */
[----:B------:R-:W1:Y:S02]  /*0100*/  LDC.64 R2, c[0x0][0x380] ;  /* 0x0000e000ff027b82 */ /* 0x000e640000000a00 */
[----:B-1----:R-:W-:-:S05]  /*0110*/  IMAD.WIDE.U32 R2, R0, 0x10, R2 ;  /* 0x0000001000027825 */ /* 0x002fca00078e0002 */
[----:B0-----:R1:W5:Y:S04]  /*0120*/  LDG.E.64.CONSTANT R20, desc[UR10][R2.64] ;  /* 0x0000000a02147981 */ /* 0x001368000c1e9b00 */
[----:B------:R1:W5:Y:S01]  /*0130*/  LDG.E.64.CONSTANT R18, desc[UR10][R2.64+0x8] ;  /* 0x0000080a02127981 */ /* 0x000362000c1e9b00 */
[----:B------:R-:W-:-:S07]  /*0140*/  VIADD R27, R0, 0x100 ;  /* 0x00000100001b7836 */ /* 0x000fce0000000000 */
.L_x_4:
[----:B0-----:R-:W-:Y:S05]  /*0150*/  BSYNC.RECONVERGENT B1 ;  /* 0x0000000000017941 */ /* 0x001fea0003800200 */
.L_x_3:
[----:B------:R-:W-:Y:S01]  /*0160*/  ISETP.GE.AND P0, PT, R27, UR8, PT ;  /* 0x000000081b007c0c */ /* 0x000fe2000bf06270 */
[----:B------:R-:W-:-:S12]  /*0170*/  BSSY.RECONVERGENT B1, `(.L_x_5) ;  /* 0x00000a7000017945 */ /* 0x000fd80003800200 */
[----:B------:R-:W-:Y:S05]  /*0180*/  @P0 BRA `(.L_x_6) ;  /* 0x0000000800940947 */ /* 0x000fea0003800000 */
[----:B------:R-:W-:Y:S01]  /*0190*/  LOP3.LUT R4, RZ, R27, RZ, 0x33, !PT ;  /* 0x0000001bff047212 */ /* 0x000fe200078e33ff */
[----:B------:R-:W-:Y:S04]  /*01a0*/  BSSY.RECONVERGENT B2, `(.L_x_7) ;  /* 0x0000032000027945 */ /* 0x000fe80003800200 */
[----:B------:R-:W-:-:S05]  /*01b0*/  VIADD R4, R4, UR8 ;  /* 0x0000000804047c36 */ /* 0x000fca0008000000 */
[----:B-1----:R-:W-:-:S04]  /*01c0*/  LOP3.LUT R2, R4, 0x300, RZ, 0xc0, !PT ;  /* 0x0000030004027812 */ /* 0x002fc800078ec0ff */
[----:B------:R-:W-:-:S13]  /*01d0*/  ISETP.NE.AND P0, PT, R2, 0x300, PT ;  /* 0x000003000200780c */ /* 0x000fda0003f05270 */
[----:B------:R-:W-:Y:S05]  /*01e0*/  @!P0 BRA `(.L_x_8) ;  /* 0x0000000000b48947 */ /* 0x000fea0003800000 */
[----:B------:R-:W0:Y:S01]  /*01f0*/  LDC.64 R2, c[0x0][0x380] ;  /* 0x0000e000ff027b82 */ /* 0x000e220000000a00 */
[----:B------:R-:W-:-:S04]  /*0200*/  LEA.HI R5, R4, 0x1, RZ, 0x18 ;  /* 0x0000000104057811 */ /* 0x000fc800078fc0ff */
[----:B------:R-:W-:-:S05]  /*0210*/  LOP3.LUT R5, R5, 0x3, RZ, 0xc0, !PT ;  /* 0x0000000305057812 */ /* 0x000fca00078ec0ff */
[----:B------:R-:W-:Y:S02]  /*0220*/  IMAD.MOV R5, RZ, RZ, -R5 ;  /* 0x000000ffff057224 */ /* 0x000fe400078e0a05 */
[----:B0-----:R-:W-:-:S04]  /*0230*/  IMAD.WIDE.U32 R2, R27, 0x10, R2 ;  /* 0x000000101b027825 */ /* 0x001fc800078e0002 */
[----:B------:R-:W-:-:S07]  /*0240*/  IMAD.MOV.U32 R14, RZ, RZ, R2 ;  /* 0x000000ffff0e7224 */ /* 0x000fce00078e0002 */
.L_x_11:
[----:B------:R-:W-:-:S05]  /*0250*/  IMAD.MOV.U32 R2, RZ, RZ, R14 ;  /* 0x000000ffff027224 */ /* 0x000fca00078e000e */
[----:B------:R-:W2:Y:S04]  /*0260*/  LDG.E.64.CONSTANT R12, desc[UR10][R2.64] ;  /* 0x0000000a020c7981 */ /* 0x000ea8000c1e9b00 */
[----:B------:R-:W3:Y:S01]  /*0270*/  LDG.E.64.CONSTANT R6, desc[UR10][R2.64+0x8] ;  /* 0x0000080a02067981 */ /* 0x000ee2000c1e9b00 */
[----:B------:R-:W-:Y:S01]  /*0280*/  IMAD.MOV.U32 R8, RZ, RZ, -0x654350b8 ;  /* 0x9abcaf48ff087424 */ /* 0x000fe200078e00ff */
[----:B------:R-:W-:Y:S01]  /*0290*/  BSSY.RECONVERGENT B3, `(.L_x_9) ;  /* 0x000001f000037945 */ /* 0x000fe20003800200 */
[----:B------:R-:W-:Y:S01]  /*02a0*/  IMAD.MOV.U32 R9, RZ, RZ, 0x3e7ad7f2 ;  /* 0x3e7ad7f2ff097424 */ /* 0x000fe200078e00ff */
[----:B------:R-:W-:Y:S01]  /*02b0*/  IADD3 R14, P3, PT, R2, 0x1000, RZ ;  /* 0x00001000020e7810 */ /* 0x000fe20007f7e0ff */
[----:B------:R-:W-:Y:S02]  /*02c0*/  VIADD R5, R5, 0x1 ;  /* 0x0000000105057836 */ /* 0x000fe40000000000 */
[----:B-----5:R-:W-:-:S02]  /*02d0*/  IMAD.MOV.U32 R17, RZ, RZ, R19 ;  /* 0x000000ffff117224 */ /* 0x020fc400078e0013 */
[----:B------:R-:W-:Y:S01]  /*02e0*/  IMAD.MOV.U32 R15, RZ, RZ, R18 ;  /* 0x000000ffff0f7224 */ /* 0x000fe200078e0012 */
[----:B------:R-:W-:Y:S01]  /*02f0*/  ISETP.NE.AND P2, PT, R5, RZ, PT ;  /* 0x000000ff0500720c */ /* 0x000fe20003f45270 */
[----:B------:R-:W-:Y:S02]  /*0300*/  IMAD.MOV.U32 R10, RZ, RZ, R20 ;  /* 0x000000ffff0a7224 */ /* 0x000fe400078e0014 */
[----:B------:R-:W-:Y:S01]  /*0310*/  IMAD.MOV.U32 R11, RZ, RZ, R21 ;  /* 0x000000ffff0b7224 */ /* 0x000fe200078e0015 */
[----:B--2---:R-:W-:Y:S02]  /*0320*/  DSETP.LT.AND P1, PT, |R20|, |R12|, PT ;  /* 0x4000000c1400722a */ /* 0x004fe40003f21200 */
[----:B------:R-:W-:Y:S01]  /*0330*/  DSETP.GE.AND P0, PT, |R12|, R8, PT ;  /* 0x000000080c00722a */ /* 0x000fe20003f06200 */
[----:B------:R-:W-:Y:S02]  /*0340*/  IMAD.MOV.U32 R20, RZ, RZ, R12 ;  /* 0x000000ffff147224 */ /* 0x000fe400078e000c */
[----:B---3--:R-:W-:-:S02]  /*0350*/  IMAD.MOV.U32 R18, RZ, RZ, R6 ;  /* 0x000000ffff127224 */ /* 0x008fc400078e0006 */
[----:B------:R-:W-:Y:S02]  /*0360*/  IMAD.MOV.U32 R19, RZ, RZ, R7 ;  /* 0x000000ffff137224 */ /* 0x000fe400078e0007 */
[----:B------:R-:W-:-:S07]  /*0370*/  IMAD.MOV.U32 R21, RZ, RZ, R13 ;  /* 0x000000ffff157224 */ /* 0x000fce00078e000d */
[----:B------:R-:W-:Y:S05]  /*0380*/  @P0 BRA P1, `(.L_x_10) ;  /* 0x00000000003c0947 */ /* 0x000fea0000800000 */
[----:B------:R-:W-:Y:S01]  /*0390*/  DSETP.GE.AND P1, PT, |R10|, R8, PT ;  /* 0x000000080a00722a */ /* 0x000fe20003f26200 */
[----:B------:R-:W-:Y:S01]  /*03a0*/  IMAD.MOV.U32 R20, RZ, RZ, R10 ;  /* 0x000000ffff147224 */ /* 0x000fe200078e000a */
[----:B------:R-:W-:Y:S01]  /*03b0*/  DSETP.GEU.AND P0, PT, |R12|, |R10|, PT ;  /* 0x4000000a0c00722a */ /* 0x000fe20003f0e200 */
[----:B------:R-:W-:Y:S02]  /*03c0*/  IMAD.MOV.U32 R21, RZ, RZ, R11 ;  /* 0x000000ffff157224 */ /* 0x000fe400078e000b */
[----:B------:R-:W-:Y:S02]  /*03d0*/  IMAD.MOV.U32 R18, RZ, RZ, R15 ;  /* 0x000000ffff127224 */ /* 0x000fe400078e000f */
[----:B------:R-:W-:-:S09]  /*03e0*/  IMAD.MOV.U32 R19, RZ, RZ, R17 ;  /* 0x000000ffff137224 */ /* 0x000fd200078e0011 */
[----:B------:R-:W-:Y:S05]  /*03f0*/  @!P0 BRA P1, `(.L_x_10) ;  /* 0x0000000000208947 */ /* 0x000fea0000800000 */
[CC--:B------:R-:W-:Y:S02]  /*0400*/  ISETP.GE.U32.AND P0, PT, R15.reuse, R6.reuse, PT ;  /* 0x000000060f00720c */ /* 0x0c0fe40003f06070 */
[----:B------:R-:W-:Y:S02]  /*0410*/  ISETP.LT.U32.AND P1, PT, R15, R6, PT ;  /* 0x000000060f00720c */ /* 0x000fe40003f21070 */
[CC--:B------:R-:W-:Y:S02]  /*0420*/  ISETP.GE.AND.EX P0, PT, R17.reuse, R7.reuse, PT, P0 ;  /* 0x000000071100720c */ /* 0x0c0fe40003f06300 */
[----:B------:R-:W-:Y:S02]  /*0430*/  ISETP.LT.AND.EX P1, PT, R17, R7, PT, P1 ;  /* 0x000000071100720c */ /* 0x000fe40003f21310 */
[----:B------:R-:W-:Y:S02]  /*0440*/  FSEL R20, R10, R12, !P0 ;  /* 0x0000000c0a147208 */ /* 0x000fe40004000000 */
[----:B------:R-:W-:-:S02]  /*0450*/  FSEL R21, R11, R13, !P0 ;  /* 0x0000000d0b157208 */ /* 0x000fc40004000000 */
[----:B------:R-:W-:Y:S02]  /*0460*/  SEL R18, R15, R6, P1 ;  /* 0x000000060f127207 */ /* 0x000fe40000800000 */
[----:B------:R-:W-:-:S07]  /*0470*/  SEL R19, R17, R7, P1 ;  /* 0x0000000711137207 */ /* 0x000fce0000800000 */
.L_x_10:
[----:B------:R-:W-:Y:S05]  /*0480*/  BSYNC.RECONVERGENT B3 ;  /* 0x0000000000037941 */ /* 0x000fea0003800200 */
.L_x_9:
[----:B------:R-:W-:Y:S02]  /*0490*/  IMAD.X R3, RZ, RZ, R3, P3 ;  /* 0x000000ffff037224 */ /* 0x000fe400018e0603 */
[----:B------:R-:W-:Y:S01]  /*04a0*/  VIADD R27, R27, 0x100 ;  /* 0x000001001b1b7836 */ /* 0x000fe20000000000 */
[----:B------:R-:W-:Y:S06]  /*04b0*/  @P2 BRA `(.L_x_11) ;  /* 0xfffffffc00642947 */ /* 0x000fec000383ffff */
.L_x_8:
[----:B------:R-:W-:Y:S05]  /*04c0*/  BSYNC.RECONVERGENT B2 ;  /* 0x0000000000027941 */ /* 0x000fea0003800200 */
.L_x_7:
[----:B------:R-:W0:Y:S01]  /*04d0*/  LDC.64 R2, c[0x0][0x380] ;  /* 0x0000e000ff027b82 */ /* 0x000e220000000a00 */
[----:B------:R-:W-:-:S13]  /*04e0*/  ISETP.GE.U32.AND P0, PT, R4, 0x300, PT ;  /* 0x000003000400780c */ /* 0x000fda0003f06070 */
[----:B------:R-:W-:Y:S05]  /*04f0*/  @!P0 BRA `(.L_x_6) ;  /* 0x0000000400b88947 */ /* 0x000fea0003800000 */
.L_x_20:
[----:B0-----:R-:W-:-:S05]  /*0500*/  IMAD.WIDE R14, R27, 0x10, R2 ;  /* 0x000000101b0e7825 */ /* 0x001fca00078e0202 */
[----:B------:R-:W2:Y:S04]  /*0510*/  LDG.E.64.CONSTANT R12, desc[UR10][R14.64] ;  /* 0x0000000a0e0c7981 */ /* 0x000ea8000c1e9b00 */
[----:B------:R-:W3:Y:S04]  /*0520*/  LDG.E.64.CONSTANT R16, desc[UR10][R14.64+0x8] ;  /* 0x0000080a0e107981 */ /* 0x000ee8000c1e9b00 */
[----:B-----5:R0:W5:Y:S04]  /*0530*/  LDG.E.64.CONSTANT R4, desc[UR10][R14.64+0x1000] ;  /* 0x0010000a0e047981 */ /* 0x020168000c1e9b00 */
[----:B------:R0:W5:Y:S01]  /*0540*/  LDG.E.64.CONSTANT R6, desc[UR10][R14.64+0x1008] ;  /* 0x0010080a0e067981 */ /* 0x000162000c1e9b00 */
[----:B------:R-:W-:Y:S01]  /*0550*/  IMAD.MOV.U32 R8, RZ, RZ, -0x654350b8 ;  /* 0x9abcaf48ff087424 */ /* 0x000fe200078e00ff */
[----:B------:R-:W-:Y:S01]  /*0560*/  BSSY.RECONVERGENT B2, `(.L_x_12) ;  /* 0x0000018000027945 */ /* 0x000fe20003800200 */
[----:B------:R-:W-:Y:S01]  /*0570*/  IMAD.MOV.U32 R9, RZ, RZ, 0x3e7ad7f2 ;  /* 0x3e7ad7f2ff097424 */ /* 0x000fe200078e00ff */
[----:B--2---:R-:W-:Y:S01]  /*0580*/  DSETP.LT.AND P1, PT, |R20|, |R12|, PT ;  /* 0x4000000c1400722a */ /* 0x004fe20003f21200 */
[----:B------:R-:W-:-:S04]  /*0590*/  IMAD.MOV.U32 R10, RZ, RZ, R12 ;  /* 0x000000ffff0a7224 */ /* 0x000fc800078e000c */
[----:B------:R-:W-:Y:S01]  /*05a0*/  DSETP.GE.AND P0, PT, |R12|, R8, PT ;  /* 0x000000080c00722a */ /* 0x000fe20003f06200 */
[----:B------:R-:W-:Y:S02]  /*05b0*/  IMAD.MOV.U32 R11, RZ, RZ, R13 ;  /* 0x000000ffff0b7224 */ /* 0x000fe400078e000d */
[----:B---3--:R-:W-:Y:S02]  /*05c0*/  IMAD.MOV.U32 R25, RZ, RZ, R16 ;  /* 0x000000ffff197224 */ /* 0x008fe400078e0010 */
[----:B------:R-:W-:-:S09]  /*05d0*/  IMAD.MOV.U32 R23, RZ, RZ, R17 ;  /* 0x000000ffff177224 */ /* 0x000fd200078e0011 */
[----:B0-----:R-:W-:Y:S05]  /*05e0*/  @P0 BRA P1, `(.L_x_13) ;  /* 0x00000000003c0947 */ /* 0x001fea0000800000 */
[----:B------:R-:W-:Y:S01]  /*05f0*/  DSETP.GEU.AND P0, PT, |R12|, |R20|, PT ;  /* 0x400000140c00722a */ /* 0x000fe20003f0e200 */
[----:B------:R-:W-:Y:S01]  /*0600*/  IMAD.MOV.U32 R25, RZ, RZ, R18 ;  /* 0x000000ffff197224 */ /* 0x000fe200078e0012 */
[----:B------:R-:W-:Y:S01]  /*0610*/  DSETP.GE.AND P1, PT, |R20|, R8, PT ;  /* 0x000000081400722a */ /* 0x000fe20003f26200 */
[----:B------:R-:W-:Y:S02]  /*0620*/  IMAD.MOV.U32 R23, RZ, RZ, R19 ;  /* 0x000000ffff177224 */ /* 0x000fe400078e0013 */
[----:B------:R-:W-:Y:S02]  /*0630*/  IMAD.MOV.U32 R10, RZ, RZ, R20 ;  /* 0x000000ffff0a7224 */ /* 0x000fe400078e0014 */
[----:B------:R-:W-:-:S09]  /*0640*/  IMAD.MOV.U32 R11, RZ, RZ, R21 ;  /* 0x000000ffff0b7224 */ /* 0x000fd200078e0015 */
[----:B------:R-:W-:Y:S05]  /*0650*/  @!P0 BRA P1, `(.L_x_13) ;  /* 0x0000000000208947 */ /* 0x000fea0000800000 */
[CC--:B------:R-:W-:Y:S02]  /*0660*/  ISETP.LT.U32.AND P1, PT, R18.reuse, R16.reuse, PT ;  /* 0x000000101200720c */ /* 0x0c0fe40003f21070 */
[CC--:B------:R-:W-:Y:S02]  /*0670*/  ISETP.GE.U32.AND P0, PT, R18.reuse, R16.reuse, PT ;  /* 0x000000101200720c */ /* 0x0c0fe40003f06070 */
[CC--:B------:R-:W-:Y:S02]  /*0680*/  ISETP.LT.AND.EX P1, PT, R19.reuse, R17.reuse, PT, P1 ;  /* 0x000000111300720c */ /* 0x0c0fe40003f21310 */
[CC--:B------:R-:W-:Y:S02]  /*0690*/  ISETP.GE.AND.EX P0, PT, R19.reuse, R17.reuse, PT, P0 ;  /* 0x000000111300720c */ /* 0x0c0fe40003f06300 */
[----:B------:R-:W-:Y:S02]  /*06a0*/  SEL R25, R18, R16, P1 ;  /* 0x0000001012197207 */ /* 0x000fe40000800000 */
[----:B------:R-:W-:-:S02]  /*06b0*/  SEL R23, R19, R17, P1 ;  /* 0x0000001113177207 */ /* 0x000fc40000800000 */
[----:B------:R-:W-:Y:S02]  /*06c0*/  FSEL R10, R20, R12, !P0 ;  /* 0x0000000c140a7208 */ /* 0x000fe40004000000 */
[----:B------:R-:W-:-:S07]  /*06d0*/  FSEL R11, R21, R13, !P0 ;  /* 0x0000000d150b7208 */ /* 0x000fce0004000000 */
.L_x_13:
[----:B------:R-:W-:Y:S05]  /*06e0*/  BSYNC.RECONVERGENT B2 ;  /* 0x0000000000027941 */ /* 0x000fea0003800200 */
.L_x_12:
[----:B------:R0:W5:Y:S04]  /*06f0*/  LDG.E.64.CONSTANT R20, desc[UR10][R14.64+0x2000] ;  /* 0x0020000a0e147981 */ /* 0x000168000c1e9b00 */
[----:B------:R0:W5:Y:S04]  /*0700*/  LDG.E.64.CONSTANT R18, desc[UR10][R14.64+0x2008] ;  /* 0x0020080a0e127981 */ /* 0x000168000c1e9b00 */
[----:B------:R0:W5:Y:S04]  /*0710*/  LDG.E.64.CONSTANT R12, desc[UR10][R14.64+0x3000] ;  /* 0x0030000a0e0c7981 */ /* 0x000168000c1e9b00 */
[----:B------:R0:W5:Y:S02]  /*0720*/  LDG.E.64.CONSTANT R16, desc[UR10][R14.64+0x3008] ;  /* 0x0030080a0e107981 */ /* 0x000164000c1e9b00 */
[----:B-----5:R-:W-:Y:S01]  /*0730*/  DSETP.GE.AND P0, PT, |R4|, R8, PT ;  /* 0x000000080400722a */ /* 0x020fe20003f06200 */
[----:B------:R-:W-:Y:S01]  /*0740*/  BSSY.RECONVERGENT B2, `(.L_x_14) ;  /* 0x0000016000027945 */ /* 0x000fe20003800200 */
[----:B------:R-:W-:Y:S01]  /*0750*/  DSETP.LT.AND P1, PT, |R10|, |R4|, PT ;  /* 0x400000040a00722a */ /* 0x000fe20003f21200 */
[----:B------:R-:W-:-:S02]  /*0760*/  IMAD.MOV.U32 R24, RZ, RZ, R6 ;  /* 0x000000ffff187224 */ /* 0x000fc400078e0006 */
[----:B------:R-:W-:Y:S02]  /*0770*/  IMAD.MOV.U32 R22, RZ, RZ, R7 ;  /* 0x000000ffff167224 */ /* 0x000fe400078e0007 */
[----:B------:R-:W-:Y:S02]  /*0780*/  IMAD.MOV.U32 R28, RZ, RZ, R4 ;  /* 0x000000ffff1c7224 */ /* 0x000fe400078e0004 */
[----:B------:R-:W-:-:S07]  /*0790*/  IMAD.MOV.U32 R29, RZ, RZ, R5 ;  /* 0x000000ffff1d7224 */ /* 0x000fce00078e0005 */
        /* <DEDUP_REMOVED lines=16> */
.L_x_15:
[----:B------:R-:W-:Y:S05]  /*08a0*/  BSYNC.RECONVERGENT B2 ;  /* 0x0000000000027941 */ /* 0x000fea0003800200 */
.L_x_14:
[----:B------:R-:W-:Y:S01]  /*08b0*/  DSETP.GE.AND P0, PT, |R20|, R8, PT ;  /* 0x000000081400722a */ /* 0x000fe20003f06200 */
[----:B------:R-:W-:Y:S01]  /*08c0*/  BSSY.RECONVERGENT B2, `(.L_x_16) ;  /* 0x0000017000027945 */ /* 0x000fe20003800200 */
[----:B------:R-:W-:Y:S01]  /*08d0*/  DSETP.LT.AND P1, PT, |R28|, |R20|, PT ;  /* 0x400000141c00722a */ /* 0x000fe20003f21200 */
[----:B------:R-:W-:Y:S01]  /*08e0*/  IMAD.MOV.U32 R4, RZ, RZ, R20 ;  /* 0x000000ffff047224 */ /* 0x000fe200078e0014 */
[----:B------:R-:W-:Y:S01]  /*08f0*/  DSETP.GE.AND P2, PT, |R12|, R8, PT ;  /* 0x000000080c00722a */ /* 0x000fe20003f46200 */
[----:B------:R-:W-:Y:S02]  /*0900*/  IMAD.MOV.U32 R5, RZ, RZ, R21 ;  /* 0x000000ffff057224 */ /* 0x000fe400078e0015 */
[----:B------:R-:W-:Y:S02]  /*0910*/  IMAD.MOV.U32 R7, RZ, RZ, R18 ;  /* 0x000000ffff077224 */ /* 0x000fe400078e0012 */
[----:B------:R-:W-:-:S07]  /*0920*/  IMAD.MOV.U32 R11, RZ, RZ, R19 ;  /* 0x000000ffff0b7224 */ /* 0x000fce00078e0013 */
[----:B------:R-:W-:Y:S05]  /*0930*/  @P0 BRA P1, `(.L_x_17) ;  /* 0x00000000003c0947 */ /* 0x000fea0000800000 */
        /* <DEDUP_REMOVED lines=15> */
.L_x_17:
[----:B------:R-:W-:Y:S05]  /*0a30*/  BSYNC.RECONVERGENT B2 ;  /* 0x0000000000027941 */ /* 0x000fea0003800200 */
.L_x_16:
[----:B------:R-:W-:Y:S01]  /*0a40*/  DSETP.LT.AND P0, PT, |R4|, |R12|, PT ;  /* 0x4000000c0400722a */ /* 0x000fe20003f01200 */
[----:B------:R-:W-:Y:S01]  /*0a50*/  BSSY.RECONVERGENT B2, `(.L_x_18) ;  /* 0x0000015000027945 */ /* 0x000fe20003800200 */
[----:B------:R-:W-:Y:S02]  /*0a60*/  IMAD.MOV.U32 R20, RZ, RZ, R12 ;  /* 0x000000ffff147224 */ /* 0x000fe400078e000c */
[----:B------:R-:W-:Y:S02]  /*0a70*/  IMAD.MOV.U32 R21, RZ, RZ, R13 ;  /* 0x000000ffff157224 */ /* 0x000fe400078e000d */
[----:B------:R-:W-:Y:S02]  /*0a80*/  IMAD.MOV.U32 R18, RZ, RZ, R16 ;  /* 0x000000ffff127224 */ /* 0x000fe400078e0010 */
[----:B------:R-:W-:-:S06]  /*0a90*/  IMAD.MOV.U32 R19, RZ, RZ, R17 ;  /* 0x000000ffff137224 */ /* 0x000fcc00078e0011 */
        /* <DEDUP_REMOVED lines=16> */
.L_x_19:
[----:B------:R-:W-:Y:S05]  /*0ba0*/  BSYNC.RECONVERGENT B2 ;  /* 0x0000000000027941 */ /* 0x000fea0003800200 */
.L_x_18:
[----:B------:R-:W-:-:S05]  /*0bb0*/  VIADD R27, R27, 0x400 ;  /* 0x000004001b1b7836 */ /* 0x000fca0000000000 */
[----:B------:R-:W-:-:S13]  /*0bc0*/  ISETP.GE.AND P0, PT, R27, UR4, PT ;  /* 0x000000041b007c0c */ /* 0x000fda000bf06270 */
[----:B------:R-:W-:Y:S05]  /*0bd0*/  @!P0 BRA `(.L_x_20) ;  /* 0xfffffff800488947 */ /* 0x000fea000383ffff */
.L_x_6:
[----:B------:R-:W-:Y:S05]  /*0be0*/  BSYNC.RECONVERGENT B1 ;  /* 0x0000000000017941 */ /* 0x000fea0003800200 */
.L_x_5:
[----:B------:R-:W2:Y:S02]  /*0bf0*/  LDCU UR6, c[0x0][0x390] ;  /* 0x00007200ff0677ac */ /* 0x000ea40008000800 */
[----:B--2---:R-:W-:-:S09]  /*0c00*/  UISETP.GE.AND UP0, UPT, UR6, 0x100, UPT ;  /* 0x000001000600788c */ /* 0x004fd2000bf06270 */
[----:B------:R-:W-:Y:S05]  /*0c10*/  BRA.U !UP0, `(.L_x_21) ;  /* 0x0000001508e07547 */ /* 0x000fea000b800000 */
[----:B------:R-:W2:Y:S01]  /*0c20*/  S2R R10, SR_LANEID ;  /* 0x00000000000a7919 */ /* 0x000ea20000000000 */
[----:B------:R-:W-:Y:S01]  /*0c30*/  BSSY.RECONVERGENT B1, `(.L_x_22) ;  /* 0x0000023000017945 */ /* 0x000fe20003800200 */
[----:B-----5:R-:W-:Y:S01]  /*0c40*/  IMAD.MOV.U32 R12, RZ, RZ, R18 ;  /* 0x000000ffff0c7224 */ /* 0x020fe200078e0012 */
[----:B01----:R0:W1:Y:S01]  /*0c50*/  SHFL.DOWN PT, R2, R20, 0x1, 0x1f ;  /* 0x08201f0014027f89 */ /* 0x00306200000e0000 */
[----:B------:R-:W-:Y:S02]  /*0c60*/  IMAD.MOV.U32 R13, RZ, RZ, R19 ;  /* 0x000000ffff0d7224 */ /* 0x000fe400078e0013 */
[----:B------:R-:W-:Y:S01]  /*0c70*/  IMAD.MOV.U32 R4, RZ, RZ, R20 ;  /* 0x000000ffff047224 */ /* 0x000fe200078e0014 */
[----:B------:R0:W3:Y:S01]  /*0c80*/  SHFL.DOWN PT, R3, R21, 0x1, 0x1f ;  /* 0x08201f0015037f89 */ /* 0x0000e200000e0000 */
[----:B------:R-:W-:-:S03]  /*0c90*/  IMAD.MOV.U32 R5, RZ, RZ, R21 ;  /* 0x000000ffff057224 */ /* 0x000fc600078e0015 */
[----:B------:R0:W4:Y:S04]  /*0ca0*/  SHFL.DOWN PT, R9, R18, 0x1, 0x1f ;  /* 0x08201f0012097f89 */ /* 0x00012800000e0000 */
[----:B------:R0:W0:Y:S01]  /*0cb0*/  SHFL.DOWN PT, R11, R19, 0x1, 0x1f ;  /* 0x08201f00130b7f89 */ /* 0x00002200000e0000 */
[----:B--2---:R-:W-:-:S13]  /*0cc0*/  ISETP.GT.AND P0, PT, R10, 0x1e, PT ;  /* 0x0000001e0a00780c */ /* 0x004fda0003f04270 */
[----:B01-34-:R-:W-:Y:S05]  /*0cd0*/  @P0 BRA `(.L_x_23) ;  /* 0x0000000000600947 */ /* 0x01bfea0003800000 */
[----:B------:R-:W-:Y:S01]  /*0ce0*/  IMAD.MOV.U32 R6, RZ, RZ, -0x654350b8 ;  /* 0x9abcaf48ff067424 */ /* 0x000fe200078e00ff */
[----:B------:R-:W-:Y:S01]  /*0cf0*/  DSETP.LT.AND P1, PT, |R20|, |R2|, PT ;  /* 0x400000021400722a */ /* 0x000fe20003f21200 */
[----:B------:R-:W-:Y:S02]  /*0d00*/  IMAD.MOV.U32 R7, RZ, RZ, 0x3e7ad7f2 ;  /* 0x3e7ad7f2ff077424 */ /* 0x000fe400078e00ff */
[----:B------:R-:W-:Y:S02]  /*0d10*/  IMAD.MOV.U32 R12, RZ, RZ, R9 ;  /* 0x000000ffff0c7224 */ /* 0x000fe400078e0009 */
[----:B------:R-:W-:Y:S02]  /*0d20*/  IMAD.MOV.U32 R13, RZ, RZ, R11 ;  /* 0x000000ffff0d7224 */ /* 0x000fe400078e000b */
[----:B------:R-:W-:Y:S01]  /*0d30*/  DSETP.GE.AND P0, PT, |R2|, R6, PT ;  /* 0x000000060200722a */ /* 0x000fe20003f06200 */
[----:B------:R-:W-:Y:S02]  /*0d40*/  IMAD.MOV.U32 R4, RZ, RZ, R2 ;  /* 0x000000ffff047224 */ /* 0x000fe400078e0002 */
[----:B------:R-:W-:-:S11]  /*0d50*/  IMAD.MOV.U32 R5, RZ, RZ, R3 ;  /* 0x000000ffff057224 */ /* 0x000fd600078e0003 */
        /* <DEDUP_REMOVED lines=9> */
[C---:B------:R-:W-:Y:S02]  /*0df0*/  ISETP.GE.U32.AND P0, PT, R18.reuse, R9, PT ;  /* 0x000000091200720c */ /* 0x040fe40003f06070 */
[CC--:B------:R-:W-:Y:S02]  /*0e00*/  ISETP.LT.AND.EX P1, PT, R19.reuse, R11.reuse, PT, P1 ;  /* 0x0000000b1300720c */ /* 0x0c0fe40003f21310 */
[C---:B------:R-:W-:Y:S02]  /*0e10*/  ISETP.GE.AND.EX P0, PT, R19.reuse, R11, PT, P0 ;  /* 0x0000000b1300720c */ /* 0x040fe40003f06300 */
[----:B------:R-:W-:Y:S02]  /*0e20*/  SEL R12, R18, R9, P1 ;  /* 0x00000009120c7207 */ /* 0x000fe40000800000 */
[----:B------:R-:W-:-:S02]  /*0e30*/  SEL R13, R19, R11, P1 ;  /* 0x0000000b130d7207 */ /* 0x000fc40000800000 */
[----:B------:R-:W-:Y:S02]  /*0e40*/  FSEL R4, R20, R2, !P0 ;  /* 0x0000000214047208 */ /* 0x000fe40004000000 */
[----:B------:R-:W-:-:S07]  /*0e50*/  FSEL R5, R21, R3, !P0 ;  /* 0x0000000315057208 */ /* 0x000fce0004000000 */
.L_x_23:
[----:B------:R-:W-:Y:S05]  /*0e60*/  BSYNC.RECONVERGENT B1 ;  /* 0x0000000000017941 */ /* 0x000fea0003800200 */
.L_x_22:
[----:B------:R-:W-:Y:S01]  /*0e70*/  ISETP.GT.AND P0, PT, R10, 0x1d, PT ;  /* 0x0000001d0a00780c */ /* 0x000fe20003f04270 */
[----:B------:R0:W1:Y:S01]  /*0e80*/  SHFL.DOWN PT, R6, R4, 0x2, 0x1f ;  /* 0x08401f0004067f89 */ /* 0x00006200000e0000 */
[----:B------:R-:W-:Y:S01]  /*0e90*/  BSSY.RECONVERGENT B1, `(.L_x_24) ;  /* 0x0000021000017945 */ /* 0x000fe20003800200 */
[----:B------:R-:W-:Y:S02]  /*0ea0*/  IMAD.MOV.U32 R11, RZ, RZ, R12 ;  /* 0x000000ffff0b7224 */ /* 0x000fe400078e000c */
[----:B------:R0:W2:Y:S01]  /*0eb0*/  SHFL.DOWN PT, R7, R5, 0x2, 0x1f ;  /* 0x08401f0005077f89 */ /* 0x0000a200000e0000 */
[----:B------:R-:W-:Y:S02]  /*0ec0*/  IMAD.MOV.U32 R14, RZ, RZ, R13 ;  /* 0x000000ffff0e7224 */ /* 0x000fe400078e000d */
[----:B------:R-:W-:Y:S01]  /*0ed0*/  IMAD.MOV.U32 R2, RZ, RZ, R4 ;  /* 0x000000ffff027224 */ /* 0x000fe200078e0004 */
[----:B------:R0:W3:Y:S01]  /*0ee0*/  SHFL.DOWN PT, R15, R12, 0x2, 0x1f ;  /* 0x08401f000c0f7f89 */ /* 0x0000e200000e0000 */
[----:B------:R-:W-:-:S03]  /*0ef0*/  IMAD.MOV.U32 R3, RZ, RZ, R5 ;  /* 0x000000ffff037224 */ /* 0x000fc600078e0005 */
[----:B------:R0:W4:Y:S01]  /*0f00*/  SHFL.DOWN PT, R16, R13, 0x2, 0x1f ;  /* 0x08401f000d107f89 */ /* 0x00012200000e0000 */
[----:B------:R-:W-:Y:S05]  /*0f10*/  @P0 BRA `(.L_x_25) ;  /* 0x0000000000600947 */ /* 0x000fea0003800000 */
[----:B------:R-:W-:Y:S01]  /*0f20*/  IMAD.MOV.U32 R8, RZ, RZ, -0x654350b8 ;  /* 0x9abcaf48ff087424 */ /* 0x000fe200078e00ff */
[----:B-12---:R-:W-:Y:S01]  /*0f30*/  DSETP.LT.AND P1, PT, |R4|, |R6|, PT ;  /* 0x400000060400722a */ /* 0x006fe20003f21200 */
[----:B------:R-:W-:Y:S02]  /*0f40*/  IMAD.MOV.U32 R9, RZ, RZ, 0x3e7ad7f2 ;  /* 0x3e7ad7f2ff097424 */ /* 0x000fe400078e00ff */
[----:B---3--:R-:W-:Y:S02]  /*0f50*/  IMAD.MOV.U32 R11, RZ, RZ, R15 ;  /* 0x000000ffff0b7224 */ /* 0x008fe400078e000f */
[----:B----4-:R-:W-:Y:S02]  /*0f60*/  IMAD.MOV.U32 R14, RZ, RZ, R16 ;  /* 0x000000ffff0e7224 */ /* 0x010fe400078e0010 */
        /* <DEDUP_REMOVED lines=19> */
.L_x_25:
[----:B------:R-:W-:Y:S05]  /*10a0*/  BSYNC.RECONVERGENT B1 ;  /* 0x0000000000017941 */ /* 0x000fea0003800200 */
.L_x_24:
[----:B------:R-:W-:Y:S01]  /*10b0*/  ISETP.GT.AND P0, PT, R10, 0x1b, PT ;  /* 0x0000001b0a00780c */ /* 0x000fe20003f04270 */
[----:B-1----:R1:W1:Y:S01]  /*10c0*/  SHFL.DOWN PT, R6, R2, 0x4, 0x1f ;  /* 0x08801f0002067f89 */ /* 0x00226200000e0000 */
[----:B------:R-:W-:Y:S01]  /*10d0*/  BSSY.RECONVERGENT B1, `(.L_x_26) ;  /* 0x0000021000017945 */ /* 0x000fe20003800200 */
[----:B0-----:R-:W-:Y:S02]  /*10e0*/  IMAD.MOV.U32 R12, RZ, RZ, R11 ;  /* 0x000000ffff0c7224 */ /* 0x001fe400078e000b */
[----:B--2---:R0:W2:Y:S01]  /*10f0*/  SHFL.DOWN PT, R7, R3, 0x4, 0x1f ;  /* 0x08801f0003077f89 */ /* 0x0040a200000e0000 */
[----:B------:R-:W-:Y:S02]  /*1100*/  IMAD.MOV.U32 R13, RZ, RZ, R14 ;  /* 0x000000ffff0d7224 */ /* 0x000fe400078e000e */
[----:B------:R-:W-:Y:S01]  /*1110*/  IMAD.MOV.U32 R4, RZ, RZ, R2 ;  /* 0x000000ffff047224 */ /* 0x000fe200078e0002 */
[----:B----4-:R0:W4:Y:S01]  /*1120*/  SHFL.DOWN PT, R16, R11, 0x4, 0x1f ;  /* 0x08801f000b107f89 */ /* 0x01012200000e0000 */
[----:B------:R-:W-:-:S03]  /*1130*/  IMAD.MOV.U32 R5, RZ, RZ, R3 ;  /* 0x000000ffff057224 */ /* 0x000fc600078e0003 */
[----:B---3--:R0:W3:Y:S01]  /*1140*/  SHFL.DOWN PT, R15, R14, 0x4, 0x1f ;  /* 0x08801f000e0f7f89 */ /* 0x0080e200000e0000 */
[----:B------:R-:W-:Y:S05]  /*1150*/  @P0 BRA `(.L_x_27) ;  /* 0x0000000000600947 */ /* 0x000fea0003800000 */
[----:B------:R-:W-:Y:S01]  /*1160*/  IMAD.MOV.U32 R8, RZ, RZ, -0x654350b8 ;  /* 0x9abcaf48ff087424 */ /* 0x000fe200078e00ff */
[----:B-12---:R-:W-:Y:S01]  /*1170*/  DSETP.LT.AND P1, PT, |R2|, |R6|, PT ;  /* 0x400000060200722a */ /* 0x006fe20003f21200 */
[----:B------:R-:W-:Y:S02]  /*1180*/  IMAD.MOV.U32 R9, RZ, RZ, 0x3e7ad7f2 ;  /* 0x3e7ad7f2ff097424 */ /* 0x000fe400078e00ff */
[----:B----4-:R-:W-:Y:S02]  /*1190*/  IMAD.MOV.U32 R12, RZ, RZ, R16 ;  /* 0x000000ffff0c7224 */ /* 0x010fe400078e0010 */
[----:B---3--:R-:W-:Y:S02]  /*11a0*/  IMAD.MOV.U32 R13, RZ, RZ, R15 ;  /* 0x000000ffff0d7224 */ /* 0x008fe400078e000f */
        /* <DEDUP_REMOVED lines=19> */
.L_x_27:
[----:B------:R-:W-:Y:S05]  /*12e0*/  BSYNC.RECONVERGENT B1 ;  /* 0x0000000000017941 */ /* 0x000fea0003800200 */
.L_x_26:
[----:B------:R-:W-:Y:S01]  /*12f0*/  ISETP.GT.AND P0, PT, R10, 0x17, PT ;  /* 0x000000170a00780c */ /* 0x000fe20003f04270 */
[----:B-1----:R1:W1:Y:S01]  /*1300*/  SHFL.DOWN PT, R6, R4, 0x8, 0x1f ;  /* 0x09001f0004067f89 */ /* 0x00226200000e0000 */
[----:B------:R-:W-:Y:S01]  /*1310*/  BSSY.RECONVERGENT B1, `(.L_x_28) ;  /* 0x0000021000017945 */ /* 0x000fe20003800200 */
[----:B0-----:R-:W-:Y:S02]  /*1320*/  IMAD.MOV.U32 R11, RZ, RZ, R12 ;  /* 0x000000ffff0b7224 */ /* 0x001fe400078e000c */
[----:B--2---:R0:W2:Y:S01]  /*1330*/  SHFL.DOWN PT, R7, R5, 0x8, 0x1f ;  /* 0x09001f0005077f89 */ /* 0x0040a200000e0000 */
[----:B------:R-:W-:Y:S02]  /*1340*/  IMAD.MOV.U32 R14, RZ, RZ, R13 ;  /* 0x000000ffff0e7224 */ /* 0x000fe400078e000d */
[----:B------:R-:W-:Y:S01]  /*1350*/  IMAD.MOV.U32 R2, RZ, RZ, R4 ;  /* 0x000000ffff027224 */ /* 0x000fe200078e0004 */
[----:B---3--:R0:W3:Y:S01]  /*1360*/  SHFL.DOWN PT, R15, R12, 0x8, 0x1f ;  /* 0x09001f000c0f7f89 */ /* 0x0080e200000e0000 */
[----:B------:R-:W-:-:S03]  /*1370*/  IMAD.MOV.U32 R3, RZ, RZ, R5 ;  /* 0x000000ffff037224 */ /* 0x000fc600078e0005 */
[----:B----4-:R0:W4:Y:S01]  /*1380*/  SHFL.DOWN PT, R16, R13, 0x8, 0x1f ;  /* 0x09001f000d107f89 */ /* 0x01012200000e0000 */
        /* <DEDUP_REMOVED lines=25> */
.L_x_29:
[----:B------:R-:W-:Y:S05]  /*1520*/  BSYNC.RECONVERGENT B1 ;  /* 0x0000000000017941 */ /* 0x000fea0003800200 */
.L_x_28:
[----:B------:R-:W-:Y:S01]  /*1530*/  ISETP.GT.AND P0, PT, R10, 0xf, PT ;  /* 0x0000000f0a00780c */ /* 0x000fe20003f04270 */
[----:B------:R0:W3:Y:S01]  /*1540*/  SHFL.DOWN PT, R8, R2, 0x10, 0x1f ;  /* 0x0a001f0002087f89 */ /* 0x0000e200000e0000 */
[----:B------:R-:W-:Y:S01]  /*1550*/  BSSY.RECONVERGENT B1, `(.L_x_30) ;  /* 0x0000021000017945 */ /* 0x000fe20003800200 */
[----:B-1----:R-:W-:Y:S02]  /*1560*/  IMAD.MOV.U32 R6, RZ, RZ, R11 ;  /* 0x000000ffff067224 */ /* 0x002fe400078e000b */
[----:B------:R1:W1:Y:S01]  /*1570*/  SHFL.DOWN PT, R9, R3, 0x10, 0x1f ;  /* 0x0a001f0003097f89 */ /* 0x00026200000e0000 */
[----:B--2---:R-:W-:Y:S02]  /*1580*/  IMAD.MOV.U32 R7, RZ, RZ, R14 ;  /* 0x000000ffff077224 */ /* 0x004fe400078e000e */
[----:B------:R-:W-:Y:S01]  /*1590*/  IMAD.MOV.U32 R4, RZ, RZ, R2 ;  /* 0x000000ffff047224 */ /* 0x000fe200078e0002 */
[----:B----4-:R2:W4:Y:S01]  /*15a0*/  SHFL.DOWN PT, R16, R11, 0x10, 0x1f ;  /* 0x0a001f000b107f89 */ /* 0x01052200000e0000 */
[----:B0-----:R-:W-:-:S03]  /*15b0*/  IMAD.MOV.U32 R5, RZ, RZ, R3 ;  /* 0x000000ffff057224 */ /* 0x001fc600078e0003 */
[----:B---3--:R2:W0:Y:S01]  /*15c0*/  SHFL.DOWN PT, R15, R14, 0x10, 0x1f ;  /* 0x0a001f000e0f7f89 */ /* 0x00842200000e0000 */
[----:B------:R-:W-:Y:S05]  /*15d0*/  @P0 BRA `(.L_x_31) ;  /* 0x0000000000600947 */ /* 0x000fea0003800000 */
[----:B------:R-:W-:Y:S01]  /*15e0*/  IMAD.MOV.U32 R12, RZ, RZ, -0x654350b8 ;  /* 0x9abcaf48ff0c7424 */ /* 0x000fe200078e00ff */
[----:B-1----:R-:W-:Y:S01]  /*15f0*/  DSETP.LT.AND P1, PT, |R2|, |R8|, PT ;  /* 0x400000080200722a */ /* 0x002fe20003f21200 */
[----:B------:R-:W-:Y:S02]  /*1600*/  IMAD.MOV.U32 R13, RZ, RZ, 0x3e7ad7f2 ;  /* 0x3e7ad7f2ff0d7424 */ /* 0x000fe400078e00ff */
[----:B----4-:R-:W-:Y:S02]  /*1610*/  IMAD.MOV.U32 R6, RZ, RZ, R16 ;  /* 0x000000ffff067224 */ /* 0x010fe400078e0010 */
[----:B0-----:R-:W-:Y:S02]  /*1620*/  IMAD.MOV.U32 R7, RZ, RZ, R15 ;  /* 0x000000ffff077224 */ /* 0x001fe400078e000f */
        /* <DEDUP_REMOVED lines=19> */
.L_x_31:
[----:B------:R-:W-:Y:S05]  /*1760*/  BSYNC.RECONVERGENT B1 ;  /* 0x0000000000017941 */ /* 0x000fea0003800200 */
.L_x_30:
[----:B------:R-:W-:Y:S01]  /*1770*/  ISETP.NE.AND P0, PT, R10, RZ, PT ;  /* 0x000000ff0a00720c */ /* 0x000fe20003f05270 */
[----:B------:R-:W-:-:S12]  /*1780*/  BSSY.RECONVERGENT B1, `(.L_x_32) ;  /* 0x000000a000017945 */ /* 0x000fd80003800200 */
[----:B------:R-:W-:Y:S05]  /*1790*/  @P0 BRA `(.L_x_33) ;  /* 0x0000000000200947 */ /* 0x000fea0003800000 */
[----:B------:R-:W3:Y:S01]  /*17a0*/  S2R R8, SR_CgaCtaId ;  /* 0x0000000000087919 */ /* 0x000ee20000008800 */
[----:B-1----:R-:W-:Y:S02]  /*17b0*/  MOV R3, 0x400 ;  /* 0x0000040000037802 */ /* 0x002fe40000000f00 */
[----:B------:R-:W-:-:S04]  /*17c0*/  SHF.R.U32.HI R2, RZ, 0x1, R0 ;  /* 0x00000001ff027819 */ /* 0x000fc80000011600 */
[----:B------:R-:W-:Y:S02]  /*17d0*/  LOP3.LUT R2, R2, 0x1f0, RZ, 0xc0, !PT ;  /* 0x000001f002027812 */ /* 0x000fe400078ec0ff */
[----:B---3--:R-:W-:-:S05]  /*17e0*/  LEA R3, R8, R3, 0x18 ;  /* 0x0000000308037211 */ /* 0x008fca00078ec0ff */
[----:B------:R-:W-:-:S05]  /*17f0*/  IMAD.IADD R3, R2, 0x1, R3 ;  /* 0x0000000102037824 */ /* 0x000fca00078e0203 */
[----:B------:R3:W-:Y:S04]  /*1800*/  STS.64 [R3+0x10], R6 ;  /* 0x0000100603007388 */ /* 0x0007e80000000a00 */
[----:B------:R3:W-:Y:S02]  /*1810*/  STS.64 [R3+0x8], R4 ;  /* 0x0000080403007388 */ /* 0x0007e40000000a00 */
.L_x_33:
[----:B------:R-:W-:Y:S05]  /*1820*/  BSYNC.RECONVERGENT B1 ;  /* 0x0000000000017941 */ /* 0x000fea0003800200 */
.L_x_32:
[----:B------:R-:W-:Y:S01]  /*1830*/  BAR.SYNC.DEFER_BLOCKING 0x0 ;  /* 0x0000000000007b1d */ /* 0x000fe20000010000 */
[----:B------:R-:W-:-:S13]  /*1840*/  ISETP.NE.AND P1, PT, R0, RZ, PT ;  /* 0x000000ff0000720c */ /* 0x000fda0003f25270 */
[----:B------:R-:W-:Y:S05]  /*1850*/  @P1 BRA `(.L_x_34) ;  /* 0x0000005c00e81947 */ /* 0x000fea0003800000 */
[----:B-1-3--:R-:W1:Y:S01]  /*1860*/  S2R R3, SR_CgaCtaId ;  /* 0x0000000000037919 */ /* 0x00ae620000008800 */
[----:B------:R-:W-:Y:S01]  /*1870*/  MOV R0, 0x400 ;  /* 0x0000040000007802 */ /* 0x000fe20000000f00 */
[----:B------:R-:W-:Y:S01]  /*1880*/  IMAD.MOV.U32 R2, RZ, RZ, -0x654350b8 ;  /* 0x9abcaf48ff027424 */ /* 0x000fe200078e00ff */
[----:B------:R-:W-:Y:S02]  /*1890*/  BSSY.RECONVERGENT B1, `(.L_x_35) ;  /* 0x000001d000017945 */ /* 0x000fe40003800200 */
[----:B-1----:R-:W-:Y:S01]  /*18a0*/  LEA R0, R3, R0, 0x18 ;  /* 0x0000000003007211 */ /* 0x002fe200078ec0ff */
[----:B------:R-:W-:-:S04]  /*18b0*/  IMAD.MOV.U32 R3, RZ, RZ, 0x3e7ad7f2 ;  /* 0x3e7ad7f2ff037424 */ /* 0x000fc800078e00ff */
[----:B------:R-:W1:Y:S04]  /*18c0*/  LDS.64 R20, [R0+0x18] ;  /* 0x0000180000147984 */ /* 0x000e680000000a00 */
[----:B--2---:R-:W2:Y:S04]  /*18d0*/  LDS.128 R8, [R0+0x20] ;  /* 0x0000200000087984 */ /* 0x004ea80000000c00 */
[----:B----4-:R3:W4:Y:S04]  /*18e0*/  LDS.64 R16, [R0+0x80] ;  /* 0x0000800000107984 */ /* 0x0107280000000a00 */
[----:B0-----:R3:W0:Y:S01]  /*18f0*/  LDS.128 R12, [R0+0x30] ;  /* 0x00003000000c7984 */ /* 0x0016220000000c00 */
[----:B-1----:R-:W-:Y:S01]  /*1900*/  DSETP.LT.AND P2, PT, |R4|, |R20|, PT ;  /* 0x400000140400722a */ /* 0x002fe20003f41200 */
[----:B------:R-:W-:Y:S01]  /*1910*/  IMAD.MOV.U32 R18, RZ, RZ, R20 ;  /* 0x000000ffff127224 */ /* 0x000fe200078e0014 */
[----:B------:R-:W-:Y:S01]  /*1920*/  DSETP.GE.AND P0, PT, |R20|, R2, PT ;  /* 0x000000021400722a */ /* 0x000fe20003f06200 */
[----:B------:R-:W-:-:S02]  /*1930*/  IMAD.MOV.U32 R19, RZ, RZ, R21 ;  /* 0x000000ffff137224 */ /* 0x000fc400078e0015 */
[----:B--2---:R-:W-:Y:S02]  /*1940*/  IMAD.MOV.U32 R24, RZ, RZ, R8 ;  /* 0x000000ffff187224 */ /* 0x004fe400078e0008 */
[----:B------:R-:W-:-:S09]  /*1950*/  IMAD.MOV.U32 R25, RZ, RZ, R9 ;  /* 0x000000ffff197224 */ /* 0x000fd200078e0009 */
[----:B0--34-:R-:W-:Y:S05]  /*1960*/  @P0 BRA P2, `(.L_x_36) ;  /* 0x00000000003c0947 */ /* 0x019fea0001000000 */
        /* <DEDUP_REMOVED lines=15> */
.L_x_36:
[----:B------:R-:W-:Y:S05]  /*1a60*/  BSYNC.RECONVERGENT B1 ;  /* 0x0000000000017941 */ /* 0x000fea0003800200 */
.L_x_35:
[----:B------:R0:W1:Y:S01]  /*1a70*/  LDS.128 R4, [R0+0x40] ;  /* 0x0000400000047984 */ /* 0x0000620000000c00 */
[----:B------:R-:W-:Y:S01]  /*1a80*/  DSETP.GE.AND P0, PT, |R10|, R2, PT ;  /* 0x000000020a00722a */ /* 0x000fe20003f06200 */
[----:B------:R-:W-:Y:S01]  /*1a90*/  BSSY.RECONVERGENT B1, `(.L_x_37) ;  /* 0x0000016000017945 */ /* 0x000fe20003800200 */
[----:B------:R-:W-:Y:S01]  /*1aa0*/  DSETP.LT.AND P2, PT, |R18|, |R10|, PT ;  /* 0x4000000a1200722a */ /* 0x000fe20003f41200 */
[----:B------:R-:W-:Y:S02]  /*1ab0*/  IMAD.MOV.U32 R20, RZ, RZ, R10 ;  /* 0x000000ffff147224 */ /* 0x000fe400078e000a */
        /* <DEDUP_REMOVED lines=19> */
.L_x_38:
[----:B------:R-:W-:Y:S05]  /*1bf0*/  BSYNC.RECONVERGENT B1 ;  /* 0x0000000000017941 */ /* 0x000fea0003800200 */
.L_x_37:
[----:B------:R0:W2:Y:S01]  /*1c00*/  LDS.128 R8, [R0+0x50] ;  /* 0x0000500000087984 */ /* 0x0000a20000000c00 */
[----:B------:R-:W-:Y:S01]  /*1c10*/  DSETP.GE.AND P0, PT, |R14|, R2, PT ;  /* 0x000000020e00722a */ /* 0x000fe20003f06200 */
[----:B------:R-:W-:Y:S01]  /*1c20*/  BSSY.RECONVERGENT B1, `(.L_x_39) ;  /* 0x0000016000017945 */ /* 0x000fe20003800200 */
[----:B------:R-:W-:Y:S01]  /*1c30*/  DSETP.LT.AND P2, PT, |R20|, |R14|, PT ;  /* 0x4000000e1400722a */ /* 0x000fe20003f41200 */
[----:B------:R-:W-:Y:S02]  /*1c40*/  IMAD.MOV.U32 R18, RZ, RZ, R14 ;  /* 0x000000ffff127224 */ /* 0x000fe400078e000e */
[----:B------:R-:W-:Y:S02]  /*1c50*/  IMAD.MOV.U32 R19, RZ, RZ, R15 ;  /* 0x000000ffff137224 */ /* 0x000fe400078e000f */
[----:B-1----:R-:W-:Y:S02]  /*1c60*/  IMAD.MOV.U32 R25, RZ, RZ, R4 ;  /* 0x000000ffff197224 */ /* 0x002fe400078e0004 */
        /* <DEDUP_REMOVED lines=17> */
.L_x_40:
[----:B------:R-:W-:Y:S05]  /*1d80*/  BSYNC.RECONVERGENT B1 ;  /* 0x0000000000017941 */ /* 0x000fea0003800200 */
.L_x_39:
[----:B------:R0:W1:Y:S01]  /*1d90*/  LDS.128 R12, [R0+0x60] ;  /* 0x00006000000c7984 */ /* 0x0000620000000c00 */
[----:B------:R-:W-:Y:S01]  /*1da0*/  DSETP.GE.AND P0, PT, |R6|, R2, PT ;  /* 0x000000020600722a */ /* 0x000fe20003f06200 */
[----:B------:R-:W-:Y:S01]  /*1db0*/  BSSY.RECONVERGENT B1, `(.L_x_41) ;  /* 0x0000017000017945 */ /* 0x000fe20003800200 */
[----:B------:R-:W-:Y:S01]  /*1dc0*/  DSETP.LT.AND P2, PT, |R18|, |R6|, PT ;  /* 0x400000061200722a */ /* 0x000fe20003f41200 */
[----:B------:R0:W3:Y:S01]  /*1dd0*/  LDS.128 R20, [R0+0x70] ;  /* 0x0000700000147984 */ /* 0x0000e20000000c00 */
[----:B--2---:R-:W-:Y:S02]  /*1de0*/  IMAD.MOV.U32 R24, RZ, RZ, R8 ;  /* 0x000000ffff187224 */ /* 0x004fe400078e0008 */
[----:B------:R-:W-:Y:S02]  /*1df0*/  IMAD.MOV.U32 R29, RZ, RZ, R9 ;  /* 0x000000ffff1d7224 */ /* 0x000fe400078e0009 */
[----:B------:R-:W-:Y:S02]  /*1e00*/  IMAD.MOV.U32 R4, RZ, RZ, R6 ;  /* 0x000000ffff047224 */ /* 0x000fe400078e0006 */
[----:B------:R-:W-:-:S06]  /*1e10*/  IMAD.MOV.U32 R5, RZ, RZ, R7 ;  /* 0x000000ffff057224 */ /* 0x000fcc00078e0007 */
        /* <DEDUP_REMOVED lines=16> */
.L_x_42:
[----:B------:R-:W-:Y:S05]  /*1f20*/  BSYNC.RECONVERGENT B1 ;  /* 0x0000000000017941 */ /* 0x000fea0003800200 */
.L_x_41:
[----:B------:R-:W-:Y:S01]  /*1f30*/  DSETP.GE.AND P0, PT, |R10|, R2, PT ;  /* 0x000000020a00722a */ /* 0x000fe20003f06200 */
[----:B------:R-:W-:Y:S01]  /*1f40*/  BSSY.RECONVERGENT B1, `(.L_x_43) ;  /* 0x0000017000017945 */ /* 0x000fe20003800200 */
[----:B------:R-:W-:Y:S01]  /*1f50*/  DSETP.LT.AND P2, PT, |R4|, |R10|, PT ;  /* 0x4000000a0400722a */ /* 0x000fe20003f41200 */
[----:B------:R-:W-:Y:S01]  /*1f60*/  IMAD.MOV.U32 R6, RZ, RZ, R10 ;  /* 0x000000ffff067224 */ /* 0x000fe200078e000a */
[----:B-1----:R-:W-:Y:S01]  /*1f70*/  DSETP.GE.AND P3, PT, |R14|, R2, PT ;  /* 0x000000020e00722a */ /* 0x002fe20003f66200 */
        /* <DEDUP_REMOVED lines=19> */
.L_x_44:
[----:B------:R-:W-:Y:S05]  /*20b0*/  BSYNC.RECONVERGENT B1 ;  /* 0x0000000000017941 */ /* 0x000fea0003800200 */
.L_x_43:
[----:B------:R-:W-:Y:S01]  /*20c0*/  DSETP.LT.AND P0, PT, |R6|, |R14|, PT ;  /* 0x4000000e0600722a */ /* 0x000fe20003f01200 */
[----:B------:R-:W-:Y:S01]  /*20d0*/  BSSY.RECONVERGENT B1, `(.L_x_45) ;  /* 0x0000016000017945 */ /* 0x000fe20003800200 */
[----:B---3--:R-:W-:Y:S01]  /*20e0*/  DSETP.GE.AND P2, PT, |R22|, R2, PT ;  /* 0x000000021600722a */ /* 0x008fe20003f46200 */
[----:B------:R-:W-:Y:S02]  /*20f0*/  IMAD.MOV.U32 R8, RZ, RZ, R14 ;  /* 0x000000ffff087224 */ /* 0x000fe400078e000e */
[----:B------:R-:W-:Y:S02]  /*2100*/  IMAD.MOV.U32 R9, RZ, RZ, R15 ;  /* 0x000000ffff097224 */ /* 0x000fe400078e000f */
[----:B------:R-:W-:Y:S02]  /*2110*/  IMAD.MOV.U32 R11, RZ, RZ, R20 ;  /* 0x000000ffff0b7224 */ /* 0x000fe400078e0014 */
[----:B------:R-:W-:-:S05]  /*2120*/  IMAD.MOV.U32 R0, RZ, RZ, R21 ;  /* 0x000000ffff007224 */ /* 0x000fca00078e0015 */
        /* <DEDUP_REMOVED lines=16> */
.L_x_46:
[----:B------:R-:W-:Y:S05]  /*2230*/  BSYNC.RECONVERGENT B1 ;  /* 0x0000000000017941 */ /* 0x000fea0003800200 */
.L_x_45:
[----:B------:R-:W-:Y:S01]  /*2240*/  DSETP.LT.AND P0, PT, |R8|, |R22|, PT ;  /* 0x400000160800722a */ /* 0x000fe20003f01200 */
[----:B------:R-:W-:Y:S02]  /*2250*/  IMAD.MOV.U32 R4, RZ, RZ, R22 ;  /* 0x000000ffff047224 */ /* 0x000fe400078e0016 */
[----:B------:R-:W-:Y:S02]  /*2260*/  IMAD.MOV.U32 R5, RZ, RZ, R23 ;  /* 0x000000ffff057224 */ /* 0x000fe400078e0017 */
        /* <DEDUP_REMOVED lines=17> */
[----:B------:R-:W-:Y:S01]  /*2380*/  SEL R7, R0, R17, P2 ;  /* 0x0000001100077207 */ /* 0x000fe20001000000 */
[----:B------:R-:W-:Y:S06]  /*2390*/  BRA `(.L_x_34) ;  /* 0x0000005400187947 */ /* 0x000fec0003800000 */
.L_x_21:
[----:B01----:R-:W0:Y:S01]  /*23a0*/  S2R R2, SR_LANEID ;  /* 0x0000000000027919 */ /* 0x003e220000000000 */
[----:B------:R-:W-:Y:S01]  /*23b0*/  LOP3.LUT R3, R0, 0x3e0, RZ, 0xc0, !PT ;  /* 0x000003e000037812 */ /* 0x000fe200078ec0ff */
[----:B------:R-:W-:Y:S01]  /*23c0*/  BSSY.RECONVERGENT B1, `(.L_x_47) ;  /* 0x0000028000017945 */ /* 0x000fe20003800200 */
[----:B-----5:R-:W-:Y:S02]  /*23d0*/  IMAD.MOV.U32 R16, RZ, RZ, R18 ;  /* 0x000000ffff107224 */ /* 0x020fe400078e0012 */
[----:B------:R-:W-:Y:S02]  /*23e0*/  IMAD.MOV.U32 R22, RZ, RZ, R19 ;  /* 0x000000ffff167224 */ /* 0x000fe400078e0013 */
[----:B------:R-:W-:Y:S01]  /*23f0*/  VIADD R4, R3, 0x20 ;  /* 0x0000002003047836 */ /* 0x000fe20000000000 */
[----:B------:R-:W-:Y:S01]  /*2400*/  LOP3.LUT R3, RZ, R3, RZ, 0x33, !PT ;  /* 0x00000003ff037212 */ /* 0x000fe200078e33ff */
[----:B------:R-:W-:-:S03]  /*2410*/  IMAD.MOV.U32 R5, RZ, RZ, R21 ;  /* 0x000000ffff057224 */ /* 0x000fc600078e0015 */
[----:B------:R-:W-:Y:S01]  /*2420*/  ISETP.GT.AND P0, PT, R4, UR6, PT ;  /* 0x0000000604007c0c */ /* 0x000fe2000bf04270 */
[----:B------:R-:W-:Y:S02]  /*2430*/  VIADD R3, R3, UR6 ;  /* 0x0000000603037c36 */ /* 0x000fe40008000000 */
[----:B------:R-:W-:-:S03]  /*2440*/  IMAD.MOV.U32 R4, RZ, RZ, R20 ;  /* 0x000000ffff047224 */ /* 0x000fc600078e0014 */
[----:B------:R-:W-:-:S05]  /*2450*/  SEL R3, R3, 0x1f, P0 ;  /* 0x0000001f03037807 */ /* 0x000fca0000000000 */
[----:B------:R1:W2:Y:S04]  /*2460*/  SHFL.DOWN PT, R6, R20, 0x1, R3 ;  /* 0x0820000014067989 */ /* 0x0002a800000e0003 */
[----:B------:R1:W3:Y:S04]  /*2470*/  SHFL.DOWN PT, R7, R21, 0x1, R3 ;  /* 0x0820000015077989 */ /* 0x0002e800000e0003 */
[----:B------:R1:W4:Y:S01]  /*2480*/  SHFL.DOWN PT, R11, R18, 0x1, R3 ;  /* 0x08200000120b7989 */ /* 0x00032200000e0003 */
[----:B0-----:R-:W-:-:S03]  /*2490*/  ISETP.GE.AND P0, PT, R2, R3, PT ;  /* 0x000000030200720c */ /* 0x001fc60003f06270 */
[----:B------:R1:W0:Y:S10]  /*24a0*/  SHFL.DOWN PT, R13, R19, 0x1, R3 ;  /* 0x08200000130d7989 */ /* 0x00023400000e0003 */
[----:B-1----:R-:W-:Y:S05]  /*24b0*/  @P0 BRA `(.L_x_48) ;  /* 0x0000000000600947 */ /* 0x002fea0003800000 */
[----:B------:R-:W-:Y:S01]  /*24c0*/  IMAD.MOV.U32 R8, RZ, RZ, -0x654350b8 ;  /* 0x9abcaf48ff087424 */ /* 0x000fe200078e00ff */
[----:B--23--:R-:W-:Y:S01]  /*24d0*/  DSETP.LT.AND P1, PT, |R20|, |R6|, PT ;  /* 0x400000061400722a */ /* 0x00cfe20003f21200 */
        /* <DEDUP_REMOVED lines=22> */
.L_x_48:
[----:B------:R-:W-:Y:S05]  /*2640*/  BSYNC.RECONVERGENT B1 ;  /* 0x0000000000017941 */ /* 0x000fea0003800200 */
.L_x_47:
[----:B--2---:R-:W-:Y:S01]  /*2650*/  VIADD R6, R2, 0x2 ;  /* 0x0000000202067836 */ /* 0x004fe20000000000 */
[----:B------:R1:W2:Y:S01]  /*2660*/  SHFL.DOWN PT, R8, R4, 0x2, R3 ;  /* 0x0840000004087989 */ /* 0x0002a200000e0003 */
[----:B------:R-:W-:Y:S01]  /*2670*/  BSSY.RECONVERGENT B1, `(.L_x_49) ;  /* 0x0000022000017945 */ /* 0x000fe20003800200 */
[----:B------:R-:W-:Y:S02]  /*2680*/  IMAD.MOV.U32 R12, RZ, RZ, R16 ;  /* 0x000000ffff0c7224 */ /* 0x000fe400078e0010 */
[----:B------:R-:W-:Y:S01]  /*2690*/  ISETP.GT.AND P0, PT, R6, R3, PT ;  /* 0x000000030600720c */ /* 0x000fe20003f04270 */
[----:B------:R1:W1:Y:S01]  /*26a0*/  SHFL.DOWN PT, R9, R5, 0x2, R3 ;  /* 0x0840000005097989 */ /* 0x00026200000e0003 */
[----:B------:R-:W-:Y:S02]  /*26b0*/  IMAD.MOV.U32 R14, RZ, RZ, R22 ;  /* 0x000000ffff0e7224 */ /* 0x000fe400078e0016 */
[----:B------:R-:W-:Y:S01]  /*26c0*/  IMAD.MOV.U32 R6, RZ, RZ, R4 ;  /* 0x000000ffff067224 */ /* 0x000fe200078e0004 */
[----:B0-----:R0:W0:Y:S01]  /*26d0*/  SHFL.DOWN PT, R13, R16, 0x2, R3 ;  /* 0x08400000100d7989 */ /* 0x00102200000e0003 */
[----:B---3--:R-:W-:-:S03]  /*26e0*/  IMAD.MOV.U32 R7, RZ, RZ, R5 ;  /* 0x000000ffff077224 */ /* 0x008fc600078e0005 */
[----:B------:R3:W0:Y:S04]  /*26f0*/  SHFL.DOWN PT, R15, R22, 0x2, R3 ;  /* 0x08400000160f7989 */ /* 0x00062800000e0003 */
[----:B------:R-:W-:Y:S05]  /*2700*/  @P0 BRA `(.L_x_50) ;  /* 0x0000000000600947 */ /* 0x000fea0003800000 */
[----:B------:R-:W-:Y:S01]  /*2710*/  IMAD.MOV.U32 R10, RZ, RZ, -0x654350b8 ;  /* 0x9abcaf48ff0a7424 */ /* 0x000fe200078e00ff */
[----:B-12---:R-:W-:Y:S01]  /*2720*/  DSETP.LT.AND P1, PT, |R4|, |R8|, PT ;  /* 0x400000080400722a */ /* 0x006fe20003f21200 */
[----:B----4-:R-:W-:Y:S02]  /*2730*/  IMAD.MOV.U32 R11, RZ, RZ, 0x3e7ad7f2 ;  /* 0x3e7ad7f2ff0b7424 */ /* 0x010fe400078e00ff */
[----:B0-----:R-:W-:Y:S02]  /*2740*/  IMAD.MOV.U32 R12, RZ, RZ, R13 ;  /* 0x000000ffff0c7224 */ /* 0x001fe400078e000d */
        /* <DEDUP_REMOVED lines=20> */
.L_x_50:
[----:B------:R-:W-:Y:S05]  /*2890*/  BSYNC.RECONVERGENT B1 ;  /* 0x0000000000017941 */ /* 0x000fea0003800200 */
.L_x_49:
[----:B-1----:R-:W-:Y:S01]  /*28a0*/  VIADD R4, R2, 0x4 ;  /* 0x0000000402047836 */ /* 0x002fe20000000000 */
[----:B--2---:R1:W2:Y:S01]  /*28b0*/  SHFL.DOWN PT, R8, R6, 0x4, R3 ;  /* 0x0880000006087989 */ /* 0x0042a200000e0003 */
[----:B------:R-:W-:Y:S01]  /*28c0*/  BSSY.RECONVERGENT B1, `(.L_x_51) ;  /* 0x0000022000017945 */ /* 0x000fe20003800200 */
[----:B0-----:R-:W-:Y:S02]  /*28d0*/  IMAD.MOV.U32 R16, RZ, RZ, R12 ;  /* 0x000000ffff107224 */ /* 0x001fe400078e000c */
[----:B------:R-:W-:Y:S01]  /*28e0*/  ISETP.GT.AND P0, PT, R4, R3, PT ;  /* 0x000000030400720c */ /* 0x000fe20003f04270 */
[----:B------:R1:W0:Y:S01]  /*28f0*/  SHFL.DOWN PT, R9, R7, 0x4, R3 ;  /* 0x0880000007097989 */ /* 0x00022200000e0003 */
[----:B------:R-:W-:Y:S02]  /*2900*/  IMAD.MOV.U32 R18, RZ, RZ, R14 ;  /* 0x000000ffff127224 */ /* 0x000fe400078e000e */
[----:B------:R-:W-:Y:S01]  /*2910*/  IMAD.MOV.U32 R4, RZ, RZ, R6 ;  /* 0x000000ffff047224 */ /* 0x000fe200078e0006 */
[----:B------:R1:W0:Y:S01]  /*2920*/  SHFL.DOWN PT, R13, R12, 0x4, R3 ;  /* 0x088000000c0d7989 */ /* 0x00022200000e0003 */
[----:B------:R-:W-:-:S03]  /*2930*/  IMAD.MOV.U32 R5, RZ, RZ, R7 ;  /* 0x000000ffff057224 */ /* 0x000fc600078e0007 */
[----:B------:R1:W0:Y:S04]  /*2940*/  SHFL.DOWN PT, R15, R14, 0x4, R3 ;  /* 0x088000000e0f7989 */ /* 0x00022800000e0003 */
[----:B------:R-:W-:Y:S05]  /*2950*/  @P0 BRA `(.L_x_52) ;  /* 0x0000000000600947 */ /* 0x000fea0003800000 */
[----:B------:R-:W-:Y:S01]  /*2960*/  IMAD.MOV.U32 R10, RZ, RZ, -0x654350b8 ;  /* 0x9abcaf48ff0a7424 */ /* 0x000fe200078e00ff */
[----:B0-2---:R-:W-:Y:S01]  /*2970*/  DSETP.LT.AND P1, PT, |R6|, |R8|, PT ;  /* 0x400000080600722a */ /* 0x005fe20003f21200 */
[----:B----4-:R-:W-:Y:S02]  /*2980*/  IMAD.MOV.U32 R11, RZ, RZ, 0x3e7ad7f2 ;  /* 0x3e7ad7f2ff0b7424 */ /* 0x010fe400078e00ff */
        /* <DEDUP_REMOVED lines=21> */
.L_x_52:
[----:B------:R-:W-:Y:S05]  /*2ae0*/  BSYNC.RECONVERGENT B1 ;  /* 0x0000000000017941 */ /* 0x000fea0003800200 */
.L_x_51:
[----:B--2---:R-:W-:Y:S01]  /*2af0*/  VIADD R8, R2, 0x8 ;  /* 0x0000000802087836 */ /* 0x004fe20000000000 */
[----:B-1----:R1:W2:Y:S01]  /*2b00*/  SHFL.DOWN PT, R6, R4, 0x8, R3 ;  /* 0x0900000004067989 */ /* 0x0022a200000e0003 */
[----:B------:R-:W-:Y:S01]  /*2b10*/  BSSY.RECONVERGENT B1, `(.L_x_53) ;  /* 0x0000022000017945 */ /* 0x000fe20003800200 */
[----:B------:R-:W-:Y:S02]  /*2b20*/  IMAD.MOV.U32 R14, RZ, RZ, R16 ;  /* 0x000000ffff0e7224 */ /* 0x000fe400078e0010 */
[----:B------:R-:W-:Y:S01]  /*2b30*/  ISETP.GT.AND P0, PT, R8, R3, PT ;  /* 0x000000030800720c */ /* 0x000fe20003f04270 */
[----:B------:R1:W1:Y:S01]  /*2b40*/  SHFL.DOWN PT, R7, R5, 0x8, R3 ;  /* 0x0900000005077989 */ /* 0x00026200000e0003 */
[----:B------:R-:W-:Y:S02]  /*2b50*/  IMAD.MOV.U32 R12, RZ, RZ, R18 ;  /* 0x000000ffff0c7224 */ /* 0x000fe400078e0012 */
[----:B------:R-:W-:Y:S01]  /*2b60*/  IMAD.MOV.U32 R8, RZ, RZ, R4 ;  /* 0x000000ffff087224 */ /* 0x000fe200078e0004 */
[----:B0-----:R0:W0:Y:S01]  /*2b70*/  SHFL.DOWN PT, R13, R16, 0x8, R3 ;  /* 0x09000000100d7989 */ /* 0x00102200000e0003 */
[----:B------:R-:W-:-:S03]  /*2b80*/  IMAD.MOV.U32 R9, RZ, RZ, R5 ;  /* 0x000000ffff097224 */ /* 0x000fc600078e0005 */
        /* <DEDUP_REMOVED lines=26> */
.L_x_54:
[----:B------:R-:W-:Y:S05]  /*2d30*/  BSYNC.RECONVERGENT B1 ;  /* 0x0000000000017941 */ /* 0x000fea0003800200 */
.L_x_53:
[----:B-1----:R-:W-:Y:S01]  /*2d40*/  VIADD R4, R2, 0x10 ;  /* 0x0000001002047836 */ /* 0x002fe20000000000 */
[----:B------:R1:W1:Y:S01]  /*2d50*/  SHFL.DOWN PT, R10, R8, 0x10, R3 ;  /* 0x0a000000080a7989 */ /* 0x00026200000e0003 */
[----:B------:R-:W-:Y:S01]  /*2d60*/  BSSY.RECONVERGENT B1, `(.L_x_55) ;  /* 0x0000022000017945 */ /* 0x000fe20003800200 */
[----:B--2---:R-:W-:Y:S02]  /*2d70*/  IMAD.MOV.U32 R6, RZ, RZ, R14 ;  /* 0x000000ffff067224 */ /* 0x004fe400078e000e */
[----:B------:R-:W-:Y:S01]  /*2d80*/  ISETP.GT.AND P0, PT, R4, R3, PT ;  /* 0x000000030400720c */ /* 0x000fe20003f04270 */
[----:B----4-:R2:W4:Y:S01]  /*2d90*/  SHFL.DOWN PT, R11, R9, 0x10, R3 ;  /* 0x0a000000090b7989 */ /* 0x01052200000e0003 */
[----:B------:R-:W-:Y:S02]  /*2da0*/  IMAD.MOV.U32 R7, RZ, RZ, R12 ;  /* 0x000000ffff077224 */ /* 0x000fe400078e000c */
[----:B------:R-:W-:Y:S01]  /*2db0*/  IMAD.MOV.U32 R4, RZ, RZ, R8 ;  /* 0x000000ffff047224 */ /* 0x000fe200078e0008 */
[----:B0-----:R2:W0:Y:S01]  /*2dc0*/  SHFL.DOWN PT, R13, R14, 0x10, R3 ;  /* 0x0a0000000e0d7989 */ /* 0x00142200000e0003 */
[----:B------:R-:W-:-:S03]  /*2dd0*/  IMAD.MOV.U32 R5, RZ, RZ, R9 ;  /* 0x000000ffff057224 */ /* 0x000fc600078e0009 */
[----:B------:R2:W0:Y:S04]  /*2de0*/  SHFL.DOWN PT, R15, R12, 0x10, R3 ;  /* 0x0a0000000c0f7989 */ /* 0x00042800000e0003 */
[----:B------:R-:W-:Y:S05]  /*2df0*/  @P0 BRA `(.L_x_56) ;  /* 0x0000000000600947 */ /* 0x000fea0003800000 */
[----:B------:R-:W-:Y:S01]  /*2e00*/  IMAD.MOV.U32 R16, RZ, RZ, -0x654350b8 ;  /* 0x9abcaf48ff107424 */ /* 0x000fe200078e00ff */
[----:B-1--4-:R-:W-:Y:S01]  /*2e10*/  DSETP.LT.AND P1, PT, |R8|, |R10|, PT ;  /* 0x4000000a0800722a */ /* 0x012fe20003f21200 */
[----:B------:R-:W-:Y:S02]  /*2e20*/  IMAD.MOV.U32 R17, RZ, RZ, 0x3e7ad7f2 ;  /* 0x3e7ad7f2ff117424 */ /* 0x000fe400078e00ff */
        /* <DEDUP_REMOVED lines=21> */
.L_x_56:
[----:B------:R-:W-:Y:S05]  /*2f80*/  BSYNC.RECONVERGENT B1 ;  /* 0x0000000000017941 */ /* 0x000fea0003800200 */
.L_x_55:
[----:B------:R-:W-:Y:S01]  /*2f90*/  ISETP.NE.AND P0, PT, R2, RZ, PT ;  /* 0x000000ff0200720c */ /* 0x000fe20003f05270 */
[----:B------:R-:W-:-:S12]  /*2fa0*/  BSSY.RECONVERGENT B1, `(.L_x_57) ;  /* 0x000000a000017945 */ /* 0x000fd80003800200 */
[----:B------:R-:W-:Y:S05]  /*2fb0*/  @P0 BRA `(.L_x_58) ;  /* 0x0000000000200947 */ /* 0x000fea0003800000 */
[----:B-1----:R-:W1:Y:S01]  /*2fc0*/  S2R R8, SR_CgaCtaId ;  /* 0x0000000000087919 */ /* 0x002e620000008800 */
[----:B--23--:R-:W-:Y:S02]  /*2fd0*/  MOV R3, 0x400 ;  /* 0x0000040000037802 */ /* 0x00cfe40000000f00 */
[----:B------:R-:W-:-:S04]  /*2fe0*/  SHF.R.U32.HI R2, RZ, 0x1, R0 ;  /* 0x00000001ff027819 */ /* 0x000fc80000011600 */
[----:B------:R-:W-:Y:S02]  /*2ff0*/  LOP3.LUT R2, R2, 0x1f0, RZ, 0xc0, !PT ;  /* 0x000001f002027812 */ /* 0x000fe400078ec0ff */
[----:B-1----:R-:W-:-:S05]  /*3000*/  LEA R3, R8, R3, 0x18 ;  /* 0x0000000308037211 */ /* 0x002fca00078ec0ff */
[----:B------:R-:W-:-:S05]  /*3010*/  IMAD.IADD R3, R2, 0x1, R3 ;  /* 0x0000000102037824 */ /* 0x000fca00078e0203 */
[----:B------:R1:W-:Y:S04]  /*3020*/  STS.64 [R3+0x10], R6 ;  /* 0x0000100603007388 */ /* 0x0003e80000000a00 */
[----:B------:R1:W-:Y:S02]  /*3030*/  STS.64 [R3+0x8], R4 ;  /* 0x0000080403007388 */ /* 0x0003e40000000a00 */
.L_x_58:
[----:B------:R-:W-:Y:S05]  /*3040*/  BSYNC.RECONVERGENT B1 ;  /* 0x0000000000017941 */ /* 0x000fea0003800200 */
.L_x_57:
[----:B------:R-:W-:Y:S01]  /*3050*/  BAR.SYNC.DEFER_BLOCKING 0x0 ;  /* 0x0000000000007b1d */ /* 0x000fe20000010000 */
[----:B------:R-:W-:-:S13]  /*3060*/  ISETP.NE.AND P1, PT, R0, RZ, PT ;  /* 0x000000ff0000720c */ /* 0x000fda0003f25270 */
[----:B------:R-:W-:Y:S05]  /*3070*/  @P1 BRA `(.L_x_34) ;  /* 0x0000004400e01947 */ /* 0x000fea0003800000 */
[----:B------:R-:W-:Y:S01]  /*3080*/  UISETP.GE.AND UP0, UPT, UR6, 0x21, UPT ;  /* 0x000000210600788c */ /* 0x000fe2000bf06270 */
[----:B0-----:R-:W-:Y:S02]  /*3090*/  IMAD.MOV.U32 R15, RZ, RZ, R6 ;  /* 0x000000ffff0f7224 */ /* 0x001fe400078e0006 */
[----:B--2---:R-:W-:Y:S02]  /*30a0*/  IMAD.MOV.U32 R12, RZ, RZ, R7 ;  /* 0x000000ffff0c7224 */ /* 0x004fe400078e0007 */
[----:B------:R-:W-:Y:S02]  /*30b0*/  IMAD.MOV.U32 R2, RZ, RZ, R4 ;  /* 0x000000ffff027224 */ /* 0x000fe400078e0004 */
[----:B-1-3--:R-:W-:Y:S02]  /*30c0*/  IMAD.MOV.U32 R3, RZ, RZ, R5 ;  /* 0x000000ffff037224 */ /* 0x00afe400078e0005 */
[----:B------:R-:W-:Y:S05]  /*30d0*/  BRA.U !UP0, `(.L_x_59) ;  /* 0x00000001087c7547 */ /* 0x000fea000b800000 */
[----:B------:R-:W0:Y:S01]  /*30e0*/  S2UR UR5, SR_CgaCtaId ;  /* 0x00000000000579c3 */ /* 0x000e220000008800 */
[----:B------:R-:W-:Y:S01]  /*30f0*/  UMOV UR4, 0x400 ;  /* 0x0000040000047882 */ /* 0x000fe20000000000 */
[----:B------:R-:W-:Y:S01]  /*3100*/  IMAD.MOV.U32 R10, RZ, RZ, -0x654350b8 ;  /* 0x9abcaf48ff0a7424 */ /* 0x000fe200078e00ff */
[----:B------:R-:W-:Y:S01]  /*3110*/  BSSY.RECONVERGENT B1, `(.L_x_59) ;  /* 0x000001b000017945 */ /* 0x000fe20003800200 */
[----:B----4-:R-:W-:Y:S01]  /*3120*/  IMAD.MOV.U32 R11, RZ, RZ, 0x3e7ad7f2 ;  /* 0x3e7ad7f2ff0b7424 */ /* 0x010fe200078e00ff */
[----:B0-----:R-:W-:-:S09]  /*3130*/  ULEA UR4, UR5, UR4, 0x18 ;  /* 0x0000000405047291 */ /* 0x001fd2000f8ec0ff */
[----:B------:R-:W0:Y:S04]  /*3140*/  LDS.64 R8, [UR4+0x18] ;  /* 0x00001804ff087984 */ /* 0x000e280008000a00 */
[----:B------:R-:W1:Y:S01]  /*3150*/  LDS.64 R16, [UR4+0x20] ;  /* 0x00002004ff107984 */ /* 0x000e620008000a00 */
[----:B0-----:R-:W-:Y:S01]  /*3160*/  DSETP.LT.AND P2, PT, |R4|, |R8|, PT ;  /* 0x400000080400722a */ /* 0x001fe20003f41200 */
[----:B------:R-:W-:Y:S01]  /*3170*/  IMAD.MOV.U32 R2, RZ, RZ, R8 ;  /* 0x000000ffff027224 */ /* 0x000fe200078e0008 */
[----:B------:R-:W-:Y:S01]  /*3180*/  DSETP.GE.AND P0, PT, |R8|, R10, PT ;  /* 0x0000000a0800722a */ /* 0x000fe20003f06200 */
[----:B------:R-:W-:Y:S02]  /*3190*/  IMAD.MOV.U32 R3, RZ, RZ, R9 ;  /* 0x000000ffff037224 */ /* 0x000fe400078e0009 */
[----:B-1----:R-:W-:-:S02]  /*31a0*/  IMAD.MOV.U32 R15, RZ, RZ, R16 ;  /* 0x000000ffff0f7224 */ /* 0x002fc400078e0010 */
[----:B------:R-:W-:-:S09]  /*31b0*/  IMAD.MOV.U32 R12, RZ, RZ, R17 ;  /* 0x000000ffff0c7224 */ /* 0x000fd200078e0011 */
        /* <DEDUP_REMOVED lines=16> */
.L_x_60:
[----:B------:R-:W-:Y:S05]  /*32c0*/  BSYNC.RECONVERGENT B1 ;  /* 0x0000000000017941 */ /* 0x000fea0003800200 */
.L_x_59:
[----:B------:R-:W-:Y:S01]  /*32d0*/  UISETP.GE.AND UP0, UPT, UR6, 0x41, UPT ;  /* 0x000000410600788c */ /* 0x000fe2000bf06270 */
[----:B------:R-:W-:Y:S02]  /*32e0*/  IMAD.MOV.U32 R13, RZ, RZ, R15 ;  /* 0x000000ffff0d7224 */ /* 0x000fe400078e000f */
[----:B------:R-:W-:Y:S02]  /*32f0*/  IMAD.MOV.U32 R0, RZ, RZ, R12 ;  /* 0x000000ffff007224 */ /* 0x000fe400078e000c */
[----:B------:R-:W-:Y:S02]  /*3300*/  IMAD.MOV.U32 R4, RZ, RZ, R2 ;  /* 0x000000ffff047224 */ /* 0x000fe400078e0002 */
[----:B------:R-:W-:Y:S02]  /*3310*/  IMAD.MOV.U32 R5, RZ, RZ, R3 ;  /* 0x000000ffff057224 */ /* 0x000fe400078e0003 */
[----:B------:R-:W-:Y:S05]  /*3320*/  BRA.U !UP0, `(.L_x_61) ;  /* 0x00000001087c7547 */ /* 0x000fea000b800000 */
[----:B------:R-:W0:Y:S01]  /*3330*/  S2UR UR5, SR_CgaCtaId ;  /* 0x00000000000579c3 */ /* 0x000e220000008800 */
[----:B------:R-:W-:Y:S01]  /*3340*/  UMOV UR4, 0x400 ;  /* 0x0000040000047882 */ /* 0x000fe20000000000 */
[----:B------:R-:W-:Y:S01]  /*3350*/  IMAD.MOV.U32 R8, RZ, RZ, -0x654350b8 ;  /* 0x9abcaf48ff087424 */ /* 0x000fe200078e00ff */
[----:B------:R-:W-:Y:S01]  /*3360*/  BSSY.RECONVERGENT B1, `(.L_x_61) ;  /* 0x000001b000017945 */ /* 0x000fe20003800200 */
[----:B------:R-:W-:Y:S01]  /*3370*/  IMAD.MOV.U32 R9, RZ, RZ, 0x3e7ad7f2 ;  /* 0x3e7ad7f2ff097424 */ /* 0x000fe200078e00ff */
[----:B0-----:R-:W-:-:S09]  /*3380*/  ULEA UR4, UR5, UR4, 0x18 ;  /* 0x0000000405047291 */ /* 0x001fd2000f8ec0ff */
[----:B------:R-:W0:Y:S04]  /*3390*/  LDS.64 R6, [UR4+0x28] ;  /* 0x00002804ff067984 */ /* 0x000e280008000a00 */
[----:B----4-:R-:W1:Y:S01]  /*33a0*/  LDS.64 R10, [UR4+0x30] ;  /* 0x00003004ff0a7984 */ /* 0x010e620008000a00 */
        /* <DEDUP_REMOVED lines=22> */
.L_x_62:
[----:B------:R-:W-:Y:S05]  /*3510*/  BSYNC.RECONVERGENT B1 ;  /* 0x0000000000017941 */ /* 0x000fea0003800200 */
.L_x_61:
[----:B------:R-:W-:Y:S01]  /*3520*/  UISETP.GE.AND UP0, UPT, UR6, 0x61, UPT ;  /* 0x000000610600788c */ /* 0x000fe2000bf06270 */
[----:B----4-:R-:W-:Y:S02]  /*3530*/  IMAD.MOV.U32 R11, RZ, RZ, R13 ;  /* 0x000000ffff0b7224 */ /* 0x010fe400078e000d */
        /* <DEDUP_REMOVED lines=34> */
.L_x_64:
[----:B------:R-:W-:Y:S05]  /*3760*/  BSYNC.RECONVERGENT B1 ;  /* 0x0000000000017941 */ /* 0x000fea0003800200 */
.L_x_63:
        /* <DEDUP_REMOVED lines=36> */
.L_x_66:
[----:B------:R-:W-:Y:S05]  /*39b0*/  BSYNC.RECONVERGENT B1 ;  /* 0x0000000000017941 */ /* 0x000fea0003800200 */
.L_x_65:
        /* <DEDUP_REMOVED lines=36> */
.L_x_68:
[----:B------:R-:W-:Y:S05]  /*3c00*/  BSYNC.RECONVERGENT B1 ;  /* 0x0000000000017941 */ /* 0x000fea0003800200 */
.L_x_67:
        /* <DEDUP_REMOVED lines=36> */
.L_x_70:
[----:B------:R-:W-:Y:S05]  /*3e50*/  BSYNC.RECONVERGENT B1 ;  /* 0x0000000000017941 */ /* 0x000fea0003800200 */
.L_x_69:
        /* <DEDUP_REMOVED lines=8> */
[----:B------:R-:W-:Y:S02]  /*3ee0*/  IMAD.MOV.U32 R10, RZ, RZ, -0x654350b8 ;  /* 0x9abcaf48ff0a7424 */ /* 0x000fe400078e00ff */
        /* <DEDUP_REMOVED lines=27> */
.L_x_2:
[----:B------:R-:W1:Y:S01]  /*40a0*/  S2R R26, SR_TID.X ;  /* 0x00000000001a7919 */ /* 0x000e620000002100 */
[----:B------:R-:W1:Y:S02]  /*40b0*/  LDC.64 R2, c[0x0][0x380] ;  /* 0x0000e000ff027b82 */ /* 0x000e640000000a00 */
[----:B-1----:R-:W-:-:S05]  /*40c0*/  IMAD.WIDE.U32 R20, R26, 0x10, R2 ;  /* 0x000000101a147825 */ /* 0x002fca00078e0002 */
[----:B0-----:R-:W2:Y:S04]  /*40d0*/  LDG.E.64.CONSTANT R18, desc[UR10][R20.64+0x1000] ;  /* 0x0010000a14127981 */ /* 0x001ea8000c1e9b00 */
[----:B------:R-:W3:Y:S04]  /*40e0*/  LDG.E.64.CONSTANT R22, desc[UR10][R20.64] ;  /* 0x0000000a14167981 */ /* 0x000ee8000c1e9b00 */
[----:B------:R-:W4:Y:S04]  /*40f0*/  LDG.E.64.CONSTANT R16, desc[UR10][R20.64+0x8] ;  /* 0x0000080a14107981 */ /* 0x000f28000c1e9b00 */
[----:B------:R-:W4:Y:S04]  /*4100*/  LDG.E.64.CONSTANT R14, desc[UR10][R20.64+0x1008] ;  /* 0x0010080a140e7981 */ /* 0x000f28000c1e9b00 */
[----:B------:R-:W4:Y:S04]  /*4110*/  LDG.E.64.CONSTANT R12, desc[UR10][R20.64+0x2000] ;  /* 0x0020000a140c7981 */ /* 0x000f28000c1e9b00 */
[----:B------:R-:W4:Y:S04]  /*4120*/  LDG.E.64.CONSTANT R8, desc[UR10][R20.64+0x3000] ;  /* 0x0030000a14087981 */ /* 0x000f28000c1e9b00 */
[----:B------:R0:W5:Y:S04]  /*4130*/  LDG.E.64.CONSTANT R2, desc[UR10][R20.64+0x4000] ;  /* 0x0040000a14027981 */ /* 0x000168000c1e9b00 */
[----:B------:R0:W5:Y:S04]  /*4140*/  LDG.E.64.CONSTANT R10, desc[UR10][R20.64+0x2008] ;  /* 0x0020080a140a7981 */ /* 0x000168000c1e9b00 */
[----:B------:R0:W5:Y:S04]  /*4150*/  LDG.E.64.CONSTANT R6, desc[UR10][R20.64+0x3008] ;  /* 0x0030080a14067981 */ /* 0x000168000c1e9b00 */
[----:B------:R0:W5:Y:S01]  /*4160*/  LDG.E.64.CONSTANT R4, desc[UR10][R20.64+0x4008] ;  /* 0x0040080a14047981 */ /* 0x000162000c1e9b00 */
[----:B------:R-:W-:Y:S01]  /*4170*/  UMOV UR14, 0x9abcaf48 ;  /* 0x9abcaf48000e7882 */ /* 0x000fe20000000000 */
[----:B------:R-:W-:Y:S01]  /*4180*/  UMOV UR15, 0x3e7ad7f2 ;  /* 0x3e7ad7f2000f7882 */ /* 0x000fe20000000000 */
[----:B------:R-:W-:Y:S01]  /*4190*/  BSSY.RECONVERGENT B1, `(.L_x_71) ;  /* 0x0000019000017945 */ /* 0x000fe20003800200 */
[----:B--2---:R-:W-:-:S06]  /*41a0*/  DSETP.GE.AND P0, PT, |R18|, UR14, PT ;  /* 0x0000000e12007e2a */ /* 0x004fcc000bf06200 */
[----:B---3--:R-:W-:Y:S02]  /*41b0*/  DSETP.LT.AND P0, PT, |R22|, |R18|, P0 ;  /* 0x400000121600722a */ /* 0x008fe40000701200 */
[----:B----4-:R-:W-:-:S12]  /*41c0*/  DSETP.GE.AND P3, PT, |R12|, UR14, PT ;  /* 0x0000000e0c007e2a */ /* 0x010fd8000bf66200 */
[----:B------:R-:W-:Y:S01]  /*41d0*/  @!P0 DSETP.GEU.AND P1, PT, |R18|, |R22|, PT ;  /* 0x400000161200822a */ /* 0x000fe20003f2e200 */
[----:B------:R-:W-:-:S05]  /*41e0*/  @!P0 ISETP.LT.U32.AND P2, PT, R16, R14, PT ;  /* 0x0000000e1000820c */ /* 0x000fca0003f41070 */
[----:B------:R-:W-:-:S06]  /*41f0*/  @!P0 DSETP.GE.AND P1, PT, |R22|, UR14, !P1 ;  /* 0x0000000e16008e2a */ /* 0x000fcc000cf26200 */
[----:B------:R-:W-:Y:S01]  /*4200*/  @!P0 ISETP.LT.OR.EX P1, PT, R17, R15, P1, P2 ;  /* 0x0000000f1100820c */ /* 0x000fe20000f21720 */
[----:B------:R-:W-:-:S03]  /*4210*/  DSETP.GE.AND P2, PT, |R8|, UR14, PT ;  /* 0x0000000e08007e2a */ /* 0x000fc6000bf46200 */
[----:B------:R-:W-:Y:S02]  /*4220*/  @!P0 FSEL R0, R22, R18, P1 ;  /* 0x0000001216008208 */ /* 0x000fe40000800000 */
[----:B------:R-:W-:Y:S02]  /*4230*/  @!P0 FSEL R23, R23, R19, P1 ;  /* 0x0000001317178208 */ /* 0x000fe40000800000 */
[----:B------:R-:W-:Y:S01]  /*4240*/  @!P0 SEL R14, R16, R14, P1 ;  /* 0x0000000e100e8207 */ /* 0x000fe20000800000 */
[----:B------:R-:W-:Y:S01]  /*4250*/  @!P0 IMAD.MOV.U32 R18, RZ, RZ, R0 ;  /* 0x000000ffff128224 */ /* 0x000fe200078e0000 */
[----:B------:R-:W-:Y:S01]  /*4260*/  @!P0 SEL R15, R17, R15, P1 ;  /* 0x0000000f110f8207 */ /* 0x000fe20000800000 */
[----:B------:R-:W-:-:S06]  /*4270*/  @!P0 IMAD.MOV.U32 R19, RZ, RZ, R23 ;  /* 0x000000ffff138224 */ /* 0x000fcc00078e0017 */
[----:B------:R-:W-:-:S14]  /*4280*/  DSETP.LT.AND P4, PT, |R18|, |R12|, PT ;  /* 0x4000000c1200722a */ /* 0x000fdc0003f81200 */
[----:B0-----:R-:W-:Y:S05]  /*4290*/  @P3 BRA P4, `(.L_x_72) ;  /* 0x0000000000203947 */ /* 0x001fea0002000000 */
[----:B------:R-:W-:Y:S01]  /*42a0*/  DSETP.GEU.AND P0, PT, |R12|, |R18|, PT ;  /* 0x400000120c00722a */ /* 0x000fe20003f0e200 */
[----:B-----5:R-:W-:-:S05]  /*42b0*/  ISETP.LT.U32.AND P1, PT, R14, R10, PT ;  /* 0x0000000a0e00720c */ /* 0x020fca0003f21070 */
[----:B------:R-:W-:-:S06]  /*42c0*/  DSETP.GE.AND P0, PT, |R18|, UR14, !P0 ;  /* 0x0000000e12007e2a */ /* 0x000fcc000c706200 */
[----:B------:R-:W-:-:S04]  /*42d0*/  ISETP.LT.OR.EX P0, PT, R15, R11, P0, P1 ;  /* 0x0000000b0f00720c */ /* 0x000fc80000701710 */
[----:B------:R-:W-:Y:S02]  /*42e0*/  FSEL R12, R18, R12, P0 ;  /* 0x0000000c120c7208 */ /* 0x000fe40000000000 */
[----:B------:R-:W-:Y:S02]  /*42f0*/  FSEL R13, R19, R13, P0 ;  /* 0x0000000d130d7208 */ /* 0x000fe40000000000 */
[----:B------:R-:W-:Y:S02]  /*4300*/  SEL R10, R14, R10, P0 ;  /* 0x0000000a0e0a7207 */ /* 0x000fe40000000000 */
[----:B------:R-:W-:-:S07]  /*4310*/  SEL R11, R15, R11, P0 ;  /* 0x0000000b0f0b7207 */ /* 0x000fce0000000000 */
.L_x_72:
[----:B------:R-:W-:Y:S05]  /*4320*/  BSYNC.RECONVERGENT B1 ;  /* 0x0000000000017941 */ /* 0x000fea0003800200 */
.L_x_71:
[----:B------:R-:W-:Y:S01]  /*4330*/  DSETP.LT.AND P0, PT, |R12|, |R8|, PT ;  /* 0x400000080c00722a */ /* 0x000fe20003f01200 */
[----:B------:R-:W-:Y:S01]  /*4340*/  BSSY.RECONVERGENT B1, `(.L_x_73) ;  /* 0x000000b000017945 */ /* 0x000fe20003800200 */
[----:B-----5:R-:W-:-:S12]  /*4350*/  DSETP.GE.AND P1, PT, |R2|, UR14, PT ;  /* 0x0000000e02007e2a */ /* 0x020fd8000bf26200 */
[----:B------:R-:W-:Y:S05]  /*4360*/  @P2 BRA P0, `(.L_x_74) ;  /* 0x0000000000202947 */ /* 0x000fea0000000000 */
[----:B------:R-:W-:Y:S01]  /*4370*/  DSETP.GEU.AND P0, PT, |R8|, |R12|, PT ;  /* 0x4000000c0800722a */ /* 0x000fe20003f0e200 */
[----:B------:R-:W-:-:S05]  /*4380*/  ISETP.LT.U32.AND P2, PT, R10, R6, PT ;  /* 0x000000060a00720c */ /* 0x000fca0003f41070 */
[----:B------:R-:W-:-:S06]  /*4390*/  DSETP.GE.AND P0, PT, |R12|, UR14, !P0 ;  /* 0x0000000e0c007e2a */ /* 0x000fcc000c706200 */
[----:B------:R-:W-:-:S04]  /*43a0*/  ISETP.LT.OR.EX P0, PT, R11, R7, P0, P2 ;  /* 0x000000070b00720c */ /* 0x000fc80000701720 */
[----:B------:R-:W-:Y:S02]  /*43b0*/  FSEL R8, R12, R8, P0 ;  /* 0x000000080c087208 */ /* 0x000fe40000000000 */
[----:B------:R-:W-:Y:S02]  /*43c0*/  FSEL R9, R13, R9, P0 ;  /* 0x000000090d097208 */ /* 0x000fe40000000000 */
[----:B------:R-:W-:Y:S02]  /*43d0*/  SEL R6, R10, R6, P0 ;  /* 0x000000060a067207 */ /* 0x000fe40000000000 */
[----:B------:R-:W-:-:S07]  /*43e0*/  SEL R7, R11, R7, P0 ;  /* 0x000000070b077207 */ /* 0x000fce0000000000 */
.L_x_74:
[----:B------:R-:W-:Y:S05]  /*43f0*/  BSYNC.RECONVERGENT B1 ;  /* 0x0000000000017941 */ /* 0x000fea0003800200 */
.L_x_73:
[----:B------:R-:W-:Y:S01]  /*4400*/  DSETP.LT.AND P0, PT, |R8|, |R2|, PT ;  /* 0x400000020800722a */ /* 0x000fe20003f01200 */
[----:B------:R-:W-:-:S13]  /*4410*/  BSSY.RECONVERGENT B1, `(.L_x_75) ;  /* 0x000000a000017945 */ /* 0x000fda0003800200 */
        /* <DEDUP_REMOVED lines=9> */
.L_x_76:
[----:B------:R-:W-:Y:S05]  /*44b0*/  BSYNC.RECONVERGENT B1 ;  /* 0x0000000000017941 */ /* 0x000fea0003800200 */
.L_x_75:
[----:B------:R-:W-:Y:S01]  /*44c0*/  UISETP.GE.U32.AND UP0, UPT, UR8, 0xa00, UPT ;  /* 0x00000a000800788c */ /* 0x000fe2000bf06070 */
[----:B------:R-:W-:Y:S02]  /*44d0*/  IMAD.MOV.U32 R27, RZ, RZ, 0x500 ;  /* 0x00000500ff1b7424 */ /* 0x000fe400078e00ff */
[----:B------:R-:W-:-:S06]  /*44e0*/  IMAD.MOV.U32 R0, RZ, RZ, RZ ;  /* 0x000000ffff007224 */ /* 0x000fcc00078e00ff */
[----:B------:R-:W-:Y:S05]  /*44f0*/  BRA.U !UP0, `(.L_x_77) ;  /* 0x00000011083c7547 */ /* 0x000fea000b800000 */
[----:B------:R-:W-:Y:S01]  /*4500*/  UIADD3 UR9, UP0, UPT, UR8, -0xa00, URZ ;  /* 0xfffff60008097890 */ /* 0x000fe2000ff1e0ff */
[----:B------:R-:W-:Y:S02]  /*4510*/  IMAD.MOV.U32 R27, RZ, RZ, 0x500 ;  /* 0x00000500ff1b7424 */ /* 0x000fe400078e00ff */
[----:B------:R-:W-:Y:S01]  /*4520*/  IMAD.MOV.U32 R0, RZ, RZ, RZ ;  /* 0x000000ffff007224 */ /* 0x000fe200078e00ff */
[----:B------:R-:W-:Y:S02]  /*4530*/  ULEA.HI.X.SX32 UR8, UR8, 0xffffffff, 0x1, UP0 ;  /* 0xffffffff08087891 */ /* 0x000fe400080f0eff */
[----:B------:R-:W-:Y:S02]  /*4540*/  UIMAD.WIDE.U32 UR12, UR9, -0x33333333, URZ ;  /* 0xcccccccd090c78a5 */ /* 0x000fe4000f8e00ff */
[----:B------:R-:W-:-:S04]  /*4550*/  UIMAD.WIDE.U32 UR4, UR8, -0x33333333, URZ ;  /* 0xcccccccd080478a5 */ /* 0x000fc8000f8e00ff */
[----:B------:R-:W-:-:S04]  /*4560*/  UIMAD.WIDE.U32 UR4, UP0, UR9, -0x33333334, UR4 ;  /* 0xcccccccc090478a5 */ /* 0x000fc8000f800004 */
[----:B------:R-:W-:Y:S02]  /*4570*/  UIADD3.X UR7, UPT, UPT, URZ, URZ, URZ, UP0, !UPT ;  /* 0x000000ffff077290 */ /* 0x000fe400087fe4ff */
[----:B------:R-:W-:Y:S01]  /*4580*/  UIADD3 URZ, UP0, UPT, UR13, UR4, URZ ;  /* 0x000000040dff7290 */ /* 0x000fe2000ff1e0ff */
[----:B------:R-:W-:-:S03]  /*4590*/  UMOV UR6, UR5 ;  /* 0x0000000500067c82 */ /* 0x000fc60008000000 */
[----:B------:R-:W-:Y:S02]  /*45a0*/  UIMAD.WIDE.U32.X UR4, UR8, -0x33333334, UR6, UP0 ;  /* 0xcccccccc080478a5 */ /* 0x000fe400080e0406 */
[----:B------:R-:W-:Y:S02]  /*45b0*/  UISETP.GE.U32.AND UP0, UPT, UR9, 0x500, UPT ;  /* 0x000005000900788c */ /* 0x000fe4000bf06070 */
[----:B------:R-:W-:Y:S02]  /*45c0*/  USHF.R.U64 UR6, UR4, 0xa, UR5 ;  /* 0x0000000a04067899 */ /* 0x000fe40008001205 */
[----:B------:R-:W-:-:S09]  /*45d0*/  UISETP.GE.U32.AND.EX UP0, UPT, UR8, URZ, UPT, UP0 ;  /* 0x000000ff0800728c */ /* 0x000fd2000bf06100 */
[----:B------:R-:W-:Y:S05]  /*45e0*/  BRA.U !UP0, `(.L_x_78) ;  /* 0x0000000908a07547 */ /* 0x000fea000b800000 */
[----:B------:R-:W0:Y:S01]  /*45f0*/  LDCU.64 UR8, c[0x0][0x380] ;  /* 0x00007000ff0877ac */ /* 0x000e220008000a00 */
[----:B------:R-:W-:Y:S02]  /*4600*/  IMAD.MOV.U32 R27, RZ, RZ, 0x500 ;  /* 0x00000500ff1b7424 */ /* 0x000fe400078e00ff */
[----:B------:R-:W-:Y:S01]  /*4610*/  IMAD.MOV.U32 R0, RZ, RZ, RZ ;  /* 0x000000ffff007224 */ /* 0x000fe200078e00ff */
[----:B------:R-:W-:-:S04]  /*4620*/  UIADD3 UR4, UP0, UPT, UR6, 0x1, URZ ;  /* 0x0000000106047890 */ /* 0x000fc8000ff1e0ff */
[----:B------:R-:W-:Y:S02]  /*4630*/  ULEA.HI.X UR5, UR5, URZ, URZ, 0x16, UP0 ;  /* 0x000000ff05057291 */ /* 0x000fe400080fb4ff */
[----:B------:R-:W-:Y:S02]  /*4640*/  ULOP3.LUT UR4, UR4, 0xfffffffe, URZ, 0xc0, !UPT ;  /* 0xfffffffe04047892 */ /* 0x000fe4000f8ec0ff */
[----:B------:R-:W-:Y:S01]  /*4650*/  ULOP3.LUT UR5, UR5, 0x7fffff, URZ, 0xc0, !UPT ;  /* 0x007fffff05057892 */ /* 0x000fe2000f8ec0ff */
[----:B0-----:R-:W-:-:S04]  /*4660*/  LEA R6, P0, R26, UR8, 0x4 ;  /* 0x000000081a067c11 */ /* 0x001fc8000f8020ff */
[----:B------:R-:W-:Y:S02]  /*4670*/  IADD3 R6, P1, PT, R6, 0xe008, RZ ;  /* 0x0000e00806067810 */ /* 0x000fe40007f3e0ff */
[----:B------:R-:W-:-:S05]  /*4680*/  LEA.HI.X R7, R26, UR9, RZ, 0x4, P0 ;  /* 0x000000091a077c11 */ /* 0x000fca00080f24ff */
[----:B------:R-:W-:-:S07]  /*4690*/  IMAD.X R7, RZ, RZ, R7, P1 ;  /* 0x000000ffff077224 */ /* 0x000fce00008e0607 */
.L_x_95:
[----:B------:R-:W2:Y:S04]  /*46a0*/  LDG.E.64.CONSTANT R18, desc[UR10][R6.64+-0x9008] ;  /* 0xff6ff80a06127981 */ /* 0x000ea8000c1e9b00 */
[----:B------:R-:W3:Y:S04]  /*46b0*/  LDG.E.64.CONSTANT R12, desc[UR10][R6.64+-0x9000] ;  /* 0xff70000a060c7981 */ /* 0x000ee8000c1e9b00 */
[----:B------:R-:W4:Y:S01]  /*46c0*/  LDG.E.64.CONSTANT R10, desc[UR10][R6.64+-0x8008] ;  /* 0xff7ff80a060a7981 */ /* 0x000f22000c1e9b00 */
[----:B------:R-:W-:-:S03]  /*46d0*/  UIADD3 UR4, UP0, UPT, UR4, -0x2, URZ ;  /* 0xfffffffe04047890 */ /* 0x000fc6000ff1e0ff */
[----:B-----5:R0:W5:Y:S01]  /*46e0*/  LDG.E.64.CONSTANT R20, desc[UR10][R6.64+-0x5008] ;  /* 0xffaff80a06147981 */ /* 0x020162000c1e9b00 */
[----:B------:R-:W-:-:S03]  /*46f0*/  UIADD3.X UR5, UPT, UPT, UR5, -0x1, URZ, UP0, !UPT ;  /* 0xffffffff05057890 */ /* 0x000fc600087fe4ff */
[----:B------:R0:W5:Y:S04]  /*4700*/  LDG.E.64.CONSTANT R22, desc[UR10][R6.64+-0x8000] ;  /* 0xff80000a06167981 */ /* 0x000168000c1e9b00 */
[----:B------:R0:W5:Y:S04]  /*4710*/  LDG.E.64.CONSTANT R14, desc[UR10][R6.64+-0x7000] ;  /* 0xff90000a060e7981 */ /* 0x000168000c1e9b00 */
[----:B------:R0:W5:Y:S04]  /*4720*/  LDG.E.64.CONSTANT R16, desc[UR10][R6.64+-0x6000] ;  /* 0xffa0000a06107981 */ /* 0x000168000c1e9b00 */
[----:B------:R0:W5:Y:S01]  /*4730*/  LDG.E.64.CONSTANT R8, desc[UR10][R6.64+-0x5000] ;  /* 0xffb0000a06087981 */ /* 0x000162000c1e9b00 */
[----:B--2---:R-:W-:-:S06]  /*4740*/  DSETP.GE.AND P0, PT, |R18|, UR14, PT ;  /* 0x0000000e12007e2a */ /* 0x004fcc000bf06200 */
[----:B------:R-:W-:-:S14]  /*4750*/  DSETP.LT.AND P0, PT, |R2|, |R18|, P0 ;  /* 0x400000120200722a */ /* 0x000fdc0000701200 */
[----:B------:R-:W-:Y:S01]  /*4760*/  @!P0 DSETP.GEU.AND P1, PT, |R18|, |R2|, PT ;  /* 0x400000021200822a */ /* 0x000fe20003f2e200 */
[----:B---3--:R-:W-:-:S05]  /*4770*/  @!P0 ISETP.LT.U32.AND P2, PT, R4, R12, PT ;  /* 0x0000000c0400820c */ /* 0x008fca0003f41070 */
[----:B------:R-:W-:-:S06]  /*4780*/  @!P0 DSETP.GE.AND P1, PT, |R2|, UR14, !P1 ;  /* 0x0000000e02008e2a */ /* 0x000fcc000cf26200 */
[----:B------:R-:W-:Y:S01]  /*4790*/  @!P0 ISETP.LT.OR.EX P1, PT, R5, R13, P1, P2 ;  /* 0x0000000d0500820c */ /* 0x000fe20000f21720 */
[----:B----4-:R-:W-:-:S03]  /*47a0*/  DSETP.GE.AND P2, PT, |R10|, UR14, PT ;  /* 0x0000000e0a007e2a */ /* 0x010fc6000bf46200 */
[----:B------:R-:W-:Y:S02]  /*47b0*/  @!P0 FSEL R2, R2, R18, P1 ;  /* 0x0000001202028208 */ /* 0x000fe40000800000 */
[----:B------:R-:W-:Y:S02]  /*47c0*/  @!P0 FSEL R3, R3, R19, P1 ;  /* 0x0000001303038208 */ /* 0x000fe40000800000 */
[----:B------:R-:W-:Y:S01]  /*47d0*/  @!P0 SEL R12, R4, R12, P1 ;  /* 0x0000000c040c8207 */ /* 0x000fe20000800000 */
[----:B------:R-:W-:Y:S01]  /*47e0*/  @!P0 IMAD.MOV.U32 R18, RZ, RZ, R2 ;  /* 0x000000ffff128224 */ /* 0x000fe200078e0002 */
[----:B------:R-:W-:Y:S01]  /*47f0*/  @!P0 SEL R13, R5, R13, P1 ;  /* 0x0000000d050d8207 */ /* 0x000fe20000800000 */
[----:B------:R-:W-:Y:S01]  /*4800*/  @!P0 IMAD.MOV.U32 R19, RZ, RZ, R3 ;  /* 0x000000ffff138224 */ /* 0x000fe200078e0003 */
[----:B------:R0:W5:Y:S04]  /*4810*/  LDG.E.64.CONSTANT R4, desc[UR10][R6.64+-0x6008] ;  /* 0xff9ff80a06047981 */ /* 0x000168000c1e9b00 */
[----:B------:R0:W5:Y:S01]  /*4820*/  LDG.E.64.CONSTANT R2, desc[UR10][R6.64+-0x7008] ;  /* 0xff8ff80a06027981 */ /* 0x000162000c1e9b00 */
[----:B------:R-:W-:Y:S01]  /*4830*/  DSETP.LT.AND P3, PT, |R18|, |R10|, PT ;  /* 0x4000000a1200722a */ /* 0x000fe20003f61200 */
[----:B------:R-:W-:Y:S01]  /*4840*/  UISETP.NE.U32.AND UP0, UPT, UR4, URZ, UPT ;  /* 0x000000ff0400728c */ /* 0x000fe2000bf05070 */
[----:B------:R-:W-:Y:S03]  /*4850*/  BSSY.RECONVERGENT B1, `(.L_x_79) ;  /* 0x000000b000017945 */ /* 0x000fe60003800200 */
[----:B------:R-:W-:-:S09]  /*4860*/  UISETP.NE.AND.EX UP0, UPT, UR5, URZ, UPT, UP0 ;  /* 0x000000ff0500728c */ /* 0x000fd2000bf05300 */
        /* <DEDUP_REMOVED lines=9> */
.L_x_80:
[----:B------:R-:W-:Y:S05]  /*4900*/  BSYNC.RECONVERGENT B1 ;  /* 0x0000000000017941 */ /* 0x000fea0003800200 */
.L_x_79:
[----:B------:R0:W5:Y:S02]  /*4910*/  LDG.E.64.CONSTANT R18, desc[UR10][R6.64+-0x4008] ;  /* 0xffbff80a06127981 */ /* 0x000164000c1e9b00 */
[----:B-----5:R-:W-:Y:S01]  /*4920*/  DSETP.GE.AND P0, PT, |R2|, UR14, PT ;  /* 0x0000000e02007e2a */ /* 0x020fe2000bf06200 */
[----:B------:R-:W-:Y:S01]  /*4930*/  BSSY.RECONVERGENT B1, `(.L_x_81) ;  /* 0x000000b000017945 */ /* 0x000fe20003800200 */
[----:B------:R-:W-:-:S14]  /*4940*/  DSETP.LT.AND P1, PT, |R10|, |R2|, PT ;  /* 0x400000020a00722a */ /* 0x000fdc0003f21200 */
[----:B0-----:R-:W-:Y:S05]  /*4950*/  @P0 BRA P1, `(.L_x_82) ;  /* 0x0000000000200947 */ /* 0x001fea0000800000 */
        /* <DEDUP_REMOVED lines=8> */
.L_x_82:
[----:B------:R-:W-:Y:S05]  /*49e0*/  BSYNC.RECONVERGENT B1 ;  /* 0x0000000000017941 */ /* 0x000fea0003800200 */
.L_x_81:
[----:B------:R0:W5:Y:S04]  /*49f0*/  LDG.E.64.CONSTANT R10, desc[UR10][R6.64+-0x3008] ;  /* 0xffcff80a060a7981 */ /* 0x000168000c1e9b00 */
[----:B------:R0:W5:Y:S01]  /*4a00*/  LDG.E.64.CONSTANT R12, desc[UR10][R6.64+-0x4000] ;  /* 0xffc0000a060c7981 */ /* 0x000162000c1e9b00 */
[----:B------:R-:W-:Y:S01]  /*4a10*/  DSETP.GE.AND P0, PT, |R4|, UR14, PT ;  /* 0x0000000e04007e2a */ /* 0x000fe2000bf06200 */
[----:B------:R-:W-:Y:S01]  /*4a20*/  BSSY.RECONVERGENT B1, `(.L_x_83) ;  /* 0x000000c000017945 */ /* 0x000fe20003800200 */
[----:B------:R-:W-:Y:S02]  /*4a30*/  DSETP.LT.AND P1, PT, |R2|, |R4|, PT ;  /* 0x400000040200722a */ /* 0x000fe40003f21200 */
[----:B------:R-:W-:-:S12]  /*4a40*/  DSETP.GE.AND P2, PT, |R20|, UR14, PT ;  /* 0x0000000e14007e2a */ /* 0x000fd8000bf46200 */
        /* <DEDUP_REMOVED lines=9> */
.L_x_84:
[----:B------:R-:W-:Y:S05]  /*4ae0*/  BSYNC.RECONVERGENT B1 ;  /* 0x0000000000017941 */ /* 0x000fea0003800200 */
.L_x_83:
        /* <DEDUP_REMOVED lines=11> */
.L_x_86:
[----:B------:R-:W-:Y:S05]  /*4ba0*/  BSYNC.RECONVERGENT B1 ;  /* 0x0000000000017941 */ /* 0x000fea0003800200 */
.L_x_85:
[----:B------:R-:W-:Y:S01]  /*4bb0*/  DSETP.GE.AND P0, PT, |R18|, UR14, PT ;  /* 0x0000000e12007e2a */ /* 0x000fe2000bf06200 */
[----:B------:R0:W5:Y:S04]  /*4bc0*/  LDG.E.64.CONSTANT R2, desc[UR10][R6.64+-0x8] ;  /* 0xfffff80a06027981 */ /* 0x000168000c1e9b00 */
[----:B------:R0:W5:Y:S01]  /*4bd0*/  LDG.E.64.CONSTANT R4, desc[UR10][R6.64] ;  /* 0x0000000a06047981 */ /* 0x000162000c1e9b00 */
[----:B------:R-:W-:-:S03]  /*4be0*/  DSETP.LT.AND P0, PT, |R20|, |R18|, P0 ;  /* 0x400000121400722a */ /* 0x000fc60000701200 */
[----:B------:R0:W5:Y:S04]  /*4bf0*/  LDG.E.64.CONSTANT R14, desc[UR10][R6.64+-0x2008] ;  /* 0xffdff80a060e7981 */ /* 0x000168000c1e9b00 */
[----:B------:R0:W5:Y:S04]  /*4c00*/  LDG.E.64.CONSTANT R16, desc[UR10][R6.64+-0x1008] ;  /* 0xffeff80a06107981 */ /* 0x000168000c1e9b00 */
[----:B------:R0:W5:Y:S03]  /*4c10*/  LDG.E.64.CONSTANT R22, desc[UR10][R6.64+-0x2000] ;  /* 0xffe0000a06167981 */ /* 0x000166000c1e9b00 */
[----:B------:R-:W-:Y:S01]  /*4c20*/  @!P0 DSETP.GEU.AND P1, PT, |R18|, |R20|, PT ;  /* 0x400000141200822a */ /* 0x000fe20003f2e200 */
[----:B-----5:R-:W-:Y:S01]  /*4c30*/  @!P0 ISETP.LT.U32.AND P2, PT, R8, R12, PT ;  /* 0x0000000c0800820c */ /* 0x020fe20003f41070 */
[----:B------:R0:W5:Y:S04]  /*4c40*/  LDG.E.64.CONSTANT R24, desc[UR10][R6.64+-0x1000] ;  /* 0xfff0000a06187981 */ /* 0x000168000c1e9b00 */
[----:B------:R-:W-:-:S06]  /*4c50*/  @!P0 DSETP.GE.AND P1, PT, |R20|, UR14, !P1 ;  /* 0x0000000e14008e2a */ /* 0x000fcc000cf26200 */
[----:B------:R-:W-:-:S04]  /*4c60*/  @!P0 ISETP.LT.OR.EX P1, PT, R9, R13, P1, P2 ;  /* 0x0000000d0900820c */ /* 0x000fc80000f21720 */
[----:B------:R-:W-:Y:S02]  /*4c70*/  @!P0 FSEL R20, R20, R18, P1 ;  /* 0x0000001214148208 */ /* 0x000fe40000800000 */
[----:B------:R-:W-:Y:S01]  /*4c80*/  @!P0 FSEL R21, R21, R19, P1 ;  /* 0x0000001315158208 */ /* 0x000fe20000800000 */
[----:B------:R-:W-:Y:S01]  /*4c90*/  DSETP.GE.AND P2, PT, |R10|, UR14, PT ;  /* 0x0000000e0a007e2a */ /* 0x000fe2000bf46200 */
[----:B------:R-:W-:Y:S01]  /*4ca0*/  BSSY.RECONVERGENT B1, `(.L_x_87) ;  /* 0x0000010000017945 */ /* 0x000fe20003800200 */
[----:B------:R-:W-:Y:S01]  /*4cb0*/  @!P0 IMAD.MOV.U32 R18, RZ, RZ, R20 ;  /* 0x000000ffff128224 */ /* 0x000fe200078e0014 */
[----:B------:R-:W-:Y:S01]  /*4cc0*/  @!P0 SEL R12, R8, R12, P1 ;  /* 0x0000000c080c8207 */ /* 0x000fe20000800000 */
[----:B------:R-:W-:Y:S02]  /*4cd0*/  @!P0 IMAD.MOV.U32 R19, RZ, RZ, R21 ;  /* 0x000000ffff138224 */ /* 0x000fe400078e0015 */
[----:B------:R0:W5:Y:S04]  /*4ce0*/  LDG.E.64.CONSTANT R20, desc[UR10][R6.64+-0x3000] ;  /* 0xffd0000a06147981 */ /* 0x000168000c1e9b00 */
[----:B------:R-:W-:Y:S01]  /*4cf0*/  DSETP.LT.AND P3, PT, |R18|, |R10|, PT ;  /* 0x4000000a1200722a */ /* 0x000fe20003f61200 */
[----:B------:R-:W-:-:S13]  /*4d00*/  @!P0 SEL R13, R9, R13, P1 ;  /* 0x0000000d090d8207 */ /* 0x000fda0000800000 */
        /* <DEDUP_REMOVED lines=9> */
.L_x_88:
[----:B------:R-:W-:Y:S05]  /*4da0*/  BSYNC.RECONVERGENT B1 ;  /* 0x0000000000017941 */ /* 0x000fea0003800200 */
.L_x_87:
[----:B------:R-:W-:Y:S01]  /*4db0*/  DSETP.GE.AND P0, PT, |R14|, UR14, PT ;  /* 0x0000000e0e007e2a */ /* 0x000fe2000bf06200 */
[----:B------:R-:W-:Y:S01]  /*4dc0*/  BSSY.RECONVERGENT B1, `(.L_x_89) ;  /* 0x000000c000017945 */ /* 0x000fe20003800200 */
[----:B------:R-:W-:Y:S02]  /*4dd0*/  DSETP.LT.AND P1, PT, |R10|, |R14|, PT ;  /* 0x4000000e0a00722a */ /* 0x000fe40003f21200 */
[----:B------:R-:W-:-:S12]  /*4de0*/  DSETP.GE.AND P2, PT, |R16|, UR14, PT ;  /* 0x0000000e10007e2a */ /* 0x000fd8000bf46200 */
[----:B------:R-:W-:Y:S05]  /*4df0*/  @P0 BRA P1, `(.L_x_90) ;  /* 0x0000000000200947 */ /* 0x000fea0000800000 */
        /* <DEDUP_REMOVED lines=8> */
.L_x_90:
[----:B------:R-:W-:Y:S05]  /*4e80*/  BSYNC.RECONVERGENT B1 ;  /* 0x0000000000017941 */ /* 0x000fea0003800200 */
.L_x_89:
[----:B------:R-:W-:Y:S01]  /*4e90*/  DSETP.LT.AND P0, PT, |R14|, |R16|, PT ;  /* 0x400000100e00722a */ /* 0x000fe20003f01200 */
[----:B------:R-:W-:Y:S01]  /*4ea0*/  BSSY.RECONVERGENT B1, `(.L_x_91) ;  /* 0x000000b000017945 */ /* 0x000fe20003800200 */
        /* <DEDUP_REMOVED lines=10> */
.L_x_92:
[----:B------:R-:W-:Y:S05]  /*4f50*/  BSYNC.RECONVERGENT B1 ;  /* 0x0000000000017941 */ /* 0x000fea0003800200 */
.L_x_91:
[----:B------:R-:W-:Y:S01]  /*4f60*/  DSETP.LT.AND P0, PT, |R16|, |R2|, PT ;  /* 0x400000021000722a */ /* 0x000fe20003f01200 */
[----:B------:R-:W-:-:S13]  /*4f70*/  BSSY.RECONVERGENT B1, `(.L_x_93) ;  /* 0x000000a000017945 */ /* 0x000fda0003800200 */
        /* <DEDUP_REMOVED lines=9> */
.L_x_94:
[----:B------:R-:W-:Y:S05]  /*5010*/  BSYNC.RECONVERGENT B1 ;  /* 0x0000000000017941 */ /* 0x000fea0003800200 */
.L_x_93:
[----:B------:R-:W-:Y:S02]  /*5020*/  IADD3 R27, P0, PT, R27, 0xa00, RZ ;  /* 0x00000a001b1b7810 */ /* 0x000fe40007f1e0ff */
[----:B------:R-:W-:-:S03]  /*5030*/  IADD3 R6, P1, PT, R6, 0xa000, RZ ;  /* 0x0000a00006067810 */ /* 0x000fc60007f3e0ff */
[----:B------:R-:W-:Y:S02]  /*5040*/  IMAD.X R0, RZ, RZ, R0, P0 ;  /* 0x000000ffff007224 */ /* 0x000fe400000e0600 */
[----:B------:R-:W-:Y:S01]  /*5050*/  IMAD.X R7, RZ, RZ, R7, P1 ;  /* 0x000000ffff077224 */ /* 0x000fe200008e0607 */
[----:B------:R-:W-:Y:S07]  /*5060*/  BRA.U UP0, `(.L_x_95) ;  /* 0xfffffff5008c7547 */ /* 0x000fee000b83ffff */
.L_x_78:
[----:B------:R-:W-:-:S04]  /*5070*/  ULOP3.LUT UR4, UR6, 0x1, URZ, 0xc0, !UPT ;  /* 0x0000000106047892 */ /* 0x000fc8000f8ec0ff */
[----:B------:R-:W-:-:S04]  /*5080*/  UISETP.NE.U32.AND UP0, UPT, UR4, 0x1, UPT ;  /* 0x000000010400788c */ /* 0x000fc8000bf05070 */
[----:B------:R-:W-:-:S09]  /*5090*/  UISETP.NE.U32.AND.EX UP0, UPT, URZ, URZ, UPT, UP0 ;  /* 0x000000ffff00728c */ /* 0x000fd2000bf05100 */
[----:B------:R-:W-:Y:S05]  /*50a0*/  BRA.U !UP0, `(.L_x_77) ;  /* 0x0000000508507547 */ /* 0x000fea000b800000 */
[----:B------:R-:W0:Y:S02]  /*50b0*/  LDC.64 R6, c[0x0][0x380] ;  /* 0x0000e000ff067b82 */ /* 0x000e240000000a00 */
[----:B0-----:R-:W-:-:S03]  /*50c0*/  IMAD.WIDE.U32 R6, R26, 0x10, R6 ;  /* 0x000000101a067825 */ /* 0x001fc600078e0006 */
[----:B------:R-:W-:-:S04]  /*50d0*/  LEA R18, P0, R27, R6, 0x4 ;  /* 0x000000061b127211 */ /* 0x000fc800078020ff */
[----:B------:R-:W-:-:S05]  /*50e0*/  LEA.HI.X R19, R27, R7, R0, 0x4, P0 ;  /* 0x000000071b137211 */ /* 0x000fca00000f2400 */
[----:B------:R-:W2:Y:S04]  /*50f0*/  LDG.E.64.CONSTANT R6, desc[UR10][R18.64] ;  /* 0x0000000a12067981 */ /* 0x000ea8000c1e9b00 */
[----:B------:R-:W3:Y:S04]  /*5100*/  LDG.E.64.CONSTANT R16, desc[UR10][R18.64+0x8] ;  /* 0x0000080a12107981 */ /* 0x000ee8000c1e9b00 */
[----:B------:R-:W4:Y:S04]  /*5110*/  LDG.E.64.CONSTANT R14, desc[UR10][R18.64+0x1000] ;  /* 0x0010000a120e7981 */ /* 0x000f28000c1e9b00 */
[----:B------:R-:W4:Y:S04]  /*5120*/  LDG.E.64.CONSTANT R12, desc[UR10][R18.64+0x2000] ;  /* 0x0020000a120c7981 */ /* 0x000f28000c1e9b00 */
[----:B------:R0:W5:Y:S04]  /*5130*/  LDG.E.64.CONSTANT R10, desc[UR10][R18.64+0x3000] ;  /* 0x0030000a120a7981 */ /* 0x000168000c1e9b00 */
[----:B------:R0:W5:Y:S04]  /*5140*/  LDG.E.64.CONSTANT R8, desc[UR10][R18.64+0x4000] ;  /* 0x0040000a12087981 */ /* 0x000168000c1e9b00 */
[----:B------:R0:W5:Y:S04]  /*5150*/  LDG.E.64.CONSTANT R22, desc[UR10][R18.64+0x1008] ;  /* 0x0010080a12167981 */ /* 0x000168000c1e9b00 */
[----:B-----5:R0:W5:Y:S04]  /*5160*/  LDG.E.64.CONSTANT R20, desc[UR10][R18.64+0x2008] ;  /* 0x0020080a12147981 */ /* 0x020168000c1e9b00 */
[----:B------:R0:W5:Y:S01]  /*5170*/  LDG.E.64.CONSTANT R24, desc[UR10][R18.64+0x4008] ;  /* 0x0040080a12187981 */ /* 0x000162000c1e9b00 */
[----:B--2---:R-:W-:-:S06]  /*5180*/  DSETP.GE.AND P0, PT, |R6|, UR14, PT ;  /* 0x0000000e06007e2a */ /* 0x004fcc000bf06200 */
[----:B------:R-:W-:-:S14]  /*5190*/  DSETP.LT.AND P0, PT, |R2|, |R6|, P0 ;  /* 0x400000060200722a */ /* 0x000fdc0000701200 */
[----:B------:R-:W-:Y:S01]  /*51a0*/  @!P0 DSETP.GEU.AND P1, PT, |R6|, |R2|, PT ;  /* 0x400000020600822a */ /* 0x000fe20003f2e200 */
[----:B---3--:R-:W-:-:S05]  /*51b0*/  @!P0 ISETP.LT.U32.AND P2, PT, R4, R16, PT ;  /* 0x000000100400820c */ /* 0x008fca0003f41070 */
[----:B------:R-:W-:-:S06]  /*51c0*/  @!P0 DSETP.GE.AND P1, PT, |R2|, UR14, !P1 ;  /* 0x0000000e02008e2a */ /* 0x000fcc000cf26200 */
[----:B------:R-:W-:-:S04]  /*51d0*/  @!P0 ISETP.LT.OR.EX P1, PT, R5, R17, P1, P2 ;  /* 0x000000110500820c */ /* 0x000fc80000f21720 */
[----:B------:R-:W-:Y:S02]  /*51e0*/  @!P0 FSEL R2, R2, R6, P1 ;  /* 0x0000000602028208 */ /* 0x000fe40000800000 */
[----:B------:R-:W-:-:S03]  /*51f0*/  @!P0 FSEL R3, R3, R7, P1 ;  /* 0x0000000703038208 */ /* 0x000fc60000800000 */
[----:B------:R-:W-:Y:S02]  /*5200*/  @!P0 IMAD.MOV.U32 R6, RZ, RZ, R2 ;  /* 0x000000ffff068224 */ /* 0x000fe400078e0002 */
[----:B------:R-:W-:Y:S02]  /*5210*/  @!P0 IMAD.MOV.U32 R7, RZ, RZ, R3 ;  /* 0x000000ffff078224 */ /* 0x000fe400078e0003 */
[----:B------:R0:W5:Y:S01]  /*5220*/  LDG.E.64.CONSTANT R2, desc[UR10][R18.64+0x3008] ;  /* 0x0030080a12027981 */ /* 0x000162000c1e9b00 */
[----:B----4-:R-:W-:-:S03]  /*5230*/  DSETP.GE.AND P3, PT, |R14|, UR14, PT ;  /* 0x0000000e0e007e2a */ /* 0x010fc6000bf66200 */
[----:B------:R-:W-:Y:S01]  /*5240*/  DSETP.LT.AND P4, PT, |R6|, |R14|, PT ;  /* 0x4000000e0600722a */ /* 0x000fe20003f81200 */
[----:B------:R-:W-:Y:S01]  /*5250*/  BSSY.RECONVERGENT B1, `(.L_x_96) ;  /* 0x000000d000017945 */ /* 0x000fe20003800200 */
[----:B------:R-:W-:Y:S01]  /*5260*/  DSETP.GE.AND P2, PT, |R12|, UR14, PT ;  /* 0x0000000e0c007e2a */ /* 0x000fe2000bf46200 */
[----:B------:R-:W-:Y:S02]  /*5270*/  @!P0 SEL R16, R4, R16, P1 ;  /* 0x0000001004108207 */ /* 0x000fe40000800000 */
[----:B------:R-:W-:-:S09]  /*5280*/  @!P0 SEL R17, R5, R17, P1 ;  /* 0x0000001105118207 */ /* 0x000fd20000800000 */
        /* <DEDUP_REMOVED lines=9> */
.L_x_97:
[----:B------:R-:W-:Y:S05]  /*5320*/  BSYNC.RECONVERGENT B1 ;  /* 0x0000000000017941 */ /* 0x000fea0003800200 */
.L_x_96:
        /* <DEDUP_REMOVED lines=12> */
.L_x_99:
[----:B------:R-:W-:Y:S05]  /*53f0*/  BSYNC.RECONVERGENT B1 ;  /* 0x0000000000017941 */ /* 0x000fea0003800200 */
.L_x_98:
        /* <DEDUP_REMOVED lines=12> */
.L_x_101:
[----:B------:R-:W-:Y:S05]  /*54c0*/  BSYNC.RECONVERGENT B1 ;  /* 0x0000000000017941 */ /* 0x000fea0003800200 */
.L_x_100:
[----:B------:R-:W-:Y:S01]  /*54d0*/  DSETP.LT.AND P1, PT, |R10|, |R8|, PT ;  /* 0x400000080a00722a */ /* 0x000fe20003f21200 */
[----:B------:R-:W-:Y:S01]  /*54e0*/  IADD3 R27, P0, PT, R27, 0x500, RZ ;  /* 0x000005001b1b7810 */ /* 0x000fe20007f1e0ff */
[----:B------:R-:W-:Y:S04]  /*54f0*/  BSSY.RECONVERGENT B1, `(.L_x_102) ;  /* 0x000000b000017945 */ /* 0x000fe80003800200 */
[----:B------:R-:W-:-:S08]  /*5500*/  IMAD.X R0, RZ, RZ, R0, P0 ;  /* 0x000000ffff007224 */ /* 0x000fd000000e0600 */
        /* <DEDUP_REMOVED lines=9> */
.L_x_103:
[----:B------:R-:W-:Y:S05]  /*55a0*/  BSYNC.RECONVERGENT B1 ;  /* 0x0000000000017941 */ /* 0x000fea0003800200 */
.L_x_102:
[----:B-----5:R-:W-:Y:S02]  /*55b0*/  IMAD.MOV.U32 R4, RZ, RZ, R24 ;  /* 0x000000ffff047224 */ /* 0x020fe400078e0018 */
[----:B------:R-:W-:Y:S02]  /*55c0*/  IMAD.MOV.U32 R5, RZ, RZ, R25 ;  /* 0x000000ffff057224 */ /* 0x000fe400078e0019 */
[----:B------:R-:W-:Y:S02]  /*55d0*/  IMAD.MOV.U32 R2, RZ, RZ, R8 ;  /* 0x000000ffff027224 */ /* 0x000fe400078e0008 */
[----:B------:R-:W-:-:S07]  /*55e0*/  IMAD.MOV.U32 R3, RZ, RZ, R9 ;  /* 0x000000ffff037224 */ /* 0x000fce00078e0009 */
.L_x_77:
[----:B------:R-:W0:Y:S02]  /*55f0*/  LDCU UR4, c[0x0][0x390] ;  /* 0x00007200ff0477ac */ /* 0x000e240008000800 */
[----:B0-----:R-:W-:Y:S02]  /*5600*/  USHF.R.S32.HI UR5, URZ, 0x1f, UR4 ;  /* 0x0000001fff057899 */ /* 0x001fe40008011404 */
[----:B------:R-:W-:-:S04]  /*5610*/  ISETP.GE.U32.AND P0, PT, R27, UR4, PT ;  /* 0x000000041b007c0c */ /* 0x000fc8000bf06070 */
[----:B------:R-:W-:-:S13]  /*5620*/  ISETP.GE.AND.EX P0, PT, R0, UR5, PT, P0 ;  /* 0x0000000500007c0c */ /* 0x000fda000bf06300 */
[----:B------:R-:W-:Y:S05]  /*5630*/  @P0 BRA `(.L_x_104) ;  /* 0x0000000800c40947 */ /* 0x000fea0003800000 */
[----:B-----5:R-:W-:Y:S01]  /*5640*/  IADD3 R21, PT, PT, -R27, UR4, RZ ;  /* 0x000000041b157c10 */ /* 0x020fe2000fffe1ff */
[----:B------:R-:W-:Y:S03]  /*5650*/  BSSY.RECONVERGENT B1, `(.L_x_104) ;  /* 0x00000af000017945 */ /* 0x000fe60003800200 */
[----:B------:R-:W-:-:S13]  /*5660*/  ISETP.GE.AND P0, PT, R26, R21, PT ;  /* 0x000000151a00720c */ /* 0x000fda0003f06270 */
[----:B------:R-:W-:Y:S05]  /*5670*/  @P0 BRA `(.L_x_105) ;  /* 0x0000000800b00947 */ /* 0x000fea0003800000 */
[----:B------:R-:W-:Y:S01]  /*5680*/  LOP3.LUT R14, RZ, R26, RZ, 0x33, !PT ;  /* 0x0000001aff0e7212 */ /* 0x000fe200078e33ff */
[----:B------:R-:W-:Y:S01]  /*5690*/  BSSY.RECONVERGENT B2, `(.L_x_106) ;  /* 0x0000034000027945 */ /* 0x000fe20003800200 */
[----:B------:R-:W-:Y:S02]  /*56a0*/  IMAD.MOV.U32 R20, RZ, RZ, R26 ;  /* 0x000000ffff147224 */ /* 0x000fe400078e001a */
[----:B------:R-:W-:-:S04]  /*56b0*/  IADD3 R14, PT, PT, -R27, UR4, R14 ;  /* 0x000000041b0e7c10 */ /* 0x000fc8000fffe10e */
[----:B------:R-:W-:-:S04]  /*56c0*/  LOP3.LUT R6, R14, 0x300, RZ, 0xc0, !PT ;  /* 0x000003000e067812 */ /* 0x000fc800078ec0ff */
[----:B------:R-:W-:-:S13]  /*56d0*/  ISETP.NE.AND P0, PT, R6, 0x300, PT ;  /* 0x000003000600780c */ /* 0x000fda0003f05270 */
[----:B------:R-:W-:Y:S05]  /*56e0*/  @!P0 BRA `(.L_x_107) ;  /* 0x0000000000b88947 */ /* 0x000fea0003800000 */
[----:B------:R-:W0:Y:S01]  /*56f0*/  LDCU.64 UR6, c[0x0][0x380] ;  /* 0x00007000ff0677ac */ /* 0x000e220008000a00 */
[----:B------:R-:W-:Y:S01]  /*5700*/  IADD3 R7, P0, PT, R26, R27, RZ ;  /* 0x0000001b1a077210 */ /* 0x000fe20007f1e0ff */
[----:B------:R-:W-:Y:S01]  /*5710*/  IMAD.MOV.U32 R20, RZ, RZ, R26 ;  /* 0x000000ffff147224 */ /* 0x000fe200078e001a */
[----:B------:R-:W-:-:S03]  /*5720*/  LEA.HI R6, R14, 0x1, RZ, 0x18 ;  /* 0x000000010e067811 */ /* 0x000fc600078fc0ff */
[----:B------:R-:W-:Y:S01]  /*5730*/  IMAD.X R8, RZ, RZ, R0, P0 ;  /* 0x000000ffff087224 */ /* 0x000fe200000e0600 */
[----:B------:R-:W-:-:S05]  /*5740*/  LOP3.LUT R6, R6, 0x3, RZ, 0xc0, !PT ;  /* 0x0000000306067812 */ /* 0x000fca00078ec0ff */
[----:B------:R-:W-:Y:S01]  /*5750*/  IMAD.MOV R15, RZ, RZ, -R6 ;  /* 0x000000ffff0f7224 */ /* 0x000fe200078e0a06 */
[----:B0-----:R-:W-:-:S04]  /*5760*/  LEA R16, P1, R7, UR6, 0x4 ;  /* 0x0000000607107c11 */ /* 0x001fc8000f8220ff */
[----:B------:R-:W-:-:S09]  /*5770*/  LEA.HI.X R7, R7, UR7, R8, 0x4, P1 ;  /* 0x0000000707077c11 */ /* 0x000fd200088f2408 */
.L_x_110:
[----:B------:R-:W-:-:S05]  /*5780*/  IMAD.MOV.U32 R6, RZ, RZ, R16 ;  /* 0x000000ffff067224 */ /* 0x000fca00078e0010 */
[----:B------:R-:W2:Y:S04]  /*5790*/  LDG.E.64.CONSTANT R10, desc[UR10][R6.64] ;  /* 0x0000000a060a7981 */ /* 0x000ea8000c1e9b00 */
[----:B------:R-:W3:Y:S01]  /*57a0*/  LDG.E.64.CONSTANT R8, desc[UR10][R6.64+0x8] ;  /* 0x0000080a06087981 */ /* 0x000ee2000c1e9b00 */
[----:B------:R-:W-:Y:S01]  /*57b0*/  VIADD R15, R15, 0x1 ;  /* 0x000000010f0f7836 */ /* 0x000fe20000000000 */
[----:B------:R-:W-:Y:S01]  /*57c0*/  BSSY.RECONVERGENT B3, `(.L_x_108) ;  /* 0x000001d000037945 */ /* 0x000fe20003800200 */
[----:B------:R-:W-:Y:S01]  /*57d0*/  IMAD.MOV.U32 R17, RZ, RZ, R4 ;  /* 0x000000ffff117224 */ /* 0x000fe200078e0004 */
[----:B------:R-:W-:Y:S01]  /*57e0*/  IADD3 R16, P3, PT, R6, 0x1000, RZ ;  /* 0x0000100006107810 */ /* 0x000fe20007f7e0ff */
[----:B------:R-:W-:Y:S01]  /*57f0*/  IMAD.MOV.U32 R19, RZ, RZ, R5 ;  /* 0x000000ffff137224 */ /* 0x000fe200078e0005 */
[----:B------:R-:W-:Y:S01]  /*5800*/  ISETP.NE.AND P2, PT, R15, RZ, PT ;  /* 0x000000ff0f00720c */ /* 0x000fe20003f45270 */
[----:B------:R-:W-:-:S02]  /*5810*/  IMAD.MOV.U32 R12, RZ, RZ, R2 ;  /* 0x000000ffff0c7224 */ /* 0x000fc400078e0002 */
[----:B------:R-:W-:Y:S01]  /*5820*/  IMAD.MOV.U32 R13, RZ, RZ, R3 ;  /* 0x000000ffff0d7224 */ /* 0x000fe200078e0003 */
[----:B--2---:R-:W-:Y:S02]  /*5830*/  DSETP.GE.AND P0, PT, |R10|, UR14, PT ;  /* 0x0000000e0a007e2a */ /* 0x004fe4000bf06200 */
[----:B------:R-:W-:Y:S01]  /*5840*/  DSETP.LT.AND P1, PT, |R2|, |R10|, PT ;  /* 0x4000000a0200722a */ /* 0x000fe20003f21200 */
[----:B---3--:R-:W-:Y:S02]  /*5850*/  IMAD.MOV.U32 R4, RZ, RZ, R8 ;  /* 0x000000ffff047224 */ /* 0x008fe400078e0008 */
[----:B------:R-:W-:Y:S02]  /*5860*/  IMAD.MOV.U32 R5, RZ, RZ, R9 ;  /* 0x000000ffff057224 */ /* 0x000fe400078e0009 */
[----:B------:R-:W-:Y:S02]  /*5870*/  IMAD.MOV.U32 R2, RZ, RZ, R10 ;  /* 0x000000ffff027224 */ /* 0x000fe400078e000a */
[----:B------:R-:W-:-:S07]  /*5880*/  IMAD.MOV.U32 R3, RZ, RZ, R11 ;  /* 0x000000ffff037224 */ /* 0x000fce00078e000b */
[----:B------:R-:W-:Y:S05]  /*5890*/  @P0 BRA P1, `(.L_x_109) ;  /* 0x00000000003c0947 */ /* 0x000fea0000800000 */
[----:B------:R-:W-:Y:S01]  /*58a0*/  DSETP.GEU.AND P0, PT, |R10|, |R12|, PT ;  /* 0x4000000c0a00722a */ /* 0x000fe20003f0e200 */
[----:B------:R-:W-:Y:S01]  /*58b0*/  IMAD.MOV.U32 R2, RZ, RZ, R12 ;  /* 0x000000ffff027224 */ /* 0x000fe200078e000c */
[----:B------:R-:W-:Y:S01]  /*58c0*/  DSETP.GE.AND P1, PT, |R12|, UR14, PT ;  /* 0x0000000e0c007e2a */ /* 0x000fe2000bf26200 */
        /* <DEDUP_REMOVED lines=12> */
.L_x_109:
[----:B------:R-:W-:Y:S05]  /*5990*/  BSYNC.RECONVERGENT B3 ;  /* 0x0000000000037941 */ /* 0x000fea0003800200 */
.L_x_108:
[----:B------:R-:W-:Y:S02]  /*59a0*/  IMAD.X R7, RZ, RZ, R7, P3 ;  /* 0x000000ffff077224 */ /* 0x000fe400018e0607 */
[----:B------:R-:W-:Y:S01]  /*59b0*/  VIADD R20, R20, 0x100 ;  /* 0x0000010014147836 */ /* 0x000fe20000000000 */
[----:B------:R-:W-:Y:S06]  /*59c0*/  @P2 BRA `(.L_x_110) ;  /* 0xfffffffc006c2947 */ /* 0x000fec000383ffff */
.L_x_107:
[----:B------:R-:W-:Y:S05]  /*59d0*/  BSYNC.RECONVERGENT B2 ;  /* 0x0000000000027941 */ /* 0x000fea0003800200 */
.L_x_106:
[----:B------:R-:W-:-:S13]  /*59e0*/  ISETP.GE.U32.AND P0, PT, R14, 0x300, PT ;  /* 0x000003000e00780c */ /* 0x000fda0003f06070 */
[----:B------:R-:W-:Y:S05]  /*59f0*/  @!P0 BRA `(.L_x_105) ;  /* 0x0000000400d08947 */ /* 0x000fea0003800000 */
[----:B------:R-:W0:Y:S01]  /*5a00*/  LDCU.64 UR6, c[0x0][0x380] ;  /* 0x00007000ff0677ac */ /* 0x000e220008000a00 */
[----:B------:R-:W-:-:S05]  /*5a10*/  IADD3 R13, P0, PT, R20, R27, RZ ;  /* 0x0000001b140d7210 */ /* 0x000fca0007f1e0ff */
[----:B------:R-:W-:Y:S01]  /*5a20*/  IMAD.X R0, RZ, RZ, R0, P0 ;  /* 0x000000ffff007224 */ /* 0x000fe200000e0600 */
[----:B0-----:R-:W-:-:S04]  /*5a30*/  LEA R12, P1, R13, UR6, 0x4 ;  /* 0x000000060d0c7c11 */ /* 0x001fc8000f8220ff */
[----:B------:R-:W-:Y:S02]  /*5a40*/  IADD3 R12, P0, PT, R12, 0x3008, RZ ;  /* 0x000030080c0c7810 */ /* 0x000fe40007f1e0ff */
[----:B------:R-:W-:-:S05]  /*5a50*/  LEA.HI.X R13, R13, UR7, R0, 0x4, P1 ;  /* 0x000000070d0d7c11 */ /* 0x000fca00088f2400 */
[----:B------:R-:W-:-:S07]  /*5a60*/  IMAD.X R13, RZ, RZ, R13, P0 ;  /* 0x000000ffff0d7224 */ /* 0x000fce00000e060d */
.L_x_119:
[----:B------:R-:W2:Y:S04]  /*5a70*/  LDG.E.64.CONSTANT R14, desc[UR10][R12.64+-0x3008] ;  /* 0xffcff80a0c0e7981 */ /* 0x000ea8000c1e9b00 */
[----:B------:R-:W3:Y:S04]  /*5a80*/  LDG.E.64.CONSTANT R16, desc[UR10][R12.64+-0x3000] ;  /* 0xffd0000a0c107981 */ /* 0x000ee8000c1e9b00 */
[----:B------:R0:W5:Y:S04]  /*5a90*/  LDG.E.64.CONSTANT R10, desc[UR10][R12.64+-0x2008] ;  /* 0xffdff80a0c0a7981 */ /* 0x000168000c1e9b00 */
[----:B------:R0:W5:Y:S01]  /*5aa0*/  LDG.E.64.CONSTANT R8, desc[UR10][R12.64+-0x2000] ;  /* 0xffe0000a0c087981 */ /* 0x000162000c1e9b00 */
[----:B------:R-:W-:Y:S01]  /*5ab0*/  BSSY.RECONVERGENT B2, `(.L_x_111) ;  /* 0x0000017000027945 */ /* 0x000fe20003800200 */
[----:B--2---:R-:W-:Y:S01]  /*5ac0*/  DSETP.GE.AND P0, PT, |R14|, UR14, PT ;  /* 0x0000000e0e007e2a */ /* 0x004fe2000bf06200 */
[----:B------:R-:W-:Y:S01]  /*5ad0*/  IMAD.MOV.U32 R6, RZ, RZ, R14 ;  /* 0x000000ffff067224 */ /* 0x000fe200078e000e */
[----:B------:R-:W-:Y:S01]  /*5ae0*/  DSETP.LT.AND P1, PT, |R2|, |R14|, PT ;  /* 0x4000000e0200722a */ /* 0x000fe20003f21200 */
[----:B------:R-:W-:-:S02]  /*5af0*/  IMAD.MOV.U32 R7, RZ, RZ, R15 ;  /* 0x000000ffff077224 */ /* 0x000fc400078e000f */
[----:B---3--:R-:W-:Y:S02]  /*5b00*/  IMAD.MOV.U32 R23, RZ, RZ, R16 ;  /* 0x000000ffff177224 */ /* 0x008fe400078e0010 */
[----:B------:R-:W-:-:S09]  /*5b10*/  IMAD.MOV.U32 R25, RZ, RZ, R17 ;  /* 0x000000ffff197224 */ /* 0x000fd200078e0011 */
[----:B0-----:R-:W-:Y:S05]  /*5b20*/  @P0 BRA P1, `(.L_x_112) ;  /* 0x00000000003c0947 */ /* 0x001fea0000800000 */
        /* <DEDUP_REMOVED lines=15> */
.L_x_112:
[----:B------:R-:W-:Y:S05]  /*5c20*/  BSYNC.RECONVERGENT B2 ;  /* 0x0000000000027941 */ /* 0x000fea0003800200 */
.L_x_111:
[----:B------:R0:W5:Y:S04]  /*5c30*/  LDG.E.64.CONSTANT R18, desc[UR10][R12.64+-0x1008] ;  /* 0xffeff80a0c127981 */ /* 0x000168000c1e9b00 */
[----:B------:R0:W5:Y:S04]  /*5c40*/  LDG.E.64.CONSTANT R4, desc[UR10][R12.64+-0x1000] ;  /* 0xfff0000a0c047981 */ /* 0x000168000c1e9b00 */
[----:B------:R0:W5:Y:S04]  /*5c50*/  LDG.E.64.CONSTANT R14, desc[UR10][R12.64+-0x8] ;  /* 0xfffff80a0c0e7981 */ /* 0x000168000c1e9b00 */
[----:B------:R0:W5:Y:S02]  /*5c60*/  LDG.E.64.CONSTANT R16, desc[UR10][R12.64] ;  /* 0x0000000a0c107981 */ /* 0x000164000c1e9b00 */
[----:B-----5:R-:W-:Y:S01]  /*5c70*/  DSETP.GE.AND P0, PT, |R10|, UR14, PT ;  /* 0x0000000e0a007e2a */ /* 0x020fe2000bf06200 */
        /* <DEDUP_REMOVED lines=22> */
.L_x_114:
[----:B------:R-:W-:Y:S05]  /*5de0*/  BSYNC.RECONVERGENT B2 ;  /* 0x0000000000027941 */ /* 0x000fea0003800200 */
.L_x_113:
[----:B------:R-:W-:Y:S01]  /*5df0*/  DSETP.GE.AND P0, PT, |R18|, UR14, PT ;  /* 0x0000000e12007e2a */ /* 0x000fe2000bf06200 */
[----:B------:R-:W-:Y:S01]  /*5e00*/  BSSY.RECONVERGENT B2, `(.L_x_115) ;  /* 0x0000017000027945 */ /* 0x000fe20003800200 */
[----:B------:R-:W-:Y:S01]  /*5e10*/  DSETP.LT.AND P1, PT, |R2|, |R18|, PT ;  /* 0x400000120200722a */ /* 0x000fe20003f21200 */
[----:B------:R-:W-:Y:S01]  /*5e20*/  IMAD.MOV.U32 R6, RZ, RZ, R18 ;  /* 0x000000ffff067224 */ /* 0x000fe200078e0012 */
[----:B------:R-:W-:Y:S01]  /*5e30*/  DSETP.GE.AND P2, PT, |R14|, UR14, PT ;  /* 0x0000000e0e007e2a */ /* 0x000fe2000bf46200 */
        /* <DEDUP_REMOVED lines=19> */
.L_x_116:
[----:B------:R-:W-:Y:S05]  /*5f70*/  BSYNC.RECONVERGENT B2 ;  /* 0x0000000000027941 */ /* 0x000fea0003800200 */
.L_x_115:
[----:B------:R-:W-:Y:S01]  /*5f80*/  DSETP.LT.AND P0, PT, |R6|, |R14|, PT ;  /* 0x4000000e0600722a */ /* 0x000fe20003f01200 */
[----:B------:R-:W-:Y:S01]  /*5f90*/  BSSY.RECONVERGENT B2, `(.L_x_117) ;  /* 0x0000015000027945 */ /* 0x000fe20003800200 */
[----:B------:R-:W-:Y:S02]  /*5fa0*/  IMAD.MOV.U32 R2, RZ, RZ, R14 ;  /* 0x000000ffff027224 */ /* 0x000fe400078e000e */
[----:B------:R-:W-:Y:S02]  /*5fb0*/  IMAD.MOV.U32 R3, RZ, RZ, R15 ;  /* 0x000000ffff037224 */ /* 0x000fe400078e000f */
[----:B------:R-:W-:Y:S02]  /*5fc0*/  IMAD.MOV.U32 R4, RZ, RZ, R16 ;  /* 0x000000ffff047224 */ /* 0x000fe400078e0010 */
[----:B------:R-:W-:-:S06]  /*5fd0*/  IMAD.MOV.U32 R5, RZ, RZ, R17 ;  /* 0x000000ffff057224 */ /* 0x000fcc00078e0011 */
        /* <DEDUP_REMOVED lines=16> */
.L_x_118:
[----:B------:R-:W-:Y:S05]  /*60e0*/  BSYNC.RECONVERGENT B2 ;  /* 0x0000000000027941 */ /* 0x000fea0003800200 */
.L_x_117:
[----:B------:R-:W-:Y:S01]  /*60f0*/  VIADD R20, R20, 0x400 ;  /* 0x0000040014147836 */ /* 0x000fe20000000000 */
[----:B------:R-:W-:-:S04]  /*6100*/  IADD3 R12, P1, PT, R12, 0x4000, RZ ;  /* 0x000040000c0c7810 */ /* 0x000fc80007f3e0ff */
[----:B------:R-:W-:Y:S01]  /*6110*/  ISETP.GE.AND P0, PT, R20, R21, PT ;  /* 0x000000151400720c */ /* 0x000fe20003f06270 */
[----:B------:R-:W-:-:S12]  /*6120*/  IMAD.X R13, RZ, RZ, R13, P1 ;  /* 0x000000ffff0d7224 */ /* 0x000fd800008e060d */
[----:B------:R-:W-:Y:S05]  /*6130*/  @!P0 BRA `(.L_x_119) ;  /* 0xfffffff8004c8947 */ /* 0x000fea000383ffff */
.L_x_105:
[----:B------:R-:W-:Y:S05]  /*6140*/  BSYNC.RECONVERGENT B1 ;  /* 0x0000000000017941 */ /* 0x000fea0003800200 */
.L_x_104:
[----:B------:R-:W0:Y:S01]  /*6150*/  S2R R0, SR_LANEID ;  /* 0x0000000000007919 */ /* 0x000e220000000000 */
[----:B------:R-:W-:Y:S01]  /*6160*/  BSSY.RECONVERGENT B1, `(.L_x_120) ;  /* 0x0000021000017945 */ /* 0x000fe20003800200 */
[----:B------:R-:W-:Y:S01]  /*6170*/  IMAD.MOV.U32 R12, RZ, RZ, R4 ;  /* 0x000000ffff0c7224 */ /* 0x000fe200078e0004 */
[----:B------:R1:W2:Y:S01]  /*6180*/  SHFL.DOWN PT, R8, R2, 0x1, 0x1f ;  /* 0x08201f0002087f89 */ /* 0x0002a200000e0000 */
[----:B------:R-:W-:Y:S02]  /*6190*/  IMAD.MOV.U32 R13, RZ, RZ, R5 ;  /* 0x000000ffff0d7224 */ /* 0x000fe400078e0005 */
[----:B------:R-:W-:Y:S01]  /*61a0*/  IMAD.MOV.U32 R6, RZ, RZ, R2 ;  /* 0x000000ffff067224 */ /* 0x000fe200078e0002 */
[----:B------:R1:W3:Y:S01]  /*61b0*/  SHFL.DOWN PT, R9, R3, 0x1, 0x1f ;  /* 0x08201f0003097f89 */ /* 0x0002e200000e0000 */
[----:B------:R-:W-:-:S03]  /*61c0*/  IMAD.MOV.U32 R7, RZ, RZ, R3 ;  /* 0x000000ffff077224 */ /* 0x000fc600078e0003 */
[----:B------:R1:W4:Y:S04]  /*61d0*/  SHFL.DOWN PT, R11, R4, 0x1, 0x1f ;  /* 0x08201f00040b7f89 */ /* 0x00032800000e0000 */
[----:B------:R1:W1:Y:S01]  /*61e0*/  SHFL.DOWN PT, R10, R5, 0x1, 0x1f ;  /* 0x08201f00050a7f89 */ /* 0x00026200000e0000 */
[----:B0-----:R-:W-:-:S13]  /*61f0*/  ISETP.GT.AND P0, PT, R0, 0x1e, PT ;  /* 0x0000001e0000780c */ /* 0x001fda0003f04270 */
[----:B-1234-:R-:W-:Y:S05]  /*6200*/  @P0 BRA `(.L_x_121) ;  /* 0x0000000000580947 */ /* 0x01efea0003800000 */
[----:B------:R-:W-:Y:S01]  /*6210*/  DSETP.GE.AND P0, PT, |R8|, UR14, PT ;  /* 0x0000000e08007e2a */ /* 0x000fe2000bf06200 */
[----:B------:R-:W-:Y:S01]  /*6220*/  IMAD.MOV.U32 R12, RZ, RZ, R11 ;  /* 0x000000ffff0c7224 */ /* 0x000fe200078e000b */
[----:B------:R-:W-:Y:S01]  /*6230*/  DSETP.LT.AND P1, PT, |R2|, |R8|, PT ;  /* 0x400000080200722a */ /* 0x000fe20003f21200 */
[----:B------:R-:W-:Y:S02]  /*6240*/  IMAD.MOV.U32 R13, RZ, RZ, R10 ;  /* 0x000000ffff0d7224 */ /* 0x000fe400078e000a */
[----:B------:R-:W-:Y:S02]  /*6250*/  IMAD.MOV.U32 R6, RZ, RZ, R8 ;  /* 0x000000ffff067224 */ /* 0x000fe400078e0008 */
[----:B------:R-:W-:-:S09]  /*6260*/  IMAD.MOV.U32 R7, RZ, RZ, R9 ;  /* 0x000000ffff077224 */ /* 0x000fd200078e0009 */
        /* <DEDUP_REMOVED lines=16> */
.L_x_121:
[----:B------:R-:W-:Y:S05]  /*6370*/  BSYNC.RECONVERGENT B1 ;  /* 0x0000000000017941 */ /* 0x000fea0003800200 */
.L_x_120:
        /* <DEDUP_REMOVED lines=11> */
[----:B-12---:R-:W-:Y:S01]  /*6430*/  DSETP.GE.AND P0, PT, |R4|, UR14, PT ;  /* 0x0000000e04007e2a */ /* 0x006fe2000bf06200 */
[----:B---3--:R-:W-:Y:S01]  /*6440*/  IMAD.MOV.U32 R10, RZ, RZ, R9 ;  /* 0x000000ffff0a7224 */ /* 0x008fe200078e0009 */
[----:B------:R-:W-:Y:S01]  /*6450*/  DSETP.LT.AND P1, PT, |R6|, |R4|, PT ;  /* 0x400000040600722a */ /* 0x000fe20003f21200 */
[----:B----4-:R-:W-:Y:S02]  /*6460*/  IMAD.MOV.U32 R11, RZ, RZ, R8 ;  /* 0x000000ffff0b7224 */ /* 0x010fe400078e0008 */
        /* <DEDUP_REMOVED lines=18> */
.L_x_123:
[----:B------:R-:W-:Y:S05]  /*6590*/  BSYNC.RECONVERGENT B1 ;  /* 0x0000000000017941 */ /* 0x000fea0003800200 */
.L_x_122:
[----:B------:R-:W-:Y:S01]  /*65a0*/  ISETP.GT.AND P0, PT, R0, 0x1b, PT ;  /* 0x0000001b0000780c */ /* 0x000fe20003f04270 */
[----:B0-----:R0:W0:Y:S01]  /*65b0*/  SHFL.DOWN PT, R6, R2, 0x4, 0x1f ;  /* 0x08801f0002067f89 */ /* 0x00102200000e0000 */
[----:B------:R-:W-:Y:S01]  /*65c0*/  BSSY.RECONVERGENT B1, `(.L_x_124) ;  /* 0x000001f000017945 */ /* 0x000fe20003800200 */
[----:B----4-:R-:W-:Y:S02]  /*65d0*/  IMAD.MOV.U32 R8, RZ, RZ, R10 ;  /* 0x000000ffff087224 */ /* 0x010fe400078e000a */
[----:B------:R4:W0:Y:S01]  /*65e0*/  SHFL.DOWN PT, R7, R3, 0x4, 0x1f ;  /* 0x08801f0003077f89 */ /* 0x00082200000e0000 */
[----:B---3--:R-:W-:Y:S02]  /*65f0*/  IMAD.MOV.U32 R9, RZ, RZ, R11 ;  /* 0x000000ffff097224 */ /* 0x008fe400078e000b */
[----:B-1----:R-:W-:Y:S01]  /*6600*/  IMAD.MOV.U32 R4, RZ, RZ, R2 ;  /* 0x000000ffff047224 */ /* 0x002fe200078e0002 */
[----:B------:R4:W1:Y:S01]  /*6610*/  SHFL.DOWN PT, R13, R10, 0x4, 0x1f ;  /* 0x08801f000a0d7f89 */ /* 0x00086200000e0000 */
[----:B--2---:R-:W-:-:S03]  /*6620*/  IMAD.MOV.U32 R5, RZ, RZ, R3 ;  /* 0x000000ffff057224 */ /* 0x004fc600078e0003 */
[----:B------:R4:W2:Y:S01]  /*6630*/  SHFL.DOWN PT, R12, R11, 0x4, 0x1f ;  /* 0x08801f000b0c7f89 */ /* 0x0008a200000e0000 */
[----:B------:R-:W-:Y:S05]  /*6640*/  @P0 BRA `(.L_x_125) ;  /* 0x0000000000580947 */ /* 0x000fea0003800000 */
[----:B0-----:R-:W-:Y:S01]  /*6650*/  DSETP.GE.AND P0, PT, |R6|, UR14, PT ;  /* 0x0000000e06007e2a */ /* 0x001fe2000bf06200 */
[----:B-1----:R-:W-:Y:S01]  /*6660*/  IMAD.MOV.U32 R8, RZ, RZ, R13 ;  /* 0x000000ffff087224 */ /* 0x002fe200078e000d */
[----:B------:R-:W-:Y:S01]  /*6670*/  DSETP.LT.AND P1, PT, |R2|, |R6|, PT ;  /* 0x400000060200722a */ /* 0x000fe20003f21200 */
[----:B--2---:R-:W-:Y:S02]  /*6680*/  IMAD.MOV.U32 R9, RZ, RZ, R12 ;  /* 0x000000ffff097224 */ /* 0x004fe400078e000c */
        /* <DEDUP_REMOVED lines=18> */
.L_x_125:
[----:B------:R-:W-:Y:S05]  /*67b0*/  BSYNC.RECONVERGENT B1 ;  /* 0x0000000000017941 */ /* 0x000fea0003800200 */
.L_x_124:
[----:B------:R-:W-:Y:S01]  /*67c0*/  ISETP.GT.AND P0, PT, R0, 0x17, PT ;  /* 0x000000170000780c */ /* 0x000fe20003f04270 */
[----:B0-----:R0:W3:Y:S01]  /*67d0*/  SHFL.DOWN PT, R6, R4, 0x8, 0x1f ;  /* 0x09001f0004067f89 */ /* 0x0010e200000e0000 */
[----:B------:R-:W-:Y:S01]  /*67e0*/  BSSY.RECONVERGENT B1, `(.L_x_126) ;  /* 0x000001f000017945 */ /* 0x000fe20003800200 */
[----:B----4-:R-:W-:Y:S02]  /*67f0*/  IMAD.MOV.U32 R10, RZ, RZ, R8 ;  /* 0x000000ffff0a7224 */ /* 0x010fe400078e0008 */
[----:B------:R0:W4:Y:S01]  /*6800*/  SHFL.DOWN PT, R7, R5, 0x8, 0x1f ;  /* 0x09001f0005077f89 */ /* 0x00012200000e0000 */
[----:B------:R-:W-:Y:S02]  /*6810*/  IMAD.MOV.U32 R11, RZ, RZ, R9 ;  /* 0x000000ffff0b7224 */ /* 0x000fe400078e0009 */
[----:B------:R-:W-:Y:S01]  /*6820*/  IMAD.MOV.U32 R2, RZ, RZ, R4 ;  /* 0x000000ffff027224 */ /* 0x000fe200078e0004 */
[----:B-1----:R0:W1:Y:S01]  /*6830*/  SHFL.DOWN PT, R13, R8, 0x8, 0x1f ;  /* 0x09001f00080d7f89 */ /* 0x00206200000e0000 */
[----:B------:R-:W-:-:S03]  /*6840*/  IMAD.MOV.U32 R3, RZ, RZ, R5 ;  /* 0x000000ffff037224 */ /* 0x000fc600078e0005 */
[----:B--2---:R0:W2:Y:S01]  /*6850*/  SHFL.DOWN PT, R12, R9, 0x8, 0x1f ;  /* 0x09001f00090c7f89 */ /* 0x0040a200000e0000 */
[----:B------:R-:W-:Y:S05]  /*6860*/  @P0 BRA `(.L_x_127) ;  /* 0x0000000000580947 */ /* 0x000fea0003800000 */
[----:B---34-:R-:W-:Y:S01]  /*6870*/  DSETP.GE.AND P0, PT, |R6|, UR14, PT ;  /* 0x0000000e06007e2a */ /* 0x018fe2000bf06200 */
        /* <DEDUP_REMOVED lines=21> */
.L_x_127:
[----:B------:R-:W-:Y:S05]  /*69d0*/  BSYNC.RECONVERGENT B1 ;  /* 0x0000000000017941 */ /* 0x000fea0003800200 */
.L_x_126:
[----:B------:R-:W-:Y:S01]  /*69e0*/  ISETP.GT.AND P0, PT, R0, 0xf, PT ;  /* 0x0000000f0000780c */ /* 0x000fe20003f04270 */
[----:B0-----:R0:W0:Y:S01]  /*69f0*/  SHFL.DOWN PT, R8, R2, 0x10, 0x1f ;  /* 0x0a001f0002087f89 */ /* 0x00102200000e0000 */
[----:B------:R-:W-:Y:S01]  /*6a00*/  BSSY.RECONVERGENT B1, `(.L_x_128) ;  /* 0x000001f000017945 */ /* 0x000fe20003800200 */
[----:B---3--:R-:W-:Y:S02]  /*6a10*/  IMAD.MOV.U32 R6, RZ, RZ, R10 ;  /* 0x000000ffff067224 */ /* 0x008fe400078e000a */
[----:B------:R3:W0:Y:S01]  /*6a20*/  SHFL.DOWN PT, R9, R3, 0x10, 0x1f ;  /* 0x0a001f0003097f89 */ /* 0x00062200000e0000 */
[----:B----4-:R-:W-:Y:S02]  /*6a30*/  IMAD.MOV.U32 R7, RZ, RZ, R11 ;  /* 0x000000ffff077224 */ /* 0x010fe400078e000b */
[----:B------:R-:W-:Y:S01]  /*6a40*/  IMAD.MOV.U32 R4, RZ, RZ, R2 ;  /* 0x000000ffff047224 */ /* 0x000fe200078e0002 */
[----:B-1----:R3:W1:Y:S01]  /*6a50*/  SHFL.DOWN PT, R13, R10, 0x10, 0x1f ;  /* 0x0a001f000a0d7f89 */ /* 0x00266200000e0000 */
[----:B------:R-:W-:-:S03]  /*6a60*/  IMAD.MOV.U32 R5, RZ, RZ, R3 ;  /* 0x000000ffff057224 */ /* 0x000fc600078e0003 */
[----:B--2---:R3:W2:Y:S01]  /*6a70*/  SHFL.DOWN PT, R12, R11, 0x10, 0x1f ;  /* 0x0a001f000b0c7f89 */ /* 0x0046a200000e0000 */
        /* <DEDUP_REMOVED lines=23> */
.L_x_129:
[----:B------:R-:W-:Y:S05]  /*6bf0*/  BSYNC.RECONVERGENT B1 ;  /* 0x0000000000017941 */ /* 0x000fea0003800200 */
.L_x_128:
[----:B------:R-:W-:Y:S01]  /*6c00*/  ISETP.NE.AND P0, PT, R0, RZ, PT ;  /* 0x000000ff0000720c */ /* 0x000fe20003f05270 */
[----:B------:R-:W-:-:S12]  /*6c10*/  BSSY.RECONVERGENT B1, `(.L_x_130) ;  /* 0x000000a000017945 */ /* 0x000fd80003800200 */
[----:B------:R-:W-:Y:S05]  /*6c20*/  @P0 BRA `(.L_x_131) ;  /* 0x0000000000200947 */ /* 0x000fea0003800000 */
[----:B---3--:R-:W3:Y:S01]  /*6c30*/  S2R R3, SR_CgaCtaId ;  /* 0x0000000000037919 */ /* 0x008ee20000008800 */
[----:B0-----:R-:W-:Y:S02]  /*6c40*/  MOV R2, 0x400 ;  /* 0x0000040000027802 */ /* 0x001fe40000000f00 */
[----:B------:R-:W-:-:S04]  /*6c50*/  SHF.R.U32.HI R0, RZ, 0x1, R26 ;  /* 0x00000001ff007819 */ /* 0x000fc8000001161a */
[----:B------:R-:W-:Y:S02]  /*6c60*/  LOP3.LUT R0, R0, 0x1f0, RZ, 0xc0, !PT ;  /* 0x000001f000007812 */ /* 0x000fe400078ec0ff */
[----:B---3--:R-:W-:-:S05]  /*6c70*/  LEA R3, R3, R2, 0x18 ;  /* 0x0000000203037211 */ /* 0x008fca00078ec0ff */
[----:B------:R-:W-:-:S05]  /*6c80*/  IMAD.IADD R3, R0, 0x1, R3 ;  /* 0x0000000100037824 */ /* 0x000fca00078e0203 */
[----:B------:R4:W-:Y:S04]  /*6c90*/  STS.64 [R3+0x10], R6 ;  /* 0x0000100603007388 */ /* 0x0009e80000000a00 */
[----:B------:R4:W-:Y:S02]  /*6ca0*/  STS.64 [R3+0x8], R4 ;  /* 0x0000080403007388 */ /* 0x0009e40000000a00 */
.L_x_131:
[----:B------:R-:W-:Y:S05]  /*6cb0*/  BSYNC.RECONVERGENT B1 ;  /* 0x0000000000017941 */ /* 0x000fea0003800200 */
.L_x_130:
[----:B------:R-:W-:Y:S01]  /*6cc0*/  BAR.SYNC.DEFER_BLOCKING 0x0 ;  /* 0x0000000000007b1d */ /* 0x000fe20000010000 */
[----:B------:R-:W-:-:S13]  /*6cd0*/  ISETP.NE.AND P1, PT, R26, RZ, PT ;  /* 0x000000ff1a00720c */ /* 0x000fda0003f25270 */
[----:B------:R-:W-:Y:S05]  /*6ce0*/  @P1 BRA `(.L_x_34) ;  /* 0x0000000800c41947 */ /* 0x000fea0003800000 */
[----:B---34-:R-:W3:Y:S01]  /*6cf0*/  S2R R3, SR_CgaCtaId ;  /* 0x0000000000037919 */ /* 0x018ee20000008800 */
[----:B------:R-:W-:Y:S01]  /*6d00*/  MOV R0, 0x400 ;  /* 0x0000040000007802 */ /* 0x000fe20000000f00 */
[----:B------:R-:W-:Y:S03]  /*6d10*/  BSSY.RECONVERGENT B1, `(.L_x_132) ;  /* 0x000001c000017945 */ /* 0x000fe60003800200 */
[----:B---3--:R-:W-:-:S05]  /*6d20*/  LEA R0, R3, R0, 0x18 ;  /* 0x0000000003007211 */ /* 0x008fca00078ec0ff */
[----:B------:R-:W3:Y:S04]  /*6d30*/  LDS.64 R16, [R0+0x18] ;  /* 0x0000180000107984 */ /* 0x000ee80000000a00 */
[----:B0-----:R-:W0:Y:S04]  /*6d40*/  LDS.128 R8, [R0+0x20] ;  /* 0x0000200000087984 */ /* 0x001e280000000c00 */
[----:B------:R4:W4:Y:S04]  /*6d50*/  LDS.64 R2, [R0+0x80] ;  /* 0x0000800000027984 */ /* 0x0009280000000a00 */
[----:B-12---:R1:W2:Y:S01]  /*6d60*/  LDS.128 R12, [R0+0x30] ;  /* 0x00003000000c7984 */ /* 0x0062a20000000c00 */
[----:B---3--:R-:W-:Y:S01]  /*6d70*/  DSETP.GE.AND P0, PT, |R16|, UR14, PT ;  /* 0x0000000e10007e2a */ /* 0x008fe2000bf06200 */
[----:B-----5:R-:W-:Y:S01]  /*6d80*/  IMAD.MOV.U32 R20, RZ, RZ, R16 ;  /* 0x000000ffff147224 */ /* 0x020fe200078e0010 */
[----:B------:R-:W-:Y:S01]  /*6d90*/  DSETP.LT.AND P2, PT, |R4|, |R16|, PT ;  /* 0x400000100400722a */ /* 0x000fe20003f41200 */
[----:B------:R-:W-:-:S02]  /*6da0*/  IMAD.MOV.U32 R21, RZ, RZ, R17 ;  /* 0x000000ffff157224 */ /* 0x000fc400078e0011 */
[----:B0-----:R-:W-:Y:S02]  /*6db0*/  IMAD.MOV.U32 R23, RZ, RZ, R8 ;  /* 0x000000ffff177224 */ /* 0x001fe400078e0008 */
[----:B------:R-:W-:-:S09]  /*6dc0*/  IMAD.MOV.U32 R25, RZ, RZ, R9 ;  /* 0x000000ffff197224 */ /* 0x000fd200078e0009 */
[----:B-12-4-:R-:W-:Y:S05]  /*6dd0*/  @P0 BRA P2, `(.L_x_133) ;  /* 0x00000000003c0947 */ /* 0x016fea0001000000 */
        /* <DEDUP_REMOVED lines=15> */
.L_x_133:
[----:B------:R-:W-:Y:S05]  /*6ed0*/  BSYNC.RECONVERGENT B1 ;  /* 0x0000000000017941 */ /* 0x000fea0003800200 */
.L_x_132:
[----:B------:R0:W1:Y:S01]  /*6ee0*/  LDS.128 R4, [R0+0x40] ;  /* 0x0000400000047984 */ /* 0x0000620000000c00 */
[----:B------:R-:W-:Y:S01]  /*6ef0*/  DSETP.GE.AND P0, PT, |R10|, UR14, PT ;  /* 0x0000000e0a007e2a */ /* 0x000fe2000bf06200 */
[----:B------:R-:W-:Y:S01]  /*6f00*/  BSSY.RECONVERGENT B1, `(.L_x_134) ;  /* 0x0000017000017945 */ /* 0x000fe20003800200 */
[----:B------:R-:W-:Y:S01]  /*6f10*/  DSETP.LT.AND P2, PT, |R20|, |R10|, PT ;  /* 0x4000000a1400722a */ /* 0x000fe20003f41200 */
[----:B------:R0:W2:Y:S01]  /*6f20*/  LDS.128 R16, [R0+0x50] ;  /* 0x0000500000107984 */ /* 0x0000a20000000c00 */
[----:B------:R-:W-:Y:S02]  /*6f30*/  IMAD.MOV.U32 R8, RZ, RZ, R10 ;  /* 0x000000ffff087224 */ /* 0x000fe400078e000a */
[----:B------:R-:W-:Y:S02]  /*6f40*/  IMAD.MOV.U32 R9, RZ, RZ, R11 ;  /* 0x000000ffff097224 */ /* 0x000fe400078e000b */
[----:B------:R-:W-:Y:S02]  /*6f50*/  IMAD.MOV.U32 R27, RZ, RZ, R12 ;  /* 0x000000ffff1b7224 */ /* 0x000fe400078e000c */
[----:B------:R-:W-:-:S06]  /*6f60*/  IMAD.MOV.U32 R29, RZ, RZ, R13 ;  /* 0x000000ffff1d7224 */ /* 0x000fcc00078e000d */
        /* <DEDUP_REMOVED lines=16> */
.L_x_135:
[----:B------:R-:W-:Y:S05]  /*7070*/  BSYNC.RECONVERGENT B1 ;  /* 0x0000000000017941 */ /* 0x000fea0003800200 */
.L_x_134:
[----:B------:R-:W-:Y:S01]  /*7080*/  DSETP.GE.AND P0, PT, |R14|, UR14, PT ;  /* 0x0000000e0e007e2a */ /* 0x000fe2000bf06200 */
[----:B------:R-:W-:Y:S01]  /*7090*/  BSSY.RECONVERGENT B1, `(.L_x_136) ;  /* 0x0000016000017945 */ /* 0x000fe20003800200 */
[----:B------:R-:W-:Y:S01]  /*70a0*/  DSETP.LT.AND P2, PT, |R8|, |R14|, PT ;  /* 0x4000000e0800722a */ /* 0x000fe20003f41200 */
[----:B------:R-:W-:Y:S02]  /*70b0*/  IMAD.MOV.U32 R20, RZ, RZ, R14 ;  /* 0x000000ffff147224 */ /* 0x000fe400078e000e */
[----:B------:R-:W-:Y:S02]  /*70c0*/  IMAD.MOV.U32 R21, RZ, RZ, R15 ;  /* 0x000000ffff157224 */ /* 0x000fe400078e000f */
[----:B-1----:R-:W-:Y:S02]  /*70d0*/  IMAD.MOV.U32 R25, RZ, RZ, R4 ;  /* 0x000000ffff197224 */ /* 0x002fe400078e0004 */
        /* <DEDUP_REMOVED lines=17> */
.L_x_137:
[----:B------:R-:W-:Y:S05]  /*71f0*/  BSYNC.RECONVERGENT B1 ;  /* 0x0000000000017941 */ /* 0x000fea0003800200 */
.L_x_136:
[----:B------:R0:W1:Y:S01]  /*7200*/  LDS.128 R12, [R0+0x60] ;  /* 0x00006000000c7984 */ /* 0x0000620000000c00 */
[----:B------:R-:W-:Y:S01]  /*7210*/  DSETP.GE.AND P0, PT, |R6|, UR14, PT ;  /* 0x0000000e06007e2a */ /* 0x000fe2000bf06200 */
[----:B------:R-:W-:Y:S01]  /*7220*/  BSSY.RECONVERGENT B1, `(.L_x_138) ;  /* 0x0000018000017945 */ /* 0x000fe20003800200 */
[----:B------:R-:W-:Y:S01]  /*7230*/  DSETP.LT.AND P2, PT, |R20|, |R6|, PT ;  /* 0x400000061400722a */ /* 0x000fe20003f41200 */
[----:B------:R0:W3:Y:S01]  /*7240*/  LDS.128 R8, [R0+0x70] ;  /* 0x0000700000087984 */ /* 0x0000e20000000c00 */
[----:B--2---:R-:W-:Y:S01]  /*7250*/  DSETP.GE.AND P3, PT, |R18|, UR14, PT ;  /* 0x0000000e12007e2a */ /* 0x004fe2000bf66200 */
[----:B------:R-:W-:Y:S02]  /*7260*/  IMAD.MOV.U32 R4, RZ, RZ, R6 ;  /* 0x000000ffff047224 */ /* 0x000fe400078e0006 */
[----:B------:R-:W-:Y:S02]  /*7270*/  IMAD.MOV.U32 R5, RZ, RZ, R7 ;  /* 0x000000ffff057224 */ /* 0x000fe400078e0007 */
[----:B------:R-:W-:-:S02]  /*7280*/  IMAD.MOV.U32 R27, RZ, RZ, R16 ;  /* 0x000000ffff1b7224 */ /* 0x000fc400078e0010 */
[----:B------:R-:W-:-:S05]  /*7290*/  IMAD.MOV.U32 R29, RZ, RZ, R17 ;  /* 0x000000ffff1d7224 */ /* 0x000fca00078e0011 */
        /* <DEDUP_REMOVED lines=16> */
.L_x_139:
[----:B------:R-:W-:Y:S05]  /*73a0*/  BSYNC.RECONVERGENT B1 ;  /* 0x0000000000017941 */ /* 0x000fea0003800200 */
.L_x_138:
[----:B------:R-:W-:Y:S01]  /*73b0*/  DSETP.LT.AND P0, PT, |R4|, |R18|, PT ;  /* 0x400000120400722a */ /* 0x000fe20003f01200 */
[----:B------:R-:W-:Y:S01]  /*73c0*/  BSSY.RECONVERGENT B1, `(.L_x_140) ;  /* 0x0000016000017945 */ /* 0x000fe20003800200 */
[----:B-1----:R-:W-:Y:S01]  /*73d0*/  DSETP.GE.AND P2, PT, |R14|, UR14, PT ;  /* 0x0000000e0e007e2a */ /* 0x002fe2000bf46200 */
[----:B------:R-:W-:Y:S02]  /*73e0*/  IMAD.MOV.U32 R6, RZ, RZ, R18 ;  /* 0x000000ffff067224 */ /* 0x000fe400078e0012 */
[----:B------:R-:W-:Y:S02]  /*73f0*/  IMAD.MOV.U32 R7, RZ, RZ, R19 ;  /* 0x000000ffff077224 */ /* 0x000fe400078e0013 */
[----:B------:R-:W-:Y:S02]  /*7400*/  IMAD.MOV.U32 R21, RZ, RZ, R12 ;  /* 0x000000ffff157224 */ /* 0x000fe400078e000c */
[----:B------:R-:W-:-:S05]  /*7410*/  IMAD.MOV.U32 R23, RZ, RZ, R13 ;  /* 0x000000ffff177224 */ /* 0x000fca00078e000d */
        /* <DEDUP_REMOVED lines=16> */
.L_x_141:
[----:B------:R-:W-:Y:S05]  /*7520*/  BSYNC.RECONVERGENT B1 ;  /* 0x0000000000017941 */ /* 0x000fea0003800200 */
.L_x_140:
[----:B------:R-:W-:Y:S01]  /*7530*/  DSETP.LT.AND P0, PT, |R6|, |R14|, PT ;  /* 0x4000000e0600722a */ /* 0x000fe20003f01200 */
[----:B------:R-:W-:Y:S01]  /*7540*/  BSSY.RECONVERGENT B1, `(.L_x_142) ;  /* 0x0000016000017945 */ /* 0x000fe20003800200 */
[----:B---3--:R-:W-:Y:S01]  /*7550*/  DSETP.GE.AND P3, PT, |R10|, UR14, PT ;  /* 0x0000000e0a007e2a */ /* 0x008fe2000bf66200 */
        /* <DEDUP_REMOVED lines=20> */
.L_x_143:
[----:B------:R-:W-:Y:S05]  /*76a0*/  BSYNC.RECONVERGENT B1 ;  /* 0x0000000000017941 */ /* 0x000fea0003800200 */
.L_x_142:
[----:B------:R-:W-:Y:S01]  /*76b0*/  DSETP.LT.AND P0, PT, |R12|, |R10|, PT ;  /* 0x4000000a0c00722a */ /* 0x000fe20003f01200 */
[----:B------:R-:W-:Y:S02]  /*76c0*/  IMAD.MOV.U32 R4, RZ, RZ, R10 ;  /* 0x000000ffff047224 */ /* 0x000fe400078e000a */
        /* <DEDUP_REMOVED lines=19> */
.L_x_34:
[----:B------:R-:W-:Y:S05]  /*7800*/  BSYNC.RECONVERGENT B0 ;  /* 0x0000000000007941 */ /* 0x000fea0003800200 */
.L_x_1:
[----:B------:R-:W-:Y:S05]  /*7810*/  @P1 EXIT ;  /* 0x000000000000194d */ /* 0x000fea0003800000 */
[----:B01234-:R-:W0:Y:S02]  /*7820*/  LDC.64 R2, c[0x0][0x388] ;  /* 0x0000e200ff027b82 */ /* 0x01fe240000000a00 */
[----:B0-----:R-:W-:Y:S04]  /*7830*/  STG.E.64 desc[UR10][R2.64], R4 ;  /* 0x0000000402007986 */ /* 0x001fe8000c101b0a */
[----:B------:R-:W-:Y:S01]  /*7840*/  STG.E.64 desc[UR10][R2.64+0x8], R6 ;  /* 0x0000080602007986 */ /* 0x000fe2000c101b0a */
[----:B------:R-:W-:Y:S05]  /*7850*/  EXIT ;  /* 0x000000000000794d */ /* 0x000fea0003800000 */
.L_x_144:
        /* <DEDUP_REMOVED lines=10> */
.L_x_812:


//--------------------- .text._ZN6thrust24THRUST_300001_SM_1000_NS8cuda_cub4core6detail13_kernel_agentINS1_8__reduce10DrainAgentIlEEJN3cub18CUB_300001_SM_10009GridQueueIyEElEEEvDpT0_ --------------------------
	.section	.text._ZN6thrust24THRUST_300001_SM_1000_NS8cuda_cub4core6detail13_kernel_agentINS1_8__reduce10DrainAgentIlEEJN3cub18CUB_300001_SM_10009GridQueueIyEElEEEvDpT0_,"ax",@progbits
	.align	128
        .global         _ZN6thrust24THRUST_300001_SM_1000_NS8cuda_cub4core6detail13_kernel_agentINS1_8__reduce10DrainAgentIlEEJN3cub18CUB_300001_SM_10009GridQueueIyEElEEEvDpT0_
        .type           _ZN6thrust24THRUST_300001_SM_1000_NS8cuda_cub4core6detail13_kernel_agentINS1_8__reduce10DrainAgentIlEEJN3cub18CUB_300001_SM_10009GridQueueIyEElEEEvDpT0_,@function
        .size           _ZN6thrust24THRUST_300001_SM_1000_NS8cuda_cub4core6detail13_kernel_agentINS1_8__reduce10DrainAgentIlEEJN3cub18CUB_300001_SM_10009GridQueueIyEElEEEvDpT0_,(.L_x_813 - _ZN6thrust24THRUST_300001_SM_1000_NS8cuda_cub4core6detail13_kernel_agentINS1_8__reduce10DrainAgentIlEEJN3cub18CUB_300001_SM_10009GridQueueIyEElEEEvDpT0_)
        .other          _ZN6thrust24THRUST_300001_SM_1000_NS8cuda_cub4core6detail13_kernel_agentINS1_8__reduce10DrainAgentIlEEJN3cub18CUB_300001_SM_10009GridQueueIyEElEEEvDpT0_,@"STO_CUDA_ENTRY STV_DEFAULT"
_ZN6thrust24THRUST_300001_SM_1000_NS8cuda_cub4core6detail13_kernel_agentINS1_8__reduce10DrainAgentIlEEJN3cub18CUB_300001_SM_10009GridQueueIyEElEEEvDpT0_:
.text._ZN6thrust24THRUST_300001_SM_1000_NS8cuda_cub4core6detail13_kernel_agentINS1_8__reduce10DrainAgentIlEEJN3cub18CUB_300001_SM_10009GridQueueIyEElEEEvDpT0_:
[----:B------:R-:W-:Y:S08]  /*0000*/  LDC R1, c[0x0][0x37c] ;  /* 0x0000df00ff017b82 */ /* 0x000ff00000000800 */
[----:B------:R-:W0:Y:S01]  /*0010*/  LDC.64 R2, c[0x0][0x380] ;  /* 0x0000e000ff027b82 */ /* 0x000e220000000a00 */
[----:B------:R-:W0:Y:S07]  /*0020*/  LDCU.64 UR4, c[0x0][0x358] ;  /* 0x00006b00ff0477ac */ /* 0x000e2e0008000a00 */
[----:B------:R-:W1:Y:S01]  /*0030*/  LDC.64 R4, c[0x0][0x388] ;  /* 0x0000e200ff047b82 */ /* 0x000e620000000a00 */
[----:B0-----:R-:W-:Y:S04]  /*0040*/  STG.E.64 desc[UR4][R2.64+0x8], RZ ;  /* 0x000008ff02007986 */ /* 0x001fe8000c101b04 */
[----:B-1----:R-:W-:Y:S01]  /*0050*/  STG.E.64 desc[UR4][R2.64], R4 ;  /* 0x0000000402007986 */ /* 0x002fe2000c101b04 */
[----:B------:R-:W-:Y:S05]  /*0060*/  EXIT ;  /* 0x000000000000794d */ /* 0x000fea0003800000 */
.L_x_145:
        /* <DEDUP_REMOVED lines=9> */
.L_x_813:


//--------------------- .text._ZN6thrust24THRUST_300001_SM_1000_NS8cuda_cub4core6detail13_kernel_agentINS1_8__reduce11ReduceAgentINS0_12zip_iteratorIN4cuda3std3__45tupleIJNS0_10device_ptrIdEENS0_17counting_iteratorIlNS0_11use_defaultESF_SF_EEEEEEEPNSB_IJdlEEESJ_lNS1_9__extrema9arg_max_fIdl10ComparatorEEEEJSI_SK_lN3cub18CUB_300001_SM_100013GridEvenShareIlEENSR_9GridQueueIyEESO_EEEvDpT0_ --------------------------
	.section	.text._ZN6thrust24THRUST_300001_SM_1000_NS8cuda_cub4core6detail13_kernel_agentINS1_8__reduce11ReduceAgentINS0_12zip_iteratorIN4cuda3std3__45tupleIJNS0_10device_ptrIdEENS0_17counting_iteratorIlNS0_11use_defaultESF_SF_EEEEEEEPNSB_IJdlEEESJ_lNS1_9__extrema9arg_max_fIdl10ComparatorEEEEJSI_SK_lN3cub18CUB_300001_SM_100013GridEvenShareIlEENSR_9GridQueueIyEESO_EEEvDpT0_,"ax",@progbits
	.align	128
        .global         _ZN6thrust24THRUST_300001_SM_1000_NS8cuda_cub4core6detail13_kernel_agentINS1_8__reduce11ReduceAgentINS0_12zip_iteratorIN4cuda3std3__45tupleIJNS0_10device_ptrIdEENS0_17counting_iteratorIlNS0_11use_defaultESF_SF_EEEEEEEPNSB_IJdlEEESJ_lNS1_9__extrema9arg_max_fIdl10ComparatorEEEEJSI_SK_lN3cub18CUB_300001_SM_100013GridEvenShareIlEENSR_9GridQueueIyEESO_EEEvDpT0_
        .type           _ZN6thrust24THRUST_300001_SM_1000_NS8cuda_cub4core6detail13_kernel_agentINS1_8__reduce11ReduceAgentINS0_12zip_iteratorIN4cuda3std3__45tupleIJNS0_10device_ptrIdEENS0_17counting_iteratorIlNS0_11use_defaultESF_SF_EEEEEEEPNSB_IJdlEEESJ_lNS1_9__extrema9arg_max_fIdl10ComparatorEEEEJSI_SK_lN3cub18CUB_300001_SM_100013GridEvenShareIlEENSR_9GridQueueIyEESO_EEEvDpT0_,@function
        .size           _ZN6thrust24THRUST_300001_SM_1000_NS8cuda_cub4core6detail13_kernel_agentINS1_8__reduce11ReduceAgentINS0_12zip_iteratorIN4cuda3std3__45tupleIJNS0_10device_ptrIdEENS0_17counting_iteratorIlNS0_11use_defaultESF_SF_EEEEEEEPNSB_IJdlEEESJ_lNS1_9__extrema9arg_max_fIdl10ComparatorEEEEJSI_SK_lN3cub18CUB_300001_SM_100013GridEvenShareIlEENSR_9GridQueueIyEESO_EEEvDpT0_,(.L_x_814 - _ZN6thrust24THRUST_300001_SM_1000_NS8cuda_cub4core6detail13_kernel_agentINS1_8__reduce11ReduceAgentINS0_12zip_iteratorIN4cuda3std3__45tupleIJNS0_10device_ptrIdEENS0_17counting_iteratorIlNS0_11use_defaultESF_SF_EEEEEEEPNSB_IJdlEEESJ_lNS1_9__extrema9arg_max_fIdl10ComparatorEEEEJSI_SK_lN3cub18CUB_300001_SM_100013GridEvenShareIlEENSR_9GridQueueIyEESO_EEEvDpT0_)
        .other          _ZN6thrust24THRUST_300001_SM_1000_NS8cuda_cub4core6detail13_kernel_agentINS1_8__reduce11ReduceAgentINS0_12zip_iteratorIN4cuda3std3__45tupleIJNS0_10device_ptrIdEENS0_17counting_iteratorIlNS0_11use_defaultESF_SF_EEEEEEEPNSB_IJdlEEESJ_lNS1_9__extrema9arg_max_fIdl10ComparatorEEEEJSI_SK_lN3cub18CUB_300001_SM_100013GridEvenShareIlEENSR_9GridQueueIyEESO_EEEvDpT0_,@"STO_CUDA_ENTRY STV_DEFAULT"
_ZN6thrust24THRUST_300001_SM_1000_NS8cuda_cub4core6detail13_kernel_agentINS1_8__reduce11ReduceAgentINS0_12zip_iteratorIN4cuda3std3__45tupleIJNS0_10device_ptrIdEENS0_17counting_iteratorIlNS0_11use_defaultESF_SF_EEEEEEEPNSB_IJdlEEESJ_lNS1_9__extrema9arg_max_fIdl10ComparatorEEEEJSI_SK_lN3cub18CUB_300001_SM_100013GridEvenShareIlEENSR_9GridQueueIyEESO_EEEvDpT0_:
.text._ZN6thrust24THRUST_300001_SM_1000_NS8cuda_cub4core6detail13_kernel_agentINS1_8__reduce11ReduceAgentINS0_12zip_iteratorIN4cuda3std3__45tupleIJNS0_10device_ptrIdEENS0_17counting_iteratorIlNS0_11use_defaultESF_SF_EEEEEEEPNSB_IJdlEEESJ_lNS1_9__extrema9arg_max_fIdl10ComparatorEEEEJSI_SK_lN3cub18CUB_300001_SM_100013GridEvenShareIlEENSR_9GridQueueIyEESO_EEEvDpT0_:
[----:B------:R-:W-:Y:S01]  /*0000*/  LDC R1, c[0x0][0x37c] ;  /* 0x0000df00ff017b82 */ /* 0x000fe20000000800 */
[----:B------:R-:W0:Y:S01]  /*0010*/  S2R R0, SR_CTAID.X ;  /* 0x0000000000007919 */ /* 0x000e220000002500 */
[----:B------:R-:W1:Y:S01]  /*0020*/  LDCU.64 UR4, c[0x0][0x398] ;  /* 0x00007300ff0477ac */ /* 0x000e620008000a00 */
[----:B------:R-:W-:Y:S01]  /*0030*/  BSSY.RECONVERGENT B0, `(.L_x_146) ;  /* 0x0000723000007945 */ /* 0x000fe20003800200 */
[----:B------:R-:W2:Y:S01]  /*0040*/  LDCU UR6, c[0x0][0x370] ;  /* 0x00006e00ff0677ac */ /* 0x000ea20008000800 */
[----:B------:R-:W3:Y:S01]  /*0050*/  LDCU.64 UR10, c[0x0][0x358] ;  /* 0x00006b00ff0a77ac */ /* 0x000ee20008000a00 */
[----:B-1----:R-:W-:Y:S02]  /*0060*/  IMAD.U32 R15, RZ, RZ, UR4 ;  /* 0x00000004ff0f7e24 */ /* 0x002fe4000f8e00ff */
[----:B------:R-:W-:Y:S01]  /*0070*/  IMAD.U32 R14, RZ, RZ, UR5 ;  /* 0x00000005ff0e7e24 */ /* 0x000fe2000f8e00ff */
[----:B--2---:R-:W-:Y:S01]  /*0080*/  UIMAD UR6, UR6, 0x500, URZ ;  /* 0x00000500060678a4 */ /* 0x004fe2000f8e02ff */
[----:B0-----:R-:W-:-:S05]  /*0090*/  IMAD R7, R0, 0x500, RZ ;  /* 0x0000050000077824 */ /* 0x001fca00078e02ff */
[----:B------:R-:W-:-:S04]  /*00a0*/  IADD3 R2, P1, PT, R7, 0x500, RZ ;  /* 0x0000050007027810 */ /* 0x000fc80007f3e0ff */
[----:B------:R-:W-:Y:S01]  /*00b0*/  ISETP.GT.U32.AND P0, PT, R2, R15, PT ;  /* 0x0000000f0200720c */ /* 0x000fe20003f04070 */
[----:B------:R-:W-:-:S05]  /*00c0*/  IMAD.X R3, RZ, RZ, RZ, P1 ;  /* 0x000000ffff037224 */ /* 0x000fca00008e06ff */
[----:B------:R-:W-:-:S13]  /*00d0*/  ISETP.GT.AND.EX P0, PT, R3, R14, PT, P0 ;  /* 0x0000000e0300720c */ /* 0x000fda0003f04300 */
[----:B---3--:R-:W-:Y:S05]  /*00e0*/  @!P0 BRA `(.L_x_147) ;  /* 0x0000004000708947 */ /* 0x008fea0003800000 */
[----:B------:R-:W0:Y:S01]  /*00f0*/  S2R R5, SR_TID.X ;  /* 0x0000000000057919 */ /* 0x000e220000002100 */
[----:B------:R-:W-:Y:S01]  /*0100*/  IMAD.IADD R4, R15, 0x1, -R7 ;  /* 0x000000010f047824 */ /* 0x000fe200078e0a07 */
[----:B------:R-:W-:Y:S01]  /*0110*/  BSSY.RECONVERGENT B1, `(.L_x_148) ;  /* 0x0000010000017945 */ /* 0x000fe20003800200 */
[----:B------:R-:W-:Y:S01]  /*0120*/  IMAD.MOV.U32 R8, RZ, RZ, RZ ;  /* 0x000000ffff087224 */ /* 0x000fe200078e00ff */
[----:B------:R-:W-:Y:S01]  /*0130*/  CS2R R2, SRZ ;  /* 0x0000000000027805 */ /* 0x000fe2000001ff00 */
[----:B------:R-:W-:Y:S01]  /*0140*/  IMAD.MOV.U32 R6, RZ, RZ, RZ ;  /* 0x000000ffff067224 */ /* 0x000fe200078e00ff */
[----:B0-----:R-:W-:Y:S01]  /*0150*/  ISETP.GE.AND P0, PT, R5, R4, PT ;  /* 0x000000040500720c */ /* 0x001fe20003f06270 */
[----:B------:R-:W-:-:S12]  /*0160*/  IMAD.MOV.U32 R9, RZ, RZ, R5 ;  /* 0x000000ffff097224 */ /* 0x000fd800078e0005 */
[----:B------:R-:W-:Y:S05]  /*0170*/  @P0 BRA `(.L_x_149) ;  /* 0x0000000000240947 */ /* 0x000fea0003800000 */
[----:B------:R-:W0:Y:S01]  /*0180*/  LDCU.128 UR4, c[0x0][0x380] ;  /* 0x00007000ff0477ac */ /* 0x000e220008000c00 */
[----:B------:R-:W-:-:S05]  /*0190*/  IADD3 R8, P0, PT, R7, R5, RZ ;  /* 0x0000000507087210 */ /* 0x000fca0007f1e0ff */
[----:B------:R-:W-:Y:S01]  /*01a0*/  IMAD.X R11, RZ, RZ, RZ, P0 ;  /* 0x000000ffff0b7224 */ /* 0x000fe200000e06ff */
[----:B0-----:R-:W-:-:S04]  /*01b0*/  LEA R2, P1, R8, UR4, 0x3 ;  /* 0x0000000408027c11 */ /* 0x001fc8000f8218ff */
[----:B------:R-:W-:-:S06]  /*01c0*/  LEA.HI.X R3, R8, UR5, R11, 0x3, P1 ;  /* 0x0000000508037c11 */ /* 0x000fcc00088f1c0b */
[----:B------:R-:W5:Y:S01]  /*01d0*/  LDG.E.64 R2, desc[UR10][R2.64] ;  /* 0x0000000a02027981 */ /* 0x000f62000c1e1b00 */
[----:B------:R-:W-:Y:S01]  /*01e0*/  IADD3 R8, P0, PT, R8, UR6, RZ ;  /* 0x0000000608087c10 */ /* 0x000fe2000ff1e0ff */
[----:B------:R-:W-:-:S03]  /*01f0*/  VIADD R9, R5, 0x100 ;  /* 0x0000010005097836 */ /* 0x000fc60000000000 */
[----:B------:R-:W-:-:S09]  /*0200*/  IADD3.X R6, PT, PT, R11, UR7, RZ, P0, !PT ;  /* 0x000000070b067c10 */ /* 0x000fd200087fe4ff */
.L_x_149:
[----:B------:R-:W-:Y:S05]  /*0210*/  BSYNC.RECONVERGENT B1 ;  /* 0x0000000000017941 */ /* 0x000fea0003800200 */
.L_x_148:
[----:B------:R-:W-:Y:S01]  /*0220*/  ISETP.GE.AND P0, PT, R9, R4, PT ;  /* 0x000000040900720c */ /* 0x000fe20003f06270 */
[----:B------:R-:W-:-:S12]  /*0230*/  BSSY.RECONVERGENT B1, `(.L_x_150) ;  /* 0x00000bd000017945 */ /* 0x000fd80003800200 */
[----:B------:R-:W-:Y:S05]  /*0240*/  @P0 BRA `(.L_x_151) ;  /* 0x0000000800ec0947 */ /* 0x000fea0003800000 */
[----:B------:R-:W-:Y:S01]  /*0250*/  LOP3.LUT R10, RZ, R9, RZ, 0x33, !PT ;  /* 0x00000009ff0a7212 */ /* 0x000fe200078e33ff */
[----:B------:R-:W-:Y:S03]  /*0260*/  BSSY.RECONVERGENT B2, `(.L_x_152) ;  /* 0x0000038000027945 */ /* 0x000fe60003800200 */
[----:B------:R-:W-:-:S04]  /*0270*/  IADD3 R21, PT, PT, -R7, R15, R10 ;  /* 0x0000000f07157210 */ /* 0x000fc80007ffe10a */
[----:B------:R-:W-:-:S04]  /*0280*/  LOP3.LUT R10, R21, 0x300, RZ, 0xc0, !PT ;  /* 0x00000300150a7812 */ /* 0x000fc800078ec0ff */
[----:B------:R-:W-:-:S13]  /*0290*/  ISETP.NE.AND P0, PT, R10, 0x300, PT ;  /* 0x000003000a00780c */ /* 0x000fda0003f05270 */
[----:B------:R-:W-:Y:S05]  /*02a0*/  @!P0 BRA `(.L_x_153) ;  /* 0x0000000000cc8947 */ /* 0x000fea0003800000 */
[----:B------:R-:W0:Y:S01]  /*02b0*/  LDCU.128 UR4, c[0x0][0x380] ;  /* 0x00007000ff0477ac */ /* 0x000e220008000c00 */
[----:B------:R-:W-:Y:S02]  /*02c0*/  IADD3 R18, P0, PT, R7, R9, RZ ;  /* 0x0000000907127210 */ /* 0x000fe40007f1e0ff */
[----:B------:R-:W-:-:S03]  /*02d0*/  LEA.HI R10, R21, 0x1, RZ, 0x18 ;  /* 0x00000001150a7811 */ /* 0x000fc600078fc0ff */
[----:B------:R-:W-:Y:S01]  /*02e0*/  IMAD.X R11, RZ, RZ, RZ, P0 ;  /* 0x000000ffff0b7224 */ /* 0x000fe200000e06ff */
[----:B------:R-:W-:-:S05]  /*02f0*/  LOP3.LUT R10, R10, 0x3, RZ, 0xc0, !PT ;  /* 0x000000030a0a7812 */ /* 0x000fca00078ec0ff */
[----:B------:R-:W-:Y:S01]  /*0300*/  IMAD.MOV R16, RZ, RZ, -R10 ;  /* 0x000000ffff107224 */ /* 0x000fe200078e0a0a */
[C---:B0-----:R-:W-:Y:S02]  /*0310*/  IADD3 R19, P1, PT, R18.reuse, UR6, RZ ;  /* 0x0000000612137c10 */ /* 0x041fe4000ff3e0ff */
[C---:B------:R-:W-:Y:S02]  /*0320*/  LEA R17, P2, R18.reuse, UR4, 0x3 ;  /* 0x0000000412117c11 */ /* 0x040fe4000f8418ff */
[----:B------:R-:W-:Y:S02]  /*0330*/  IADD3.X R20, PT, PT, R11, UR7, RZ, P1, !PT ;  /* 0x000000070b147c10 */ /* 0x000fe40008ffe4ff */
[----:B------:R-:W-:-:S09]  /*0340*/  LEA.HI.X R18, R18, UR5, R11, 0x3, P2 ;  /* 0x0000000512127c11 */ /* 0x000fd200090f1c0b */
.L_x_156:
[----:B------:R-:W-:Y:S02]  /*0350*/  IMAD.MOV.U32 R12, RZ, RZ, R17 ;  /* 0x000000ffff0c7224 */ /* 0x000fe400078e0011 */
[----:B------:R-:W-:-:S06]  /*0360*/  IMAD.MOV.U32 R13, RZ, RZ, R18 ;  /* 0x000000ffff0d7224 */ /* 0x000fcc00078e0012 */
[----:B------:R-:W2:Y:S01]  /*0370*/  LDG.E.64 R12, desc[UR10][R12.64] ;  /* 0x0000000a0c0c7981 */ /* 0x000ea2000c1e1b00 */
[----:B------:R-:W-:Y:S01]  /*0380*/  IMAD.MOV.U32 R10, RZ, RZ, -0x654350b8 ;  /* 0x9abcaf48ff0a7424 */ /* 0x000fe200078e00ff */
[----:B------:R-:W-:Y:S01]  /*0390*/  BSSY.RECONVERGENT B3, `(.L_x_154) ;  /* 0x000001f000037945 */ /* 0x000fe20003800200 */
[----:B------:R-:W-:Y:S01]  /*03a0*/  IMAD.MOV.U32 R11, RZ, RZ, 0x3e7ad7f2 ;  /* 0x3e7ad7f2ff0b7424 */ /* 0x000fe200078e00ff */
[----:B------:R-:W-:Y:S01]  /*03b0*/  IADD3 R17, P3, PT, R17, 0x800, RZ ;  /* 0x0000080011117810 */ /* 0x000fe20007f7e0ff */
[----:B------:R-:W-:Y:S02]  /*03c0*/  VIADD R16, R16, 0x1 ;  /* 0x0000000110107836 */ /* 0x000fe40000000000 */
[----:B------:R-:W-:Y:S02]  /*03d0*/  IMAD.MOV.U32 R22, RZ, RZ, R8 ;  /* 0x000000ffff167224 */ /* 0x000fe400078e0008 */
[----:B------:R-:W-:Y:S01]  /*03e0*/  IMAD.MOV.U32 R23, RZ, RZ, R6 ;  /* 0x000000ffff177224 */ /* 0x000fe200078e0006 */
[----:B------:R-:W-:Y:S01]  /*03f0*/  ISETP.NE.AND P2, PT, R16, RZ, PT ;  /* 0x000000ff1000720c */ /* 0x000fe20003f45270 */
[----:B-----5:R-:W-:-:S02]  /*0400*/  IMAD.MOV.U32 R14, RZ, RZ, R2 ;  /* 0x000000ffff0e7224 */ /* 0x020fc400078e0002 */
[----:B------:R-:W-:Y:S02]  /*0410*/  IMAD.MOV.U32 R15, RZ, RZ, R3 ;  /* 0x000000ffff0f7224 */ /* 0x000fe400078e0003 */
[----:B------:R-:W-:Y:S02]  /*0420*/  IMAD.MOV.U32 R8, RZ, RZ, R19 ;  /* 0x000000ffff087224 */ /* 0x000fe400078e0013 */
[----:B------:R-:W-:Y:S01]  /*0430*/  IMAD.MOV.U32 R6, RZ, RZ, R20 ;  /* 0x000000ffff067224 */ /* 0x000fe200078e0014 */
[----:B--2---:R-:W-:Y:S02]  /*0440*/  DSETP.LT.AND P1, PT, |R2|, |R12|, PT ;  /* 0x4000000c0200722a */ /* 0x004fe40003f21200 */
[----:B------:R-:W-:Y:S01]  /*0450*/  DSETP.GE.AND P0, PT, |R12|, R10, PT ;  /* 0x0000000a0c00722a */ /* 0x000fe20003f06200 */
[----:B------:R-:W-:Y:S01]  /*0460*/  IMAD.MOV.U32 R2, RZ, RZ, R12 ;  /* 0x000000ffff027224 */ /* 0x000fe200078e000c */
[----:B------:R-:W-:-:S12]  /*0470*/  MOV R3, R13 ;  /* 0x0000000d00037202 */ /* 0x000fd80000000f00 */
        /* <DEDUP_REMOVED lines=16> */
.L_x_155:
[----:B------:R-:W-:Y:S05]  /*0580*/  BSYNC.RECONVERGENT B3 ;  /* 0x0000000000037941 */ /* 0x000fea0003800200 */
.L_x_154:
[----:B------:R-:W-:Y:S01]  /*0590*/  IADD3 R19, P0, PT, R19, 0x100, RZ ;  /* 0x0000010013137810 */ /* 0x000fe20007f1e0ff */
[----:B------:R-:W-:Y:S02]  /*05a0*/  VIADD R9, R9, 0x100 ;  /* 0x0000010009097836 */ /* 0x000fe40000000000 */
[----:B------:R-:W-:Y:S02]  /*05b0*/  IMAD.X R18, RZ, RZ, R18, P3 ;  /* 0x000000ffff127224 */ /* 0x000fe400018e0612 */
[----:B------:R-:W-:Y:S01]  /*05c0*/  IMAD.X R20, RZ, RZ, R20, P0 ;  /* 0x000000ffff147224 */ /* 0x000fe200000e0614 */
[----:B------:R-:W-:Y:S07]  /*05d0*/  @P2 BRA `(.L_x_156) ;  /* 0xfffffffc005c2947 */ /* 0x000fee000383ffff */
.L_x_153:
[----:B------:R-:W-:Y:S05]  /*05e0*/  BSYNC.RECONVERGENT B2 ;  /* 0x0000000000027941 */ /* 0x000fea0003800200 */
.L_x_152:
[----:B------:R-:W-:-:S13]  /*05f0*/  ISETP.GE.U32.AND P0, PT, R21, 0x300, PT ;  /* 0x000003001500780c */ /* 0x000fda0003f06070 */
[----:B------:R-:W-:Y:S05]  /*0600*/  @!P0 BRA `(.L_x_151) ;  /* 0x0000000400fc8947 */ /* 0x000fea0003800000 */
[----:B------:R-:W0:Y:S01]  /*0610*/  LDC.64 R12, c[0x0][0x380] ;  /* 0x0000e000ff0c7b82 */ /* 0x000e220000000a00 */
[----:B------:R-:W-:-:S07]  /*0620*/  VIADD R9, R9, 0x200 ;  /* 0x0000020009097836 */ /* 0x000fce0000000000 */
[----:B------:R-:W1:Y:S02]  /*0630*/  LDC.64 R14, c[0x0][0x388] ;  /* 0x0000e200ff0e7b82 */ /* 0x000e640000000a00 */
.L_x_165:
[----:B------:R-:W-:-:S05]  /*0640*/  VIADD R10, R9, 0xfffffe00 ;  /* 0xfffffe00090a7836 */ /* 0x000fca0000000000 */
[----:B------:R-:W-:-:S04]  /*0650*/  IADD3 R23, P0, PT, R7, R10, RZ ;  /* 0x0000000a07177210 */ /* 0x000fc80007f1e0ff */
[----:B------:R-:W-:Y:S02]  /*0660*/  LEA.HI.X.SX32 R22, R10, RZ, 0x1, P0 ;  /* 0x000000ff0a167211 */ /* 0x000fe400000f0eff */
[----:B0-----:R-:W-:-:S04]  /*0670*/  LEA R26, P0, R23, R12, 0x3 ;  /* 0x0000000c171a7211 */ /* 0x001fc800078018ff */
[----:B------:R-:W-:-:S05]  /*0680*/  LEA.HI.X R27, R23, R13, R22, 0x3, P0 ;  /* 0x0000000d171b7211 */ /* 0x000fca00000f1c16 */
[----:B------:R-:W2:Y:S04]  /*0690*/  LDG.E.64 R24, desc[UR10][R26.64] ;  /* 0x0000000a1a187981 */ /* 0x000ea8000c1e1b00 */
[----:B-----5:R0:W5:Y:S04]  /*06a0*/  LDG.E.64 R20, desc[UR10][R26.64+0x800] ;  /* 0x0008000a1a147981 */ /* 0x020168000c1e1b00 */
[----:B------:R0:W5:Y:S04]  /*06b0*/  LDG.E.64 R10, desc[UR10][R26.64+0x1000] ;  /* 0x0010000a1a0a7981 */ /* 0x000168000c1e1b00 */
[----:B------:R0:W5:Y:S01]  /*06c0*/  LDG.E.64 R18, desc[UR10][R26.64+0x1800] ;  /* 0x0018000a1a127981 */ /* 0x000162000c1e1b00 */
[----:B------:R-:W-:Y:S01]  /*06d0*/  IMAD.MOV.U32 R16, RZ, RZ, -0x654350b8 ;  /* 0x9abcaf48ff107424 */ /* 0x000fe200078e00ff */
[----:B-1----:R-:W-:Y:S01]  /*06e0*/  IADD3 R31, P1, PT, R23, R14, RZ ;  /* 0x0000000e171f7210 */ /* 0x002fe20007f3e0ff */
[----:B------:R-:W-:Y:S01]  /*06f0*/  IMAD.MOV.U32 R17, RZ, RZ, 0x3e7ad7f2 ;  /* 0x3e7ad7f2ff117424 */ /* 0x000fe200078e00ff */
[----:B------:R-:W-:Y:S01]  /*0700*/  BSSY.RECONVERGENT B2, `(.L_x_157) ;  /* 0x0000019000027945 */ /* 0x000fe20003800200 */
[----:B------:R-:W-:-:S02]  /*0710*/  VIADD R28, R9, 0xffffff00 ;  /* 0xffffff00091c7836 */ /* 0x000fc40000000000 */
[----:B------:R-:W-:Y:S02]  /*0720*/  IMAD.X R33, R22, 0x1, R15, P1 ;  /* 0x0000000116217824 */ /* 0x000fe400008e060f */
[----:B------:R-:W-:Y:S02]  /*0730*/  IMAD.MOV.U32 R29, RZ, RZ, R31 ;  /* 0x000000ffff1d7224 */ /* 0x000fe400078e001f */
[----:B------:R-:W-:Y:S01]  /*0740*/  IMAD.MOV.U32 R30, RZ, RZ, R33 ;  /* 0x000000ffff1e7224 */ /* 0x000fe200078e0021 */
[----:B--2---:R-:W-:Y:S01]  /*0750*/  DSETP.LT.AND P2, PT, |R2|, |R24|, PT ;  /* 0x400000180200722a */ /* 0x004fe20003f41200 */
[----:B------:R-:W-:Y:S01]  /*0760*/  IMAD.MOV.U32 R22, RZ, RZ, R24 ;  /* 0x000000ffff167224 */ /* 0x000fe200078e0018 */
[----:B------:R-:W-:Y:S01]  /*0770*/  DSETP.GE.AND P0, PT, |R24|, R16, PT ;  /* 0x000000101800722a */ /* 0x000fe20003f06200 */
[----:B------:R-:W-:-:S13]  /*0780*/  IMAD.MOV.U32 R23, RZ, RZ, R25 ;  /* 0x000000ffff177224 */ /* 0x000fda00078e0019 */
        /* <DEDUP_REMOVED lines=16> */
.L_x_158:
[----:B------:R-:W-:Y:S05]  /*0890*/  BSYNC.RECONVERGENT B2 ;  /* 0x0000000000027941 */ /* 0x000fea0003800200 */
.L_x_157:
[----:B-----5:R-:W-:Y:S01]  /*08a0*/  DSETP.GE.AND P0, PT, |R20|, R16, PT ;  /* 0x000000101400722a */ /* 0x020fe20003f06200 */
[----:B------:R-:W-:Y:S01]  /*08b0*/  SHF.R.S32.HI R2, RZ, 0x1f, R28 ;  /* 0x0000001fff027819 */ /* 0x000fe2000001141c */
[----:B------:R-:W-:Y:S01]  /*08c0*/  DSETP.LT.AND P3, PT, |R22|, |R20|, PT ;  /* 0x400000141600722a */ /* 0x000fe20003f61200 */
[----:B------:R-:W-:Y:S01]  /*08d0*/  IADD3 R28, P1, P2, R28, R14, R7 ;  /* 0x0000000e1c1c7210 */ /* 0x000fe20007a3e007 */
[----:B------:R-:W-:Y:S01]  /*08e0*/  BSSY.RECONVERGENT B2, `(.L_x_159) ;  /* 0x0000016000027945 */ /* 0x000fe20003800200 */
[----:B------:R-:W-:Y:S02]  /*08f0*/  IMAD.MOV.U32 R3, RZ, RZ, R21 ;  /* 0x000000ffff037224 */ /* 0x000fe400078e0015 */
[----:B------:R-:W-:Y:S01]  /*0900*/  IADD3.X R27, PT, PT, R2, R15, RZ, P1, P2 ;  /* 0x0000000f021b7210 */ /* 0x000fe20000fe44ff */
[----:B------:R-:W-:Y:S02]  /*0910*/  IMAD.MOV.U32 R24, RZ, RZ, R28 ;  /* 0x000000ffff187224 */ /* 0x000fe400078e001c */
[----:B------:R-:W-:Y:S01]  /*0920*/  IMAD.MOV.U32 R2, RZ, RZ, R20 ;  /* 0x000000ffff027224 */ /* 0x000fe200078e0014 */
[----:B------:R-:W-:-:S05]  /*0930*/  MOV R25, R27 ;  /* 0x0000001b00197202 */ /* 0x000fca0000000f00 */
        /* <DEDUP_REMOVED lines=16> */
.L_x_160:
[----:B------:R-:W-:Y:S05]  /*0a40*/  BSYNC.RECONVERGENT B2 ;  /* 0x0000000000027941 */ /* 0x000fea0003800200 */
.L_x_159:
[----:B------:R-:W-:Y:S01]  /*0a50*/  DSETP.GE.AND P0, PT, |R10|, R16, PT ;  /* 0x000000100a00722a */ /* 0x000fe20003f06200 */
[----:B------:R-:W-:Y:S01]  /*0a60*/  SHF.R.S32.HI R8, RZ, 0x1f, R9 ;  /* 0x0000001fff087819 */ /* 0x000fe20000011409 */
[----:B------:R-:W-:Y:S01]  /*0a70*/  DSETP.LT.AND P6, PT, |R2|, |R10|, PT ;  /* 0x4000000a0200722a */ /* 0x000fe20003fc1200 */
[CC--:B------:R-:W-:Y:S01]  /*0a80*/  IADD3 R27, P1, P5, R9.reuse, R14.reuse, R7 ;  /* 0x0000000e091b7210 */ /* 0x0c0fe20007d3e007 */
[----:B------:R-:W-:Y:S01]  /*0a90*/  VIADD R6, R9, 0x100 ;  /* 0x0000010009067836 */ /* 0x000fe20000000000 */
[----:B------:R-:W-:Y:S01]  /*0aa0*/  BSSY.RECONVERGENT B2, `(.L_x_161) ;  /* 0x0000019000027945 */ /* 0x000fe20003800200 */
[----:B------:R-:W-:Y:S01]  /*0ab0*/  DSETP.GE.AND P4, PT, |R18|, R16, PT ;  /* 0x000000101200722a */ /* 0x000fe20003f86200 */
[----:B------:R-:W-:Y:S01]  /*0ac0*/  IADD3.X R8, PT, PT, R8, R15, RZ, P1, P5 ;  /* 0x0000000f08087210 */ /* 0x000fe20000fea4ff */
[----:B------:R-:W-:Y:S01]  /*0ad0*/  IMAD.MOV.U32 R22, RZ, RZ, R27 ;  /* 0x000000ffff167224 */ /* 0x000fe200078e001b */
[----:B------:R-:W-:Y:S01]  /*0ae0*/  IADD3 R29, P2, P3, R6, R14, R7 ;  /* 0x0000000e061d7210 */ /* 0x000fe20007b5e007 */
[----:B------:R-:W-:Y:S01]  /*0af0*/  IMAD.MOV.U32 R20, RZ, RZ, R10 ;  /* 0x000000ffff147224 */ /* 0x000fe200078e000a */
[----:B------:R-:W-:Y:S01]  /*0b00*/  SHF.R.S32.HI R6, RZ, 0x1f, R6 ;  /* 0x0000001fff067819 */ /* 0x000fe20000011406 */
[----:B------:R-:W-:-:S02]  /*0b10*/  IMAD.MOV.U32 R23, RZ, RZ, R8 ;  /* 0x000000ffff177224 */ /* 0x000fc400078e0008 */
[----:B------:R-:W-:Y:S02]  /*0b20*/  IMAD.MOV.U32 R21, RZ, RZ, R11 ;  /* 0x000000ffff157224 */ /* 0x000fe400078e000b */
[----:B------:R-:W-:Y:S06]  /*0b30*/  @P0 BRA P6, `(.L_x_162) ;  /* 0x00000000003c0947 */ /* 0x000fec0003000000 */
        /* <DEDUP_REMOVED lines=15> */
.L_x_162:
[----:B------:R-:W-:Y:S05]  /*0c30*/  BSYNC.RECONVERGENT B2 ;  /* 0x0000000000027941 */ /* 0x000fea0003800200 */
.L_x_161:
[----:B------:R-:W-:Y:S01]  /*0c40*/  DSETP.LT.AND P0, PT, |R20|, |R18|, PT ;  /* 0x400000121400722a */ /* 0x000fe20003f01200 */
[----:B------:R-:W-:Y:S01]  /*0c50*/  IADD3.X R10, PT, PT, R6, R15, RZ, P2, P3 ;  /* 0x0000000f060a7210 */ /* 0x000fe200017e64ff */
[----:B------:R-:W-:Y:S01]  /*0c60*/  BSSY.RECONVERGENT B2, `(.L_x_163) ;  /* 0x0000015000027945 */ /* 0x000fe20003800200 */
[----:B------:R-:W-:Y:S02]  /*0c70*/  IMAD.MOV.U32 R8, RZ, RZ, R29 ;  /* 0x000000ffff087224 */ /* 0x000fe400078e001d */
[----:B------:R-:W-:Y:S02]  /*0c80*/  IMAD.MOV.U32 R2, RZ, RZ, R18 ;  /* 0x000000ffff027224 */ /* 0x000fe400078e0012 */
[----:B------:R-:W-:Y:S02]  /*0c90*/  IMAD.MOV.U32 R6, RZ, RZ, R10 ;  /* 0x000000ffff067224 */ /* 0x000fe400078e000a */
[----:B------:R-:W-:-:S05]  /*0ca0*/  IMAD.MOV.U32 R3, RZ, RZ, R19 ;  /* 0x000000ffff037224 */ /* 0x000fca00078e0013 */
[----:B------:R-:W-:Y:S05]  /*0cb0*/  @P4 BRA P0, `(.L_x_164) ;  /* 0x00000000003c4947 */ /* 0x000fea0000000000 */
[----:B------:R-:W-:Y:S01]  /*0cc0*/  DSETP.GE.AND P1, PT, |R20|, R16, PT ;  /* 0x000000101400722a */ /* 0x000fe20003f26200 */
[----:B------:R-:W-:Y:S01]  /*0cd0*/  IMAD.MOV.U32 R8, RZ, RZ, R22 ;  /* 0x000000ffff087224 */ /* 0x000fe200078e0016 */
[----:B------:R-:W-:Y:S01]  /*0ce0*/  DSETP.GEU.AND P0, PT, |R18|, |R20|, PT ;  /* 0x400000141200722a */ /* 0x000fe20003f0e200 */
[----:B------:R-:W-:Y:S01]  /*0cf0*/  IMAD.MOV.U32 R6, RZ, RZ, R23 ;  /* 0x000000ffff067224 */ /* 0x000fe200078e0017 */
[----:B------:R-:W-:Y:S01]  /*0d00*/  MOV R3, R21 ;  /* 0x0000001500037202 */ /* 0x000fe20000000f00 */
[----:B------:R-:W-:-:S11]  /*0d10*/  IMAD.MOV.U32 R2, RZ, RZ, R20 ;  /* 0x000000ffff027224 */ /* 0x000fd600078e0014 */
        /* <DEDUP_REMOVED lines=9> */
.L_x_164:
[----:B------:R-:W-:Y:S05]  /*0db0*/  BSYNC.RECONVERGENT B2 ;  /* 0x0000000000027941 */ /* 0x000fea0003800200 */
.L_x_163:
[C---:B------:R-:W-:Y:S02]  /*0dc0*/  VIADD R11, R9.reuse, 0x200 ;  /* 0x00000200090b7836 */ /* 0x040fe40000000000 */
[----:B------:R-:W-:-:S03]  /*0dd0*/  VIADD R9, R9, 0x400 ;  /* 0x0000040009097836 */ /* 0x000fc60000000000 */
[----:B------:R-:W-:-:S13]  /*0de0*/  ISETP.GE.AND P0, PT, R11, R4, PT ;  /* 0x000000040b00720c */ /* 0x000fda0003f06270 */
[----:B------:R-:W-:Y:S05]  /*0df0*/  @!P0 BRA `(.L_x_165) ;  /* 0xfffffff800108947 */ /* 0x000fea000383ffff */
.L_x_151:
[----:B------:R-:W-:Y:S05]  /*0e00*/  BSYNC.RECONVERGENT B1 ;  /* 0x0000000000017941 */ /* 0x000fea0003800200 */
.L_x_150:
[----:B------:R-:W-:-:S13]  /*0e10*/  ISETP.GE.AND P0, PT, R4, 0x100, PT ;  /* 0x000001000400780c */ /* 0x000fda0003f06270 */
[----:B------:R-:W-:Y:S05]  /*0e20*/  @!P0 BRA `(.L_x_166) ;  /* 0x0000001400e08947 */ /* 0x000fea0003800000 */
[----:B------:R-:W0:Y:S01]  /*0e30*/  S2R R4, SR_LANEID ;  /* 0x0000000000047919 */ /* 0x000e220000000000 */
[----:B------:R-:W-:Y:S01]  /*0e40*/  BSSY.RECONVERGENT B1, `(.L_x_167) ;  /* 0x0000023000017945 */ /* 0x000fe20003800200 */
[----:B------:R-:W-:Y:S01]  /*0e50*/  IMAD.MOV.U32 R16, RZ, RZ, R8 ;  /* 0x000000ffff107224 */ /* 0x000fe200078e0008 */
[----:B-----5:R1:W2:Y:S01]  /*0e60*/  SHFL.DOWN PT, R12, R2, 0x1, 0x1f ;  /* 0x08201f00020c7f89 */ /* 0x0202a200000e0000 */
        /* <DEDUP_REMOVED lines=32> */
.L_x_168:
[----:B------:R-:W-:Y:S05]  /*1070*/  BSYNC.RECONVERGENT B1 ;  /* 0x0000000000017941 */ /* 0x000fea0003800200 */
.L_x_167:
        /* <DEDUP_REMOVED lines=13> */
[----:B------:R-:W-:Y:S01]  /*1150*/  IMAD.MOV.U32 R9, RZ, RZ, 0x3e7ad7f2 ;  /* 0x3e7ad7f2ff097424 */ /* 0x000fe200078e00ff */
[----:B---3--:R-:W-:Y:S01]  /*1160*/  MOV R12, R15 ;  /* 0x0000000f000c7202 */ /* 0x008fe20000000f00 */
[----:B----4-:R-:W-:Y:S02]  /*1170*/  IMAD.MOV.U32 R13, RZ, RZ, R14 ;  /* 0x000000ffff0d7224 */ /* 0x010fe400078e000e */
[----:B------:R-:W-:Y:S02]  /*1180*/  IMAD.MOV.U32 R2, RZ, RZ, R6 ;  /* 0x000000ffff027224 */ /* 0x000fe400078e0006 */
[----:B------:R-:W-:Y:S01]  /*1190*/  DSETP.GE.AND P0, PT, |R6|, R8, PT ;  /* 0x000000080600722a */ /* 0x000fe20003f06200 */
[----:B------:R-:W-:-:S13]  /*11a0*/  IMAD.MOV.U32 R3, RZ, RZ, R7 ;  /* 0x000000ffff037224 */ /* 0x000fda00078e0007 */
        /* <DEDUP_REMOVED lines=16> */
.L_x_170:
[----:B------:R-:W-:Y:S05]  /*12b0*/  BSYNC.RECONVERGENT B1 ;  /* 0x0000000000017941 */ /* 0x000fea0003800200 */
.L_x_169:
[----:B------:R-:W-:Y:S01]  /*12c0*/  ISETP.GT.AND P0, PT, R4, 0x1b, PT ;  /* 0x0000001b0400780c */ /* 0x000fe20003f04270 */
[----:B------:R0:W2:Y:S01]  /*12d0*/  SHFL.DOWN PT, R8, R2, 0x4, 0x1f ;  /* 0x08801f0002087f89 */ /* 0x0000a200000e0000 */
[----:B------:R-:W-:Y:S01]  /*12e0*/  BSSY.RECONVERGENT B1, `(.L_x_171) ;  /* 0x0000021000017945 */ /* 0x000fe20003800200 */
[----:B----4-:R-:W-:Y:S02]  /*12f0*/  IMAD.MOV.U32 R14, RZ, RZ, R12 ;  /* 0x000000ffff0e7224 */ /* 0x010fe400078e000c */
[----:B------:R4:W4:Y:S01]  /*1300*/  SHFL.DOWN PT, R9, R3, 0x4, 0x1f ;  /* 0x08801f0003097f89 */ /* 0x00092200000e0000 */
[----:B---3--:R-:W-:Y:S02]  /*1310*/  IMAD.MOV.U32 R15, RZ, RZ, R13 ;  /* 0x000000ffff0f7224 */ /* 0x008fe400078e000d */
[----:B-1----:R-:W-:Y:S01]  /*1320*/  IMAD.MOV.U32 R6, RZ, RZ, R2 ;  /* 0x000000ffff067224 */ /* 0x002fe200078e0002 */
[----:B0-----:R0:W1:Y:S01]  /*1330*/  SHFL.DOWN PT, R17, R12, 0x4, 0x1f ;  /* 0x08801f000c117f89 */ /* 0x00106200000e0000 */
[----:B--2---:R-:W-:-:S03]  /*1340*/  IMAD.MOV.U32 R7, RZ, RZ, R3 ;  /* 0x000000ffff077224 */ /* 0x004fc600078e0003 */
[----:B------:R0:W2:Y:S01]  /*1350*/  SHFL.DOWN PT, R16, R13, 0x4, 0x1f ;  /* 0x08801f000d107f89 */ /* 0x0000a200000e0000 */
[----:B------:R-:W-:Y:S05]  /*1360*/  @P0 BRA `(.L_x_172) ;  /* 0x0000000000600947 */ /* 0x000fea0003800000 */
[----:B------:R-:W-:Y:S01]  /*1370*/  IMAD.MOV.U32 R10, RZ, RZ, -0x654350b8 ;  /* 0x9abcaf48ff0a7424 */ /* 0x000fe200078e00ff */
[----:B----4-:R-:W-:Y:S01]  /*1380*/  DSETP.LT.AND P1, PT, |R2|, |R8|, PT ;  /* 0x400000080200722a */ /* 0x010fe20003f21200 */
[----:B------:R-:W-:Y:S02]  /*1390*/  IMAD.MOV.U32 R11, RZ, RZ, 0x3e7ad7f2 ;  /* 0x3e7ad7f2ff0b7424 */ /* 0x000fe400078e00ff */
[----:B-1----:R-:W-:Y:S02]  /*13a0*/  IMAD.MOV.U32 R14, RZ, RZ, R17 ;  /* 0x000000ffff0e7224 */ /* 0x002fe400078e0011 */
[----:B--2---:R-:W-:Y:S02]  /*13b0*/  IMAD.MOV.U32 R15, RZ, RZ, R16 ;  /* 0x000000ffff0f7224 */ /* 0x004fe400078e0010 */
        /* <DEDUP_REMOVED lines=19> */
.L_x_172:
[----:B------:R-:W-:Y:S05]  /*14f0*/  BSYNC.RECONVERGENT B1 ;  /* 0x0000000000017941 */ /* 0x000fea0003800200 */
.L_x_171:
[----:B------:R-:W-:Y:S01]  /*1500*/  ISETP.GT.AND P0, PT, R4, 0x17, PT ;  /* 0x000000170400780c */ /* 0x000fe20003f04270 */
[----:B------:R3:W3:Y:S01]  /*1510*/  SHFL.DOWN PT, R8, R6, 0x8, 0x1f ;  /* 0x09001f0006087f89 */ /* 0x0006e200000e0000 */
[----:B------:R-:W-:Y:S01]  /*1520*/  BSSY.RECONVERGENT B1, `(.L_x_173) ;  /* 0x0000021000017945 */ /* 0x000fe20003800200 */
[----:B0-----:R-:W-:Y:S01]  /*1530*/  IMAD.MOV.U32 R12, RZ, RZ, R14 ;  /* 0x000000ffff0c7224 */ /* 0x001fe200078e000e */
[----:B------:R-:W-:Y:S01]  /*1540*/  MOV R13, R15 ;  /* 0x0000000f000d7202 */ /* 0x000fe20000000f00 */
[----:B----4-:R0:W4:Y:S01]  /*1550*/  SHFL.DOWN PT, R9, R7, 0x8, 0x1f ;  /* 0x09001f0007097f89 */ /* 0x01012200000e0000 */
[----:B------:R-:W-:Y:S02]  /*1560*/  IMAD.MOV.U32 R2, RZ, RZ, R6 ;  /* 0x000000ffff027224 */ /* 0x000fe400078e0006 */
[----:B------:R-:W-:Y:S01]  /*1570*/  IMAD.MOV.U32 R3, RZ, RZ, R7 ;  /* 0x000000ffff037224 */ /* 0x000fe200078e0007 */
[----:B-1----:R0:W1:Y:S04]  /*1580*/  SHFL.DOWN PT, R17, R14, 0x8, 0x1f ;  /* 0x09001f000e117f89 */ /* 0x00206800000e0000 */
[----:B--2---:R0:W2:Y:S01]  /*1590*/  SHFL.DOWN PT, R16, R15, 0x8, 0x1f ;  /* 0x09001f000f107f89 */ /* 0x0040a200000e0000 */
[----:B------:R-:W-:Y:S05]  /*15a0*/  @P0 BRA `(.L_x_174) ;  /* 0x0000000000600947 */ /* 0x000fea0003800000 */
[----:B------:R-:W-:Y:S01]  /*15b0*/  IMAD.MOV.U32 R10, RZ, RZ, -0x654350b8 ;  /* 0x9abcaf48ff0a7424 */ /* 0x000fe200078e00ff */
[----:B---34-:R-:W-:Y:S01]  /*15c0*/  DSETP.LT.AND P1, PT, |R6|, |R8|, PT ;  /* 0x400000080600722a */ /* 0x018fe20003f21200 */
        /* <DEDUP_REMOVED lines=22> */
.L_x_174:
[----:B------:R-:W-:Y:S05]  /*1730*/  BSYNC.RECONVERGENT B1 ;  /* 0x0000000000017941 */ /* 0x000fea0003800200 */
.L_x_173:
[----:B------:R-:W-:Y:S01]  /*1740*/  ISETP.GT.AND P0, PT, R4, 0xf, PT ;  /* 0x0000000f0400780c */ /* 0x000fe20003f04270 */
[----:B---3--:R3:W1:Y:S01]  /*1750*/  SHFL.DOWN PT, R6, R2, 0x10, 0x1f ;  /* 0x0a001f0002067f89 */ /* 0x00866200000e0000 */
[----:B------:R-:W-:Y:S01]  /*1760*/  BSSY.RECONVERGENT B1, `(.L_x_175) ;  /* 0x0000021000017945 */ /* 0x000fe20003800200 */
[----:B------:R-:W-:Y:S02]  /*1770*/  IMAD.MOV.U32 R20, RZ, RZ, R12 ;  /* 0x000000ffff147224 */ /* 0x000fe400078e000c */
[----:B0-----:R3:W0:Y:S01]  /*1780*/  SHFL.DOWN PT, R7, R3, 0x10, 0x1f ;  /* 0x0a001f0003077f89 */ /* 0x00162200000e0000 */
[----:B------:R-:W-:Y:S02]  /*1790*/  IMAD.MOV.U32 R21, RZ, RZ, R13 ;  /* 0x000000ffff157224 */ /* 0x000fe400078e000d */
[----:B------:R-:W-:Y:S01]  /*17a0*/  IMAD.MOV.U32 R18, RZ, RZ, R2 ;  /* 0x000000ffff127224 */ /* 0x000fe200078e0002 */
[----:B------:R3:W0:Y:S01]  /*17b0*/  SHFL.DOWN PT, R11, R12, 0x10, 0x1f ;  /* 0x0a001f000c0b7f89 */ /* 0x00062200000e0000 */
[----:B------:R-:W-:-:S03]  /*17c0*/  IMAD.MOV.U32 R19, RZ, RZ, R3 ;  /* 0x000000ffff137224 */ /* 0x000fc600078e0003 */
[----:B------:R3:W0:Y:S01]  /*17d0*/  SHFL.DOWN PT, R10, R13, 0x10, 0x1f ;  /* 0x0a001f000d0a7f89 */ /* 0x00062200000e0000 */
[----:B------:R-:W-:Y:S05]  /*17e0*/  @P0 BRA `(.L_x_176) ;  /* 0x0000000000600947 */ /* 0x000fea0003800000 */
[----:B------:R-:W-:Y:S01]  /*17f0*/  IMAD.MOV.U32 R8, RZ, RZ, -0x654350b8 ;  /* 0x9abcaf48ff087424 */ /* 0x000fe200078e00ff */
[----:B01----:R-:W-:Y:S01]  /*1800*/  DSETP.LT.AND P1, PT, |R2|, |R6|, PT ;  /* 0x400000060200722a */ /* 0x003fe20003f21200 */
        /* <DEDUP_REMOVED lines=8> */
[----:B------:R-:W-:Y:S01]  /*1890*/  MOV R20, R12 ;  /* 0x0000000c00147202 */ /* 0x000fe20000000f00 */
        /* <DEDUP_REMOVED lines=13> */
.L_x_176:
[----:B------:R-:W-:Y:S05]  /*1970*/  BSYNC.RECONVERGENT B1 ;  /* 0x0000000000017941 */ /* 0x000fea0003800200 */
.L_x_175:
[----:B------:R-:W-:Y:S01]  /*1980*/  ISETP.NE.AND P0, PT, R4, RZ, PT ;  /* 0x000000ff0400720c */ /* 0x000fe20003f05270 */
[----:B------:R-:W-:-:S12]  /*1990*/  BSSY.RECONVERGENT B1, `(.L_x_177) ;  /* 0x000000a000017945 */ /* 0x000fd80003800200 */
[----:B------:R-:W-:Y:S05]  /*19a0*/  @P0 BRA `(.L_x_178) ;  /* 0x0000000000200947 */ /* 0x000fea0003800000 */
[----:B------:R-:W5:Y:S01]  /*19b0*/  S2R R4, SR_CgaCtaId ;  /* 0x0000000000047919 */ /* 0x000f620000008800 */
[----:B---3--:R-:W-:Y:S02]  /*19c0*/  MOV R3, 0x400 ;  /* 0x0000040000037802 */ /* 0x008fe40000000f00 */
[----:B------:R-:W-:-:S04]  /*19d0*/  SHF.R.U32.HI R2, RZ, 0x1, R5 ;  /* 0x00000001ff027819 */ /* 0x000fc80000011605 */
[----:B------:R-:W-:Y:S02]  /*19e0*/  LOP3.LUT R2, R2, 0x1f0, RZ, 0xc0, !PT ;  /* 0x000001f002027812 */ /* 0x000fe400078ec0ff */
[----:B-----5:R-:W-:-:S05]  /*19f0*/  LEA R3, R4, R3, 0x18 ;  /* 0x0000000304037211 */ /* 0x020fca00078ec0ff */
[----:B------:R-:W-:-:S05]  /*1a00*/  IMAD.IADD R3, R2, 0x1, R3 ;  /* 0x0000000102037824 */ /* 0x000fca00078e0203 */
[----:B------:R3:W-:Y:S04]  /*1a10*/  STS.64 [R3+0x10], R20 ;  /* 0x0000101403007388 */ /* 0x0007e80000000a00 */
[----:B------:R3:W-:Y:S02]  /*1a20*/  STS.64 [R3+0x8], R18 ;  /* 0x0000081203007388 */ /* 0x0007e40000000a00 */
.L_x_178:
[----:B------:R-:W-:Y:S05]  /*1a30*/  BSYNC.RECONVERGENT B1 ;  /* 0x0000000000017941 */ /* 0x000fea0003800200 */
.L_x_177:
[----:B------:R-:W-:Y:S01]  /*1a40*/  BAR.SYNC.DEFER_BLOCKING 0x0 ;  /* 0x0000000000007b1d */ /* 0x000fe20000010000 */
[----:B------:R-:W-:-:S13]  /*1a50*/  ISETP.NE.AND P1, PT, R5, RZ, PT ;  /* 0x000000ff0500720c */ /* 0x000fda0003f25270 */
[----:B------:R-:W-:Y:S05]  /*1a60*/  @P1 BRA `(.L_x_179) ;  /* 0x0000005400fc1947 */ /* 0x000fea0003800000 */
[----:B---3--:R-:W3:Y:S01]  /*1a70*/  S2R R3, SR_CgaCtaId ;  /* 0x0000000000037919 */ /* 0x008ee20000008800 */
[----:B------:R-:W-:Y:S01]  /*1a80*/  MOV R28, 0x400 ;  /* 0x00000400001c7802 */ /* 0x000fe20000000f00 */
[----:B------:R-:W-:Y:S01]  /*1a90*/  IMAD.MOV.U32 R2, RZ, RZ, -0x654350b8 ;  /* 0x9abcaf48ff027424 */ /* 0x000fe200078e00ff */
[----:B------:R-:W-:Y:S02]  /*1aa0*/  BSSY.RECONVERGENT B1, `(.L_x_180) ;  /* 0x000001f000017945 */ /* 0x000fe40003800200 */
[----:B---3--:R-:W-:Y:S01]  /*1ab0*/  LEA R28, R3, R28, 0x18 ;  /* 0x0000001c031c7211 */ /* 0x008fe200078ec0ff */
[----:B------:R-:W-:-:S04]  /*1ac0*/  IMAD.MOV.U32 R3, RZ, RZ, 0x3e7ad7f2 ;  /* 0x3e7ad7f2ff037424 */ /* 0x000fc800078e00ff */
[----:B------:R-:W3:Y:S04]  /*1ad0*/  LDS.64 R26, [R28+0x18] ;  /* 0x000018001c1a7984 */ /* 0x000ee80000000a00 */
[----:B------:R-:W5:Y:S04]  /*1ae0*/  LDS.128 R12, [R28+0x20] ;  /* 0x000020001c0c7984 */ /* 0x000f680000000c00 */
[----:B-12---:R1:W2:Y:S04]  /*1af0*/  LDS.64 R16, [R28+0x80] ;  /* 0x000080001c107984 */ /* 0x0062a80000000a00 */
[----:B0-----:R1:W0:Y:S04]  /*1b00*/  LDS.128 R4, [R28+0x30] ;  /* 0x000030001c047984 */ /* 0x0012280000000c00 */
[----:B----4-:R1:W4:Y:S01]  /*1b10*/  LDS.128 R8, [R28+0x40] ;  /* 0x000040001c087984 */ /* 0x0103220000000c00 */
[----:B---3--:R-:W-:Y:S01]  /*1b20*/  DSETP.LT.AND P2, PT, |R18|, |R26|, PT ;  /* 0x4000001a1200722a */ /* 0x008fe20003f41200 */
[----:B------:R-:W-:Y:S01]  /*1b30*/  IMAD.MOV.U32 R22, RZ, RZ, R26 ;  /* 0x000000ffff167224 */ /* 0x000fe200078e001a */
[--C-:B------:R-:W-:Y:S01]  /*1b40*/  DSETP.GE.AND P0, PT, |R26|, R2.reuse, PT ;  /* 0x000000021a00722a */ /* 0x100fe20003f06200 */
[----:B------:R-:W-:Y:S01]  /*1b50*/  IMAD.MOV.U32 R23, RZ, RZ, R27 ;  /* 0x000000ffff177224 */ /* 0x000fe200078e001b */
[----:B-----5:R-:W-:Y:S01]  /*1b60*/  DSETP.GE.AND P3, PT, |R14|, R2, PT ;  /* 0x000000020e00722a */ /* 0x020fe20003f66200 */
[----:B------:R-:W-:-:S02]  /*1b70*/  IMAD.MOV.U32 R24, RZ, RZ, R12 ;  /* 0x000000ffff187224 */ /* 0x000fc400078e000c */
[----:B------:R-:W-:-:S09]  /*1b80*/  IMAD.MOV.U32 R25, RZ, RZ, R13 ;  /* 0x000000ffff197224 */ /* 0x000fd200078e000d */
[----:B012-4-:R-:W-:Y:S05]  /*1b90*/  @P0 BRA P2, `(.L_x_181) ;  /* 0x00000000003c0947 */ /* 0x017fea0001000000 */
        /* <DEDUP_REMOVED lines=15> */
.L_x_181:
[----:B------:R-:W-:Y:S05]  /*1c90*/  BSYNC.RECONVERGENT B1 ;  /* 0x0000000000017941 */ /* 0x000fea0003800200 */
.L_x_180:
        /* <DEDUP_REMOVED lines=22> */
.L_x_183:
[----:B------:R-:W-:Y:S05]  /*1e00*/  BSYNC.RECONVERGENT B1 ;  /* 0x0000000000017941 */ /* 0x000fea0003800200 */
.L_x_182:
[----:B------:R0:W1:Y:S01]  /*1e10*/  LDS.128 R20, [R28+0x50] ;  /* 0x000050001c147984 */ /* 0x0000620000000c00 */
[----:B------:R-:W-:Y:S01]  /*1e20*/  DSETP.GE.AND P0, PT, |R6|, R2, PT ;  /* 0x000000020600722a */ /* 0x000fe20003f06200 */
[----:B------:R-:W-:Y:S01]  /*1e30*/  BSSY.RECONVERGENT B1, `(.L_x_184) ;  /* 0x0000019000017945 */ /* 0x000fe20003800200 */
[----:B------:R-:W-:Y:S01]  /*1e40*/  DSETP.LT.AND P2, PT, |R18|, |R6|, PT ;  /* 0x400000061200722a */ /* 0x000fe20003f41200 */
[----:B------:R0:W2:Y:S01]  /*1e50*/  LDS.128 R24, [R28+0x60] ;  /* 0x000060001c187984 */ /* 0x0000a20000000c00 */
[----:B------:R-:W-:Y:S01]  /*1e60*/  DSETP.GE.AND P4, PT, |R10|, R2, PT ;  /* 0x000000020a00722a */ /* 0x000fe20003f86200 */
[----:B------:R-:W-:Y:S01]  /*1e70*/  MOV R4, R6 ;  /* 0x0000000600047202 */ /* 0x000fe20000000f00 */
[----:B------:R-:W-:Y:S01]  /*1e80*/  IMAD.MOV.U32 R5, RZ, RZ, R7 ;  /* 0x000000ffff057224 */ /* 0x000fe200078e0007 */
[----:B------:R0:W3:Y:S01]  /*1e90*/  LDS.128 R12, [R28+0x70] ;  /* 0x000070001c0c7984 */ /* 0x0000e20000000c00 */
        /* <DEDUP_REMOVED lines=18> */
.L_x_185:
[----:B------:R-:W-:Y:S05]  /*1fc0*/  BSYNC.RECONVERGENT B1 ;  /* 0x0000000000017941 */ /* 0x000fea0003800200 */
.L_x_184:
[----:B------:R-:W-:Y:S01]  /*1fd0*/  DSETP.LT.AND P0, PT, |R4|, |R10|, PT ;  /* 0x4000000a0400722a */ /* 0x000fe20003f01200 */
[----:B------:R-:W-:Y:S01]  /*1fe0*/  BSSY.RECONVERGENT B1, `(.L_x_186) ;  /* 0x0000016000017945 */ /* 0x000fe20003800200 */
[----:B-1----:R-:W-:Y:S01]  /*1ff0*/  DSETP.GE.AND P3, PT, |R22|, R2, PT ;  /* 0x000000021600722a */ /* 0x002fe20003f66200 */
        /* <DEDUP_REMOVED lines=20> */
.L_x_187:
[----:B------:R-:W-:Y:S05]  /*2140*/  BSYNC.RECONVERGENT B1 ;  /* 0x0000000000017941 */ /* 0x000fea0003800200 */
.L_x_186:
[----:B------:R-:W-:Y:S01]  /*2150*/  DSETP.LT.AND P0, PT, |R6|, |R22|, PT ;  /* 0x400000160600722a */ /* 0x000fe20003f01200 */
[----:B------:R-:W-:Y:S01]  /*2160*/  BSSY.RECONVERGENT B1, `(.L_x_188) ;  /* 0x0000016000017945 */ /* 0x000fe20003800200 */
[----:B--2---:R-:W-:Y:S01]  /*2170*/  DSETP.GE.AND P4, PT, |R26|, R2, PT ;  /* 0x000000021a00722a */ /* 0x004fe20003f86200 */
        /* <DEDUP_REMOVED lines=20> */
.L_x_189:
[----:B------:R-:W-:Y:S05]  /*22c0*/  BSYNC.RECONVERGENT B1 ;  /* 0x0000000000017941 */ /* 0x000fea0003800200 */
.L_x_188:
        /* <DEDUP_REMOVED lines=23> */
.L_x_191:
[----:B------:R-:W-:Y:S05]  /*2440*/  BSYNC.RECONVERGENT B1 ;  /* 0x0000000000017941 */ /* 0x000fea0003800200 */
.L_x_190:
        /* <DEDUP_REMOVED lines=22> */
.L_x_166:
[----:B------:R-:W0:Y:S01]  /*25b0*/  S2R R7, SR_LANEID ;  /* 0x0000000000077919 */ /* 0x000e220000000000 */
[----:B------:R-:W-:Y:S01]  /*25c0*/  LOP3.LUT R9, R5, 0x3e0, RZ, 0xc0, !PT ;  /* 0x000003e005097812 */ /* 0x000fe200078ec0ff */
[----:B------:R-:W-:Y:S01]  /*25d0*/  BSSY.RECONVERGENT B1, `(.L_x_192) ;  /* 0x0000028000017945 */ /* 0x000fe20003800200 */
[----:B------:R-:W-:Y:S02]  /*25e0*/  IMAD.MOV.U32 R20, RZ, RZ, R8 ;  /* 0x000000ffff147224 */ /* 0x000fe400078e0008 */
[----:B------:R-:W-:Y:S02]  /*25f0*/  IMAD.MOV.U32 R22, RZ, RZ, R6 ;  /* 0x000000ffff167224 */ /* 0x000fe400078e0006 */
[----:B------:R-:W-:Y:S01]  /*2600*/  VIADD R11, R9, 0x20 ;  /* 0x00000020090b7836 */ /* 0x000fe20000000000 */
[----:B------:R-:W-:Y:S01]  /*2610*/  LOP3.LUT R9, RZ, R9, RZ, 0x33, !PT ;  /* 0x00000009ff097212 */ /* 0x000fe200078e33ff */
[----:B-----5:R-:W-:-:S03]  /*2620*/  IMAD.MOV.U32 R10, RZ, RZ, R2 ;  /* 0x000000ffff0a7224 */ /* 0x020fc600078e0002 */
[----:B------:R-:W-:Y:S01]  /*2630*/  ISETP.GT.AND P0, PT, R11, R4, PT ;  /* 0x000000040b00720c */ /* 0x000fe20003f04270 */
[----:B------:R-:W-:Y:S02]  /*2640*/  IMAD.IADD R9, R4, 0x1, R9 ;  /* 0x0000000104097824 */ /* 0x000fe400078e0209 */
        /* <DEDUP_REMOVED lines=8> */
[----:B------:R-:W-:Y:S01]  /*26d0*/  MOV R14, 0x9abcaf48 ;  /* 0x9abcaf48000e7802 */ /* 0x000fe20000000f00 */
[----:B------:R-:W-:Y:S01]  /*26e0*/  IMAD.MOV.U32 R15, RZ, RZ, 0x3e7ad7f2 ;  /* 0x3e7ad7f2ff0f7424 */ /* 0x000fe200078e00ff */
[----:B--23--:R-:W-:Y:S01]  /*26f0*/  DSETP.LT.AND P1, PT, |R2|, |R12|, PT ;  /* 0x4000000c0200722a */ /* 0x00cfe20003f21200 */
        /* <DEDUP_REMOVED lines=21> */
.L_x_193:
[----:B------:R-:W-:Y:S05]  /*2850*/  BSYNC.RECONVERGENT B1 ;  /* 0x0000000000017941 */ /* 0x000fea0003800200 */
.L_x_192:
[----:B------:R-:W-:Y:S01]  /*2860*/  VIADD R2, R7, 0x2 ;  /* 0x0000000207027836 */ /* 0x000fe20000000000 */
[----:B--2---:R1:W2:Y:S01]  /*2870*/  SHFL.DOWN PT, R12, R10, 0x2, R9 ;  /* 0x084000000a0c7989 */ /* 0x0042a200000e0009 */
[----:B------:R-:W-:Y:S01]  /*2880*/  BSSY.RECONVERGENT B1, `(.L_x_194) ;  /* 0x0000022000017945 */ /* 0x000fe20003800200 */
[----:B------:R-:W-:Y:S02]  /*2890*/  IMAD.MOV.U32 R16, RZ, RZ, R20 ;  /* 0x000000ffff107224 */ /* 0x000fe400078e0014 */
[----:B------:R-:W-:Y:S01]  /*28a0*/  ISETP.GT.AND P0, PT, R2, R9, PT ;  /* 0x000000090200720c */ /* 0x000fe20003f04270 */
[----:B---3--:R1:W3:Y:S01]  /*28b0*/  SHFL.DOWN PT, R13, R11, 0x2, R9 ;  /* 0x084000000b0d7989 */ /* 0x0082e200000e0009 */
[----:B------:R-:W-:Y:S02]  /*28c0*/  IMAD.MOV.U32 R18, RZ, RZ, R22 ;  /* 0x000000ffff127224 */ /* 0x000fe400078e0016 */
[----:B------:R-:W-:Y:S01]  /*28d0*/  IMAD.MOV.U32 R2, RZ, RZ, R10 ;  /* 0x000000ffff027224 */ /* 0x000fe200078e000a */
[----:B----4-:R1:W4:Y:S01]  /*28e0*/  SHFL.DOWN PT, R17, R20, 0x2, R9 ;  /* 0x0840000014117989 */ /* 0x01032200000e0009 */
[----:B------:R-:W-:-:S03]  /*28f0*/  IMAD.MOV.U32 R3, RZ, RZ, R11 ;  /* 0x000000ffff037224 */ /* 0x000fc600078e000b */
[----:B0-----:R1:W0:Y:S04]  /*2900*/  SHFL.DOWN PT, R19, R22, 0x2, R9 ;  /* 0x0840000016137989 */ /* 0x00122800000e0009 */
[----:B------:R-:W-:Y:S05]  /*2910*/  @P0 BRA `(.L_x_195) ;  /* 0x0000000000600947 */ /* 0x000fea0003800000 */
        /* <DEDUP_REMOVED lines=24> */
.L_x_195:
[----:B------:R-:W-:Y:S05]  /*2aa0*/  BSYNC.RECONVERGENT B1 ;  /* 0x0000000000017941 */ /* 0x000fea0003800200 */
.L_x_194:
[----:B------:R-:W-:Y:S01]  /*2ab0*/  VIADD R6, R7, 0x4 ;  /* 0x0000000407067836 */ /* 0x000fe20000000000 */
[----:B--2---:R2:W2:Y:S01]  /*2ac0*/  SHFL.DOWN PT, R12, R2, 0x4, R9 ;  /* 0x08800000020c7989 */ /* 0x0044a200000e0009 */
[----:B------:R-:W-:Y:S01]  /*2ad0*/  BSSY.RECONVERGENT B1, `(.L_x_196) ;  /* 0x0000022000017945 */ /* 0x000fe20003800200 */
[----:B------:R-:W-:Y:S02]  /*2ae0*/  IMAD.MOV.U32 R8, RZ, RZ, R18 ;  /* 0x000000ffff087224 */ /* 0x000fe400078e0012 */
[----:B------:R-:W-:Y:S01]  /*2af0*/  ISETP.GT.AND P0, PT, R6, R9, PT ;  /* 0x000000090600720c */ /* 0x000fe20003f04270 */
[----:B---3--:R3:W2:Y:S01]  /*2b00*/  SHFL.DOWN PT, R13, R3, 0x4, R9 ;  /* 0x08800000030d7989 */ /* 0x0086a200000e0009 */
[----:B------:R-:W-:Y:S02]  /*2b10*/  IMAD.MOV.U32 R6, RZ, RZ, R16 ;  /* 0x000000ffff067224 */ /* 0x000fe400078e0010 */
[----:B-1----:R-:W-:Y:S01]  /*2b20*/  IMAD.MOV.U32 R10, RZ, RZ, R2 ;  /* 0x000000ffff0a7224 */ /* 0x002fe200078e0002 */
[----:B----4-:R3:W1:Y:S01]  /*2b30*/  SHFL.DOWN PT, R17, R16, 0x4, R9 ;  /* 0x0880000010117989 */ /* 0x01066200000e0009 */
[----:B------:R-:W-:-:S03]  /*2b40*/  IMAD.MOV.U32 R11, RZ, RZ, R3 ;  /* 0x000000ffff0b7224 */ /* 0x000fc600078e0003 */
[----:B0-----:R3:W0:Y:S04]  /*2b50*/  SHFL.DOWN PT, R19, R18, 0x4, R9 ;  /* 0x0880000012137989 */ /* 0x00162800000e0009 */
[----:B------:R-:W-:Y:S05]  /*2b60*/  @P0 BRA `(.L_x_197) ;  /* 0x0000000000600947 */ /* 0x000fea0003800000 */
[----:B------:R-:W-:Y:S01]  /*2b70*/  IMAD.MOV.U32 R14, RZ, RZ, -0x654350b8 ;  /* 0x9abcaf48ff0e7424 */ /* 0x000fe200078e00ff */
[----:B--2---:R-:W-:Y:S01]  /*2b80*/  DSETP.LT.AND P1, PT, |R2|, |R12|, PT ;  /* 0x4000000c0200722a */ /* 0x004fe20003f21200 */
[----:B------:R-:W-:Y:S02]  /*2b90*/  IMAD.MOV.U32 R15, RZ, RZ, 0x3e7ad7f2 ;  /* 0x3e7ad7f2ff0f7424 */ /* 0x000fe400078e00ff */
[----:B-1----:R-:W-:Y:S02]  /*2ba0*/  IMAD.MOV.U32 R6, RZ, RZ, R17 ;  /* 0x000000ffff067224 */ /* 0x002fe400078e0011 */
        /* <DEDUP_REMOVED lines=20> */
.L_x_197:
[----:B------:R-:W-:Y:S05]  /*2cf0*/  BSYNC.RECONVERGENT B1 ;  /* 0x0000000000017941 */ /* 0x000fea0003800200 */
.L_x_196:
[----:B--2---:R-:W-:Y:S01]  /*2d00*/  VIADD R2, R7, 0x8 ;  /* 0x0000000807027836 */ /* 0x004fe20000000000 */
[----:B------:R2:W4:Y:S01]  /*2d10*/  SHFL.DOWN PT, R12, R10, 0x8, R9 ;  /* 0x090000000a0c7989 */ /* 0x00052200000e0009 */
[----:B------:R-:W-:Y:S01]  /*2d20*/  BSSY.RECONVERGENT B1, `(.L_x_198) ;  /* 0x0000022000017945 */ /* 0x000fe20003800200 */
[----:B---3--:R-:W-:Y:S02]  /*2d30*/  IMAD.MOV.U32 R16, RZ, RZ, R6 ;  /* 0x000000ffff107224 */ /* 0x008fe400078e0006 */
[----:B------:R-:W-:Y:S01]  /*2d40*/  ISETP.GT.AND P0, PT, R2, R9, PT ;  /* 0x000000090200720c */ /* 0x000fe20003f04270 */
[----:B------:R2:W3:Y:S01]  /*2d50*/  SHFL.DOWN PT, R13, R11, 0x8, R9 ;  /* 0x090000000b0d7989 */ /* 0x0004e200000e0009 */
[----:B------:R-:W-:Y:S02]  /*2d60*/  IMAD.MOV.U32 R22, RZ, RZ, R8 ;  /* 0x000000ffff167224 */ /* 0x000fe400078e0008 */
[----:B------:R-:W-:Y:S01]  /*2d70*/  IMAD.MOV.U32 R2, RZ, RZ, R10 ;  /* 0x000000ffff027224 */ /* 0x000fe200078e000a */
[----:B-1----:R2:W1:Y:S01]  /*2d80*/  SHFL.DOWN PT, R17, R6, 0x8, R9 ;  /* 0x0900000006117989 */ /* 0x00246200000e0009 */
[----:B------:R-:W-:-:S03]  /*2d90*/  IMAD.MOV.U32 R3, RZ, RZ, R11 ;  /* 0x000000ffff037224 */ /* 0x000fc600078e000b */
[----:B0-----:R2:W0:Y:S04]  /*2da0*/  SHFL.DOWN PT, R19, R8, 0x8, R9 ;  /* 0x0900000008137989 */ /* 0x00142800000e0009 */
[----:B------:R-:W-:Y:S05]  /*2db0*/  @P0 BRA `(.L_x_199) ;  /* 0x0000000000600947 */ /* 0x000fea0003800000 */
[----:B------:R-:W-:Y:S01]  /*2dc0*/  MOV R14, 0x9abcaf48 ;  /* 0x9abcaf48000e7802 */ /* 0x000fe20000000f00 */
[----:B------:R-:W-:Y:S01]  /*2dd0*/  IMAD.MOV.U32 R15, RZ, RZ, 0x3e7ad7f2 ;  /* 0x3e7ad7f2ff0f7424 */ /* 0x000fe200078e00ff */
[----:B---34-:R-:W-:Y:S01]  /*2de0*/  DSETP.LT.AND P1, PT, |R10|, |R12|, PT ;  /* 0x4000000c0a00722a */ /* 0x018fe20003f21200 */
        /* <DEDUP_REMOVED lines=21> */
.L_x_199:
[----:B------:R-:W-:Y:S05]  /*2f40*/  BSYNC.RECONVERGENT B1 ;  /* 0x0000000000017941 */ /* 0x000fea0003800200 */
.L_x_198:
[----:B--2---:R-:W-:Y:S01]  /*2f50*/  VIADD R6, R7, 0x10 ;  /* 0x0000001007067836 */ /* 0x004fe20000000000 */
[----:B------:R2:W1:Y:S01]  /*2f60*/  SHFL.DOWN PT, R10, R2, 0x10, R9 ;  /* 0x0a000000020a7989 */ /* 0x00046200000e0009 */
[----:B------:R-:W-:Y:S01]  /*2f70*/  BSSY.RECONVERGENT B1, `(.L_x_200) ;  /* 0x0000022000017945 */ /* 0x000fe20003800200 */
[----:B------:R-:W-:Y:S02]  /*2f80*/  IMAD.MOV.U32 R20, RZ, RZ, R16 ;  /* 0x000000ffff147224 */ /* 0x000fe400078e0010 */
[----:B------:R-:W-:Y:S01]  /*2f90*/  ISETP.GT.AND P0, PT, R6, R9, PT ;  /* 0x000000090600720c */ /* 0x000fe20003f04270 */
[----:B------:R2:W1:Y:S01]  /*2fa0*/  SHFL.DOWN PT, R11, R3, 0x10, R9 ;  /* 0x0a000000030b7989 */ /* 0x00046200000e0009 */
[----:B------:R-:W-:Y:S02]  /*2fb0*/  IMAD.MOV.U32 R21, RZ, RZ, R22 ;  /* 0x000000ffff157224 */ /* 0x000fe400078e0016 */
[----:B------:R-:W-:Y:S01]  /*2fc0*/  IMAD.MOV.U32 R18, RZ, RZ, R2 ;  /* 0x000000ffff127224 */ /* 0x000fe200078e0002 */
[----:B---3--:R2:W3:Y:S01]  /*2fd0*/  SHFL.DOWN PT, R13, R16, 0x10, R9 ;  /* 0x0a000000100d7989 */ /* 0x0084e200000e0009 */
[----:B0-----:R-:W-:-:S03]  /*2fe0*/  IMAD.MOV.U32 R19, RZ, RZ, R3 ;  /* 0x000000ffff137224 */ /* 0x001fc600078e0003 */
[----:B------:R2:W0:Y:S04]  /*2ff0*/  SHFL.DOWN PT, R15, R22, 0x10, R9 ;  /* 0x0a000000160f7989 */ /* 0x00042800000e0009 */
[----:B------:R-:W-:Y:S05]  /*3000*/  @P0 BRA `(.L_x_201) ;  /* 0x0000000000600947 */ /* 0x000fea0003800000 */
[----:B------:R-:W-:Y:S01]  /*3010*/  IMAD.MOV.U32 R8, RZ, RZ, -0x654350b8 ;  /* 0x9abcaf48ff087424 */ /* 0x000fe200078e00ff */
[----:B-1----:R-:W-:Y:S01]  /*3020*/  DSETP.LT.AND P1, PT, |R2|, |R10|, PT ;  /* 0x4000000a0200722a */ /* 0x002fe20003f21200 */
[----:B--2---:R-:W-:Y:S02]  /*3030*/  IMAD.MOV.U32 R9, RZ, RZ, 0x3e7ad7f2 ;  /* 0x3e7ad7f2ff097424 */ /* 0x004fe400078e00ff */
[----:B---3--:R-:W-:Y:S02]  /*3040*/  IMAD.MOV.U32 R20, RZ, RZ, R13 ;  /* 0x000000ffff147224 */ /* 0x008fe400078e000d */
        /* <DEDUP_REMOVED lines=8> */
[----:B------:R-:W-:Y:S01]  /*30d0*/  MOV R21, R22 ;  /* 0x0000001600157202 */ /* 0x000fe20000000f00 */
[----:B------:R-:W-:Y:S02]  /*30e0*/  IMAD.MOV.U32 R18, RZ, RZ, R2 ;  /* 0x000000ffff127224 */ /* 0x000fe400078e0002 */
[----:B------:R-:W-:-:S10]  /*30f0*/  IMAD.MOV.U32 R19, RZ, RZ, R3 ;  /* 0x000000ffff137224 */ /* 0x000fd400078e0003 */
        /* <DEDUP_REMOVED lines=9> */
.L_x_201:
[----:B------:R-:W-:Y:S05]  /*3190*/  BSYNC.RECONVERGENT B1 ;  /* 0x0000000000017941 */ /* 0x000fea0003800200 */
.L_x_200:
[----:B------:R-:W-:Y:S01]  /*31a0*/  ISETP.NE.AND P0, PT, R7, RZ, PT ;  /* 0x000000ff0700720c */ /* 0x000fe20003f05270 */
[----:B------:R-:W-:-:S12]  /*31b0*/  BSSY.RECONVERGENT B1, `(.L_x_202) ;  /* 0x000000a000017945 */ /* 0x000fd80003800200 */
[----:B------:R-:W-:Y:S05]  /*31c0*/  @P0 BRA `(.L_x_203) ;  /* 0x0000000000200947 */ /* 0x000fea0003800000 */
[----:B------:R-:W5:Y:S01]  /*31d0*/  S2R R6, SR_CgaCtaId ;  /* 0x0000000000067919 */ /* 0x000f620000008800 */
[----:B--2---:R-:W-:Y:S02]  /*31e0*/  MOV R3, 0x400 ;  /* 0x0000040000037802 */ /* 0x004fe40000000f00 */
[----:B------:R-:W-:-:S04]  /*31f0*/  SHF.R.U32.HI R2, RZ, 0x1, R5 ;  /* 0x00000001ff027819 */ /* 0x000fc80000011605 */
[----:B------:R-:W-:Y:S02]  /*3200*/  LOP3.LUT R2, R2, 0x1f0, RZ, 0xc0, !PT ;  /* 0x000001f002027812 */ /* 0x000fe400078ec0ff */
[----:B-----5:R-:W-:-:S05]  /*3210*/  LEA R3, R6, R3, 0x18 ;  /* 0x0000000306037211 */ /* 0x020fca00078ec0ff */
[----:B------:R-:W-:-:S05]  /*3220*/  IMAD.IADD R3, R2, 0x1, R3 ;  /* 0x0000000102037824 */ /* 0x000fca00078e0203 */
[----:B------:R2:W-:Y:S04]  /*3230*/  STS.64 [R3+0x10], R20 ;  /* 0x0000101403007388 */ /* 0x0005e80000000a00 */
[----:B------:R2:W-:Y:S02]  /*3240*/  STS.64 [R3+0x8], R18 ;  /* 0x0000081203007388 */ /* 0x0005e40000000a00 */
.L_x_203:
[----:B------:R-:W-:Y:S05]  /*3250*/  BSYNC.RECONVERGENT B1 ;  /* 0x0000000000017941 */ /* 0x000fea0003800200 */
.L_x_202:
[----:B------:R-:W-:Y:S01]  /*3260*/  BAR.SYNC.DEFER_BLOCKING 0x0 ;  /* 0x0000000000007b1d */ /* 0x000fe20000010000 */
[----:B------:R-:W-:-:S13]  /*3270*/  ISETP.NE.AND P1, PT, R5, RZ, PT ;  /* 0x000000ff0500720c */ /* 0x000fda0003f25270 */
[----:B------:R-:W-:Y:S05]  /*3280*/  @P1 BRA `(.L_x_179) ;  /* 0x0000003c00f41947 */ /* 0x000fea0003800000 */
[----:B------:R-:W-:Y:S01]  /*3290*/  ISETP.GE.AND P0, PT, R4, 0x21, PT ;  /* 0x000000210400780c */ /* 0x000fe20003f06270 */
[----:B------:R-:W-:Y:S02]  /*32a0*/  IMAD.MOV.U32 R5, RZ, RZ, R20 ;  /* 0x000000ffff057224 */ /* 0x000fe400078e0014 */
[----:B------:R-:W-:Y:S02]  /*32b0*/  IMAD.MOV.U32 R14, RZ, RZ, R21 ;  /* 0x000000ffff0e7224 */ /* 0x000fe400078e0015 */
[----:B--2---:R-:W-:Y:S02]  /*32c0*/  IMAD.MOV.U32 R2, RZ, RZ, R18 ;  /* 0x000000ffff027224 */ /* 0x004fe400078e0012 */
[----:B------:R-:W-:-:S06]  /*32d0*/  IMAD.MOV.U32 R3, RZ, RZ, R19 ;  /* 0x000000ffff037224 */ /* 0x000fcc00078e0013 */
[----:B------:R-:W-:Y:S05]  /*32e0*/  @!P0 BRA `(.L_x_204) ;  /* 0x00000000007c8947 */ /* 0x000fea0003800000 */
[----:B------:R-:W2:Y:S01]  /*32f0*/  S2UR UR5, SR_CgaCtaId ;  /* 0x00000000000579c3 */ /* 0x000ea20000008800 */
[----:B------:R-:W-:Y:S01]  /*3300*/  UMOV UR4, 0x400 ;  /* 0x0000040000047882 */ /* 0x000fe20000000000 */
[----:B------:R-:W-:Y:S01]  /*3310*/  IMAD.MOV.U32 R8, RZ, RZ, -0x654350b8 ;  /* 0x9abcaf48ff087424 */ /* 0x000fe200078e00ff */
[----:B------:R-:W-:Y:S01]  /*3320*/  BSSY.RECONVERGENT B1, `(.L_x_204) ;  /* 0x000001b000017945 */ /* 0x000fe20003800200 */
[----:B------:R-:W-:Y:S01]  /*3330*/  IMAD.MOV.U32 R9, RZ, RZ, 0x3e7ad7f2 ;  /* 0x3e7ad7f2ff097424 */ /* 0x000fe200078e00ff */
[----:B--2---:R-:W-:-:S09]  /*3340*/  ULEA UR4, UR5, UR4, 0x18 ;  /* 0x0000000405047291 */ /* 0x004fd2000f8ec0ff */
[----:B------:R-:W2:Y:S04]  /*3350*/  LDS.64 R6, [UR4+0x18] ;  /* 0x00001804ff067984 */ /* 0x000ea80008000a00 */
[----:B-1----:R-:W1:Y:S01]  /*3360*/  LDS.64 R10, [UR4+0x20] ;  /* 0x00002004ff0a7984 */ /* 0x002e620008000a00 */
[----:B--2---:R-:W-:Y:S01]  /*3370*/  DSETP.LT.AND P2, PT, |R18|, |R6|, PT ;  /* 0x400000061200722a */ /* 0x004fe20003f41200 */
        /* <DEDUP_REMOVED lines=21> */
.L_x_205:
[----:B------:R-:W-:Y:S05]  /*34d0*/  BSYNC.RECONVERGENT B1 ;  /* 0x0000000000017941 */ /* 0x000fea0003800200 */
.L_x_204:
[----:B------:R-:W-:Y:S01]  /*34e0*/  ISETP.GE.AND P0, PT, R4, 0x41, PT ;  /* 0x000000410400780c */ /* 0x000fe20003f06270 */
[----:B---3--:R-:W-:Y:S02]  /*34f0*/  IMAD.MOV.U32 R13, RZ, RZ, R5 ;  /* 0x000000ffff0d7224 */ /* 0x008fe400078e0005 */
[----:B----4-:R-:W-:Y:S02]  /*3500*/  IMAD.MOV.U32 R12, RZ, RZ, R14 ;  /* 0x000000ffff0c7224 */ /* 0x010fe400078e000e */
[----:B------:R-:W-:Y:S02]  /*3510*/  IMAD.MOV.U32 R6, RZ, RZ, R2 ;  /* 0x000000ffff067224 */ /* 0x000fe400078e0002 */
[----:B------:R-:W-:-:S06]  /*3520*/  IMAD.MOV.U32 R7, RZ, RZ, R3 ;  /* 0x000000ffff077224 */ /* 0x000fcc00078e0003 */
[----:B------:R-:W-:Y:S05]  /*3530*/  @!P0 BRA `(.L_x_206) ;  /* 0x00000000007c8947 */ /* 0x000fea0003800000 */
[----:B------:R-:W2:Y:S01]  /*3540*/  S2UR UR5, SR_CgaCtaId ;  /* 0x00000000000579c3 */ /* 0x000ea20000008800 */
[----:B------:R-:W-:Y:S01]  /*3550*/  UMOV UR4, 0x400 ;  /* 0x0000040000047882 */ /* 0x000fe20000000000 */
[----:B-1----:R-:W-:Y:S01]  /*3560*/  MOV R10, 0x9abcaf48 ;  /* 0x9abcaf48000a7802 */ /* 0x002fe20000000f00 */
[----:B------:R-:W-:Y:S01]  /*3570*/  IMAD.MOV.U32 R11, RZ, RZ, 0x3e7ad7f2 ;  /* 0x3e7ad7f2ff0b7424 */ /* 0x000fe200078e00ff */
[----:B------:R-:W-:Y:S01]  /*3580*/  BSSY.RECONVERGENT B1, `(.L_x_206) ;  /* 0x000001a000017945 */ /* 0x000fe20003800200 */
[----:B--2---:R-:W-:-:S09]  /*3590*/  ULEA UR4, UR5, UR4, 0x18 ;  /* 0x0000000405047291 */ /* 0x004fd2000f8ec0ff */
[----:B------:R-:W1:Y:S04]  /*35a0*/  LDS.64 R8, [UR4+0x28] ;  /* 0x00002804ff087984 */ /* 0x000e680008000a00 */
[----:B------:R-:W2:Y:S01]  /*35b0*/  LDS.64 R16, [UR4+0x30] ;  /* 0x00003004ff107984 */ /* 0x000ea20008000a00 */
[----:B-1----:R-:W-:Y:S01]  /*35c0*/  DSETP.LT.AND P2, PT, |R2|, |R8|, PT ;  /* 0x400000080200722a */ /* 0x002fe20003f41200 */
[----:B------:R-:W-:Y:S01]  /*35d0*/  IMAD.MOV.U32 R6, RZ, RZ, R8 ;  /* 0x000000ffff067224 */ /* 0x000fe200078e0008 */
[----:B------:R-:W-:Y:S01]  /*35e0*/  DSETP.GE.AND P0, PT, |R8|, R10, PT ;  /* 0x0000000a0800722a */ /* 0x000fe20003f06200 */
[----:B------:R-:W-:Y:S02]  /*35f0*/  IMAD.MOV.U32 R7, RZ, RZ, R9 ;  /* 0x000000ffff077224 */ /* 0x000fe400078e0009 */
[----:B--2---:R-:W-:-:S02]  /*3600*/  IMAD.MOV.U32 R13, RZ, RZ, R16 ;  /* 0x000000ffff0d7224 */ /* 0x004fc400078e0010 */
        /* <DEDUP_REMOVED lines=17> */
.L_x_207:
[----:B------:R-:W-:Y:S05]  /*3720*/  BSYNC.RECONVERGENT B1 ;  /* 0x0000000000017941 */ /* 0x000fea0003800200 */
.L_x_206:
[----:B------:R-:W-:Y:S01]  /*3730*/  ISETP.GE.AND P0, PT, R4, 0x61, PT ;  /* 0x000000610400780c */ /* 0x000fe20003f06270 */
[----:B------:R-:W-:Y:S02]  /*3740*/  IMAD.MOV.U32 R5, RZ, RZ, R13 ;  /* 0x000000ffff057224 */ /* 0x000fe400078e000d */
[----:B------:R-:W-:Y:S02]  /*3750*/  IMAD.MOV.U32 R14, RZ, RZ, R12 ;  /* 0x000000ffff0e7224 */ /* 0x000fe400078e000c */
[----:B------:R-:W-:Y:S02]  /*3760*/  IMAD.MOV.U32 R2, RZ, RZ, R6 ;  /* 0x000000ffff027224 */ /* 0x000fe400078e0006 */
[----:B------:R-:W-:-:S06]  /*3770*/  IMAD.MOV.U32 R3, RZ, RZ, R7 ;  /* 0x000000ffff037224 */ /* 0x000fcc00078e0007 */
[----:B------:R-:W-:Y:S05]  /*3780*/  @!P0 BRA `(.L_x_208) ;  /* 0x00000000007c8947 */ /* 0x000fea0003800000 */
[----:B------:R-:W2:Y:S01]  /*3790*/  S2UR UR5, SR_CgaCtaId ;  /* 0x00000000000579c3 */ /* 0x000ea20000008800 */
[----:B------:R-:W-:Y:S01]  /*37a0*/  UMOV UR4, 0x400 ;  /* 0x0000040000047882 */ /* 0x000fe20000000000 */
[----:B-1----:R-:W-:Y:S01]  /*37b0*/  IMAD.MOV.U32 R10, RZ, RZ, -0x654350b8 ;  /* 0x9abcaf48ff0a7424 */ /* 0x002fe200078e00ff */
[----:B------:R-:W-:Y:S01]  /*37c0*/  BSSY.RECONVERGENT B1, `(.L_x_208) ;  /* 0x000001b000017945 */ /* 0x000fe20003800200 */
[----:B------:R-:W-:Y:S01]  /*37d0*/  IMAD.MOV.U32 R11, RZ, RZ, 0x3e7ad7f2 ;  /* 0x3e7ad7f2ff0b7424 */ /* 0x000fe200078e00ff */
        /* <DEDUP_REMOVED lines=25> */
.L_x_209:
[----:B------:R-:W-:Y:S05]  /*3970*/  BSYNC.RECONVERGENT B1 ;  /* 0x0000000000017941 */ /* 0x000fea0003800200 */
.L_x_208:
        /* <DEDUP_REMOVED lines=36> */
.L_x_211:
[----:B------:R-:W-:Y:S05]  /*3bc0*/  BSYNC.RECONVERGENT B1 ;  /* 0x0000000000017941 */ /* 0x000fea0003800200 */
.L_x_210:
        /* <DEDUP_REMOVED lines=15> */
[----:B------:R-:W-:Y:S01]  /*3cc0*/  MOV R2, R8 ;  /* 0x0000000800027202 */ /* 0x000fe20000000f00 */
        /* <DEDUP_REMOVED lines=20> */
.L_x_213:
[----:B------:R-:W-:Y:S05]  /*3e10*/  BSYNC.RECONVERGENT B1 ;  /* 0x0000000000017941 */ /* 0x000fea0003800200 */
.L_x_212:
        /* <DEDUP_REMOVED lines=36> */
.L_x_215:
[----:B------:R-:W-:Y:S05]  /*4060*/  BSYNC.RECONVERGENT B1 ;  /* 0x0000000000017941 */ /* 0x000fea0003800200 */
.L_x_214:
[----:B------:R-:W-:Y:S01]  /*4070*/  ISETP.GE.AND P0, PT, R4, 0xe1, PT ;  /* 0x000000e10400780c */ /* 0x000fe20003f06270 */
[----:B------:R-:W-:Y:S01]  /*4080*/  IMAD.MOV.U32 R21, RZ, RZ, R12 ;  /* 0x000000ffff157224 */ /* 0x000fe200078e000c */
[----:B------:R-:W-:Y:S01]  /*4090*/  MOV R20, R13 ;  /* 0x0000000d00147202 */ /* 0x000fe20000000f00 */
[----:B------:R-:W-:Y:S02]  /*40a0*/  IMAD.MOV.U32 R18, RZ, RZ, R6 ;  /* 0x000000ffff127224 */ /* 0x000fe400078e0006 */
[----:B------:R-:W-:-:S08]  /*40b0*/  IMAD.MOV.U32 R19, RZ, RZ, R7 ;  /* 0x000000ffff137224 */ /* 0x000fd000078e0007 */
[----:B------:R-:W-:Y:S05]  /*40c0*/  @!P0 BRA `(.L_x_179) ;  /* 0x0000003000648947 */ /* 0x000fea0003800000 */
[----:B------:R-:W2:Y:S01]  /*40d0*/  S2UR UR5, SR_CgaCtaId ;  /* 0x00000000000579c3 */ /* 0x000ea20000008800 */
[----:B------:R-:W-:Y:S01]  /*40e0*/  UMOV UR4, 0x400 ;  /* 0x0000040000047882 */ /* 0x000fe20000000000 */
[----:B------:R-:W-:Y:S02]  /*40f0*/  IMAD.MOV.U32 R4, RZ, RZ, -0x654350b8 ;  /* 0x9abcaf48ff047424 */ /* 0x000fe400078e00ff */
[----:B------:R-:W-:Y:S01]  /*4100*/  IMAD.MOV.U32 R5, RZ, RZ, 0x3e7ad7f2 ;  /* 0x3e7ad7f2ff057424 */ /* 0x000fe200078e00ff */
[----:B--2---:R-:W-:-:S09]  /*4110*/  ULEA UR4, UR5, UR4, 0x18 ;  /* 0x0000000405047291 */ /* 0x004fd2000f8ec0ff */
[----:B------:R-:W2:Y:S04]  /*4120*/  LDS.64 R2, [UR4+0x78] ;  /* 0x00007804ff027984 */ /* 0x000ea80008000a00 */
[----:B------:R-:W3:Y:S01]  /*4130*/  LDS.64 R8, [UR4+0x80] ;  /* 0x00008004ff087984 */ /* 0x000ee20008000a00 */
[----:B--2---:R-:W-:Y:S01]  /*4140*/  DSETP.LT.AND P2, PT, |R6|, |R2|, PT ;  /* 0x400000020600722a */ /* 0x004fe20003f41200 */
[----:B------:R-:W-:Y:S01]  /*4150*/  IMAD.MOV.U32 R18, RZ, RZ, R2 ;  /* 0x000000ffff127224 */ /* 0x000fe200078e0002 */
[----:B------:R-:W-:Y:S01]  /*4160*/  DSETP.GE.AND P0, PT, |R2|, R4, PT ;  /* 0x000000040200722a */ /* 0x000fe20003f06200 */
[----:B------:R-:W-:Y:S02]  /*4170*/  IMAD.MOV.U32 R19, RZ, RZ, R3 ;  /* 0x000000ffff137224 */ /* 0x000fe400078e0003 */
[----:B---3--:R-:W-:-:S02]  /*4180*/  IMAD.MOV.U32 R20, RZ, RZ, R8 ;  /* 0x000000ffff147224 */ /* 0x008fc400078e0008 */
        /* <DEDUP_REMOVED lines=18> */
.L_x_147:
[----:B------:R-:W0:Y:S01]  /*42b0*/  S2R R9, SR_TID.X ;  /* 0x0000000000097919 */ /* 0x000e220000002100 */
[----:B------:R-:W1:Y:S02]  /*42c0*/  LDCU.128 UR12, c[0x0][0x380] ;  /* 0x00007000ff0c77ac */ /* 0x000e640008000c00 */
[----:B-1----:R-:W-:Y:S02]  /*42d0*/  IMAD.U32 R22, RZ, RZ, UR12 ;  /* 0x0000000cff167e24 */ /* 0x002fe4000f8e00ff */
[----:B------:R-:W-:Y:S01]  /*42e0*/  IMAD.U32 R21, RZ, RZ, UR13 ;  /* 0x0000000dff157e24 */ /* 0x000fe2000f8e00ff */
[----:B0-----:R-:W-:-:S05]  /*42f0*/  IADD3 R2, P0, PT, R7, R9, RZ ;  /* 0x0000000907027210 */ /* 0x001fca0007f1e0ff */
[----:B------:R-:W-:Y:S01]  /*4300*/  IMAD.X R3, RZ, RZ, RZ, P0 ;  /* 0x000000ffff037224 */ /* 0x000fe200000e06ff */
[----:B------:R-:W-:-:S04]  /*4310*/  LEA R18, P0, R2, R22, 0x3 ;  /* 0x0000001602127211 */ /* 0x000fc800078018ff */
[----:B------:R-:W-:-:S05]  /*4320*/  LEA.HI.X R19, R2, R21, R3, 0x3, P0 ;  /* 0x0000001502137211 */ /* 0x000fca00000f1c03 */
[----:B------:R-:W2:Y:S04]  /*4330*/  LDG.E.64 R10, desc[UR10][R18.64+0x800] ;  /* 0x0008000a120a7981 */ /* 0x000ea8000c1e1b00 */
[----:B------:R-:W3:Y:S04]  /*4340*/  LDG.E.64 R4, desc[UR10][R18.64] ;  /* 0x0000000a12047981 */ /* 0x000ee8000c1e1b00 */
[----:B------:R-:W4:Y:S04]  /*4350*/  LDG.E.64 R12, desc[UR10][R18.64+0x1000] ;  /* 0x0010000a120c7981 */ /* 0x000f28000c1e1b00 */
[----:B------:R-:W5:Y:S04]  /*4360*/  LDG.E.64 R16, desc[UR10][R18.64+0x1800] ;  /* 0x0018000a12107981 */ /* 0x000f68000c1e1b00 */
[----:B------:R-:W5:Y:S01]  /*4370*/  LDG.E.64 R2, desc[UR10][R18.64+0x2000] ;  /* 0x0020000a12027981 */ /* 0x000f62000c1e1b00 */
[----:B------:R-:W-:Y:S01]  /*4380*/  UMOV UR12, 0x9abcaf48 ;  /* 0x9abcaf48000c7882 */ /* 0x000fe20000000000 */
[----:B------:R-:W-:Y:S01]  /*4390*/  UMOV UR13, 0x3e7ad7f2 ;  /* 0x3e7ad7f2000d7882 */ /* 0x000fe20000000000 */
[----:B------:R-:W-:Y:S01]  /*43a0*/  IMAD.U32 R20, RZ, RZ, UR14 ;  /* 0x0000000eff147e24 */ /* 0x000fe2000f8e00ff */
[C---:B------:R-:W-:Y:S01]  /*43b0*/  LOP3.LUT R6, R9.reuse, 0x400, RZ, 0xfc, !PT ;  /* 0x0000040009067812 */ /* 0x040fe200078efcff */
[----:B------:R-:W-:Y:S01]  /*43c0*/  VIADD R8, R9, 0x100 ;  /* 0x0000010009087836 */ /* 0x000fe20000000000 */
[----:B------:R-:W-:Y:S01]  /*43d0*/  ISETP.LE.U32.AND P0, PT, R15, UR6, PT ;  /* 0x000000060f007c0c */ /* 0x000fe2000bf03070 */
[----:B------:R-:W-:Y:S03]  /*43e0*/  BSSY.RECONVERGENT B1, `(.L_x_216) ;  /* 0x0000023000017945 */ /* 0x000fe60003800200 */
[----:B------:R-:W-:Y:S01]  /*43f0*/  ISETP.GE.U32.AND.EX P0, PT, RZ, R14, PT, P0 ;  /* 0x0000000eff00720c */ /* 0x000fe20003f06100 */
[----:B--2---:R-:W-:-:S06]  /*4400*/  DSETP.GE.AND P1, PT, |R10|, UR12, PT ;  /* 0x0000000c0a007e2a */ /* 0x004fcc000bf26200 */
[----:B---3--:R-:W-:Y:S02]  /*4410*/  DSETP.GEU.OR P1, PT, |R4|, |R10|, !P1 ;  /* 0x4000000a0400722a */ /* 0x008fe40004f2e600 */
[----:B----4-:R-:W-:-:S04]  /*4420*/  DSETP.GE.AND P2, PT, |R12|, UR12, PT ;  /* 0x0000000c0c007e2a */ /* 0x010fc8000bf46200 */
[----:B------:R-:W-:Y:S01]  /*4430*/  FSEL R4, R4, R10, P1 ;  /* 0x0000000a04047208 */ /* 0x000fe20000800000 */
[----:B-----5:R-:W-:Y:S01]  /*4440*/  DSETP.GE.AND P3, PT, |R16|, UR12, PT ;  /* 0x0000000c10007e2a */ /* 0x020fe2000bf66200 */
[----:B------:R-:W-:Y:S01]  /*4450*/  FSEL R5, R5, R11, P1 ;  /* 0x0000000b05057208 */ /* 0x000fe20000800000 */
[----:B------:R-:W-:Y:S01]  /*4460*/  DSETP.GE.AND P5, PT, |R2|, UR12, PT ;  /* 0x0000000c02007e2a */ /* 0x000fe2000bfa6200 */
[----:B------:R-:W-:Y:S01]  /*4470*/  IADD3 R10, P6, PT, R7, R20, RZ ;  /* 0x00000014070a7210 */ /* 0x000fe20007fde0ff */
[----:B------:R-:W-:-:S03]  /*4480*/  VIADD R7, R9, 0x200 ;  /* 0x0000020009077836 */ /* 0x000fc60000000000 */
[----:B------:R-:W-:-:S06]  /*4490*/  DSETP.GEU.OR P2, PT, |R4|, |R12|, !P2 ;  /* 0x4000000c0400722a */ /* 0x000fcc000574e600 */
[----:B------:R-:W-:Y:S02]  /*44a0*/  FSEL R4, R4, R12, P2 ;  /* 0x0000000c04047208 */ /* 0x000fe40001000000 */
[----:B------:R-:W-:Y:S01]  /*44b0*/  FSEL R5, R5, R13, P2 ;  /* 0x0000000d05057208 */ /* 0x000fe20001000000 */
[----:B------:R-:W-:-:S04]  /*44c0*/  IMAD.U32 R13, RZ, RZ, UR15 ;  /* 0x0000000fff0d7e24 */ /* 0x000fc8000f8e00ff */
[----:B------:R-:W-:Y:S01]  /*44d0*/  IMAD.X R11, RZ, RZ, R13, P6 ;  /* 0x000000ffff0b7224 */ /* 0x000fe200030e060d */
[----:B------:R-:W-:Y:S01]  /*44e0*/  DSETP.GEU.OR P3, PT, |R4|, |R16|, !P3 ;  /* 0x400000100400722a */ /* 0x000fe20005f6e600 */
[----:B------:R-:W-:Y:S02]  /*44f0*/  IADD3 R12, P6, PT, R6, R10, RZ ;  /* 0x0000000a060c7210 */ /* 0x000fe40007fde0ff */
[----:B------:R-:W-:Y:S02]  /*4500*/  @P2 SEL R7, R9, R8, P1 ;  /* 0x0000000809072207 */ /* 0x000fe40000800000 */
[----:B------:R-:W-:Y:S02]  /*4510*/  IADD3.X R8, PT, PT, RZ, R11, RZ, P6, !PT ;  /* 0x0000000bff087210 */ /* 0x000fe400037fe4ff */
[----:B------:R-:W-:Y:S02]  /*4520*/  FSEL R4, R4, R16, P3 ;  /* 0x0000001004047208 */ /* 0x000fe40001800000 */
[----:B------:R-:W-:-:S05]  /*4530*/  FSEL R5, R5, R17, P3 ;  /* 0x0000001105057208 */ /* 0x000fca0001800000 */
[----:B------:R-:W-:Y:S01]  /*4540*/  @!P3 VIADD R7, R9, 0x300 ;  /* 0x000003000907b836 */ /* 0x000fe20000000000 */
[----:B------:R-:W-:-:S14]  /*4550*/  DSETP.LT.AND P4, PT, |R4|, |R2|, PT ;  /* 0x400000020400722a */ /* 0x000fdc0003f81200 */
[----:B------:R-:W-:Y:S05]  /*4560*/  @P5 BRA P4, `(.L_x_217) ;  /* 0x0000000000285947 */ /* 0x000fea0002000000 */
[----:B------:R-:W-:Y:S01]  /*4570*/  DSETP.GEU.AND P1, PT, |R2|, |R4|, PT ;  /* 0x400000040200722a */ /* 0x000fe20003f2e200 */
[C---:B------:R-:W-:Y:S02]  /*4580*/  ISETP.LT.U32.AND P2, PT, R7.reuse, R6, PT ;  /* 0x000000060700720c */ /* 0x040fe40003f41070 */
[----:B------:R-:W-:-:S03]  /*4590*/  IADD3 R7, P3, PT, R7, R10, RZ ;  /* 0x0000000a07077210 */ /* 0x000fc60007f7e0ff */
[----:B------:R-:W-:Y:S02]  /*45a0*/  DSETP.GE.AND P1, PT, |R4|, UR12, !P1 ;  /* 0x0000000c04007e2a */ /* 0x000fe4000cf26200 */
[----:B------:R-:W-:-:S04]  /*45b0*/  IMAD.X R11, RZ, RZ, R11, P3 ;  /* 0x000000ffff0b7224 */ /* 0x000fc800018e060b */
[----:B------:R-:W-:-:S04]  /*45c0*/  ISETP.LT.U32.OR.EX P1, PT, RZ, RZ, P1, P2 ;  /* 0x000000ffff00720c */ /* 0x000fc80000f21520 */
[----:B------:R-:W-:Y:S02]  /*45d0*/  FSEL R2, R4, R2, P1 ;  /* 0x0000000204027208 */ /* 0x000fe40000800000 */
[----:B------:R-:W-:Y:S02]  /*45e0*/  FSEL R3, R5, R3, P1 ;  /* 0x0000000305037208 */ /* 0x000fe40000800000 */
[----:B------:R-:W-:Y:S02]  /*45f0*/  SEL R12, R7, R12, P1 ;  /* 0x0000000c070c7207 */ /* 0x000fe40000800000 */
[----:B------:R-:W-:-:S07]  /*4600*/  SEL R8, R11, R8, P1 ;  /* 0x000000080b087207 */ /* 0x000fce0000800000 */
.L_x_217:
[----:B------:R-:W-:Y:S05]  /*4610*/  BSYNC.RECONVERGENT B1 ;  /* 0x0000000000017941 */ /* 0x000fea0003800200 */
.L_x_216:
[----:B------:R-:W-:Y:S05]  /*4620*/  @P0 BRA `(.L_x_218) ;  /* 0x0000001400600947 */ /* 0x000fea0003800000 */
[----:B------:R-:W0:Y:S01]  /*4630*/  LDCU.64 UR8, c[0x0][0x3e8] ;  /* 0x00007d00ff0877ac */ /* 0x000e220008000a00 */
[----:B------:R-:W-:Y:S01]  /*4640*/  ISETP.NE.AND P0, PT, R9, RZ, PT ;  /* 0x000000ff0900720c */ /* 0x000fe20003f05270 */
[----:B------:R-:W-:Y:S01]  /*4650*/  BSSY.RECONVERGENT B1, `(.L_x_219) ;  /* 0x0000012000017945 */ /* 0x000fe20003800200 */
[----:B------:R-:W-:Y:S01]  /*4660*/  UMOV UR4, 0x8 ;  /* 0x0000000800047882 */ /* 0x000fe20000000000 */
[----:B------:R-:W-:Y:S02]  /*4670*/  UMOV UR5, 0x0 ;  /* 0x0000000000057882 */ /* 0x000fe40000000000 */
[----:B0-----:R-:W-:-:S04]  /*4680*/  UIMAD.WIDE.U32 UR4, UR8, 0x1, UR4 ;  /* 0x00000001080478a5 */ /* 0x001fc8000f8e0004 */
[----:B------:R-:W-:Y:S02]  /*4690*/  UIADD3 UR7, UPT, UPT, UR5, UR9, URZ ;  /* 0x0000000905077290 */ /* 0x000fe4000fffe0ff */
[----:B------:R-:W-:Y:S02]  /*46a0*/  IMAD.U32 R5, RZ, RZ, UR5 ;  /* 0x00000005ff057e24 */ /* 0x000fe4000f8e00ff */
[----:B------:R-:W-:Y:S02]  /*46b0*/  IMAD.U32 R4, RZ, RZ, UR4 ;  /* 0x00000004ff047e24 */ /* 0x000fe4000f8e00ff */
[----:B------:R-:W-:Y:S01]  /*46c0*/  IMAD.U32 R5, RZ, RZ, UR7 ;  /* 0x00000007ff057e24 */ /* 0x000fe2000f8e00ff */
[----:B------:R-:W-:Y:S06]  /*46d0*/  @P0 BRA `(.L_x_220) ;  /* 0x0000000000240947 */ /* 0x000fec0003800000 */
[----:B------:R-:W-:Y:S02]  /*46e0*/  IMAD.MOV.U32 R10, RZ, RZ, 0x500 ;  /* 0x00000500ff0a7424 */ /* 0x000fe400078e00ff */
[----:B------:R-:W-:-:S05]  /*46f0*/  IMAD.MOV.U32 R11, RZ, RZ, 0x0 ;  /* 0x00000000ff0b7424 */ /* 0x000fca00078e00ff */
[----:B------:R-:W2:Y:S01]  /*4700*/  ATOMG.E.ADD.64.STRONG.GPU PT, R6, desc[UR10][R4.64], R10 ;  /* 0x8000000a040679a8 */ /* 0x000ea200081ef50a */
[----:B------:R-:W0:Y:S01]  /*4710*/  S2UR UR5, SR_CgaCtaId ;  /* 0x00000000000579c3 */ /* 0x000e220000008800 */
[----:B------:R-:W-:Y:S02]  /*4720*/  UMOV UR4, 0x400 ;  /* 0x0000040000047882 */ /* 0x000fe40000000000 */
[----:B0-----:R-:W-:Y:S01]  /*4730*/  ULEA UR4, UR5, UR4, 0x18 ;  /* 0x0000000405047291 */ /* 0x001fe2000f8ec0ff */
[----:B--2---:R-:W-:-:S05]  /*4740*/  IADD3 R6, P0, PT, R6, UR6, RZ ;  /* 0x0000000606067c10 */ /* 0x004fca000ff1e0ff */
[----:B------:R-:W-:-:S05]  /*4750*/  IMAD.X R7, RZ, RZ, R7, P0 ;  /* 0x000000ffff077224 */ /* 0x000fca00000e0607 */
[----:B------:R0:W-:Y:S03]  /*4760*/  STS.64 [UR4+0x98], R6 ;  /* 0x00009806ff007988 */ /* 0x0001e60008000a04 */
.L_x_220:
[----:B------:R-:W-:Y:S05]  /*4770*/  BSYNC.RECONVERGENT B1 ;  /* 0x0000000000017941 */ /* 0x000fea0003800200 */
.L_x_219:
[----:B------:R-:W1:Y:S08]  /*4780*/  S2UR UR5, SR_CgaCtaId ;  /* 0x00000000000579c3 */ /* 0x000e700000008800 */
[----:B------:R-:W-:Y:S06]  /*4790*/  BAR.SYNC.DEFER_BLOCKING 0x0 ;  /* 0x0000000000007b1d */ /* 0x000fec0000010000 */
[----:B------:R-:W-:-:S02]  /*47a0*/  UMOV UR4, 0x400 ;  /* 0x0000040000047882 */ /* 0x000fc40000000000 */
[----:B-1----:R-:W-:-:S06]  /*47b0*/  ULEA UR4, UR5, UR4, 0x18 ;  /* 0x0000000405047291 */ /* 0x002fcc000f8ec0ff */
[----:B------:R-:W-:-:S05]  /*47c0*/  IMAD.U32 R23, RZ, RZ, UR4 ;  /* 0x00000004ff177e24 */ /* 0x000fca000f8e00ff */
[----:B------:R-:W0:Y:S02]  /*47d0*/  LDS.64 R10, [R23+0x98] ;  /* 0x00009800170a7984 */ /* 0x000e240000000a00 */
[----:B0-----:R-:W-:-:S04]  /*47e0*/  IADD3 R6, P1, PT, R10, 0x500, RZ ;  /* 0x000005000a067810 */ /* 0x001fc80007f3e0ff */
[----:B------:R-:W-:Y:S01]  /*47f0*/  ISETP.GT.U32.AND P0, PT, R6, R15, PT ;  /* 0x0000000f0600720c */ /* 0x000fe20003f04070 */
[----:B------:R-:W-:-:S05]  /*4800*/  IMAD.X R7, RZ, RZ, R11, P1 ;  /* 0x000000ffff077224 */ /* 0x000fca00008e060b */
[----:B------:R-:W-:-:S13]  /*4810*/  ISETP.GT.AND.EX P0, PT, R7, R14, PT, P0 ;  /* 0x0000000e0700720c */ /* 0x000fda0003f04300 */
[----:B------:R-:W-:Y:S05]  /*4820*/  @P0 BRA `(.L_x_221) ;  /* 0x0000000400ec0947 */ /* 0x000fea0003800000 */
[----:B------:R-:W-:Y:S01]  /*4830*/  BSSY.RECONVERGENT B1, `(.L_x_221) ;  /* 0x000007a000017945 */ /* 0x000fe20003800200 */
[----:B------:R-:W-:Y:S01]  /*4840*/  IMAD.MOV.U32 R6, RZ, RZ, R2 ;  /* 0x000000ffff067224 */ /* 0x000fe200078e0002 */
[----:B------:R-:W0:Y:S01]  /*4850*/  LDCU.64 UR8, c[0x0][0x398] ;  /* 0x00007300ff0877ac */ /* 0x000e220008000a00 */
[----:B------:R-:W-:Y:S02]  /*4860*/  IMAD.MOV.U32 R7, RZ, RZ, R3 ;  /* 0x000000ffff077224 */ /* 0x000fe400078e0003 */
[----:B------:R-:W-:Y:S01]  /*4870*/  IMAD.MOV.U32 R25, RZ, RZ, R12 ;  /* 0x000000ffff197224 */ /* 0x000fe200078e000c */
[----:B------:R-:W1:Y:S01]  /*4880*/  LDCU.128 UR16, c[0x0][0x380] ;  /* 0x00007000ff1077ac */ /* 0x000e620008000c00 */
[----:B------:R-:W-:-:S07]  /*4890*/  IMAD.MOV.U32 R24, RZ, RZ, R8 ;  /* 0x000000ffff187224 */ /* 0x000fce00078e0008 */
.L_x_232:
[----:B------:R-:W-:Y:S01]  /*48a0*/  IADD3 R27, P0, PT, R9, R10, RZ ;  /* 0x0000000a091b7210 */ /* 0x000fe20007f1e0ff */
[----:B-1----:R-:W-:Y:S02]  /*48b0*/  IMAD.U32 R22, RZ, RZ, UR16 ;  /* 0x00000010ff167e24 */ /* 0x002fe4000f8e00ff */
[----:B------:R-:W-:Y:S02]  /*48c0*/  IMAD.U32 R21, RZ, RZ, UR17 ;  /* 0x00000011ff157e24 */ /* 0x000fe4000f8e00ff */
[----:B------:R-:W-:Y:S01]  /*48d0*/  IMAD.X R8, RZ, RZ, R11, P0 ;  /* 0x000000ffff087224 */ /* 0x000fe200000e060b */
[----:B------:R-:W-:-:S04]  /*48e0*/  LEA R28, P0, R27, R22, 0x3 ;  /* 0x000000161b1c7211 */ /* 0x000fc800078018ff */
[----:B------:R-:W-:-:S05]  /*48f0*/  LEA.HI.X R29, R27, R21, R8, 0x3, P0 ;  /* 0x000000151b1d7211 */ /* 0x000fca00000f1c08 */
[----:B------:R-:W2:Y:S04]  /*4900*/  LDG.E.64 R18, desc[UR10][R28.64] ;  /* 0x0000000a1c127981 */ /* 0x000ea8000c1e1b00 */
[----:B------:R-:W3:Y:S04]  /*4910*/  LDG.E.64 R10, desc[UR10][R28.64+0x800] ;  /* 0x0008000a1c0a7981 */ /* 0x000ee8000c1e1b00 */
[----:B------:R-:W4:Y:S01]  /*4920*/  LDG.E.64 R14, desc[UR10][R28.64+0x1000] ;  /* 0x0010000a1c0e7981 */ /* 0x000f22000c1e1b00 */
[----:B------:R-:W-:Y:S02]  /*4930*/  IMAD.U32 R20, RZ, RZ, UR18 ;  /* 0x00000012ff147e24 */ /* 0x000fe4000f8e00ff */
[----:B------:R-:W-:Y:S01]  /*4940*/  IMAD.U32 R13, RZ, RZ, UR19 ;  /* 0x00000013ff0d7e24 */ /* 0x000fe2000f8e00ff */
[----:B------:R-:W5:Y:S02]  /*4950*/  LDG.E.64 R16, desc[UR10][R28.64+0x1800] ;  /* 0x0018000a1c107981 */ /* 0x000f64000c1e1b00 */
[----:B------:R-:W-:-:S02]  /*4960*/  IADD3 R26, P2, PT, R27, R20, RZ ;  /* 0x000000141b1a7210 */ /* 0x000fc40007f5e0ff */
[----:B------:R1:W5:Y:S01]  /*4970*/  LDG.E.64 R2, desc[UR10][R28.64+0x2000] ;  /* 0x0020000a1c027981 */ /* 0x000362000c1e1b00 */
[----:B------:R-:W-:Y:S02]  /*4980*/  BSSY.RECONVERGENT B2, `(.L_x_222) ;  /* 0x0000022000027945 */ /* 0x000fe40003800200 */
[----:B------:R-:W-:Y:S01]  /*4990*/  IMAD.X R27, R8, 0x1, R13, P2 ;  /* 0x00000001081b7824 */ /* 0x000fe200010e060d */
[----:B--2---:R-:W-:Y:S02]  /*49a0*/  DSETP.GE.AND P0, PT, |R18|, UR12, PT ;  /* 0x0000000c12007e2a */ /* 0x004fe4000bf06200 */
[----:B---3--:R-:W-:-:S04]  /*49b0*/  DSETP.GE.AND P3, PT, |R10|, UR12, PT ;  /* 0x0000000c0a007e2a */ /* 0x008fc8000bf66200 */
[----:B------:R-:W-:-:S14]  /*49c0*/  DSETP.LT.AND P0, PT, |R6|, |R18|, P0 ;  /* 0x400000120600722a */ /* 0x000fdc0000701200 */
[----:B------:R-:W-:Y:S01]  /*49d0*/  @!P0 DSETP.GEU.AND P1, PT, |R18|, |R6|, PT ;  /* 0x400000061200822a */ /* 0x000fe20003f2e200 */
[----:B------:R-:W-:-:S05]  /*49e0*/  @!P0 ISETP.LT.U32.AND P2, PT, R25, R26, PT ;  /* 0x0000001a1900820c */ /* 0x000fca0003f41070 */
[----:B------:R-:W-:-:S06]  /*49f0*/  @!P0 DSETP.GE.AND P1, PT, |R6|, UR12, !P1 ;  /* 0x0000000c06008e2a */ /* 0x000fcc000cf26200 */
[----:B------:R-:W-:Y:S02]  /*4a00*/  @!P0 ISETP.LT.OR.EX P1, PT, R24, R27, P1, P2 ;  /* 0x0000001b1800820c */ /* 0x000fe40000f21720 */
[----:B-1----:R-:W-:Y:S02]  /*4a10*/  IADD3 R29, P2, PT, R26, 0x100, RZ ;  /* 0x000001001a1d7810 */ /* 0x002fe40007f5e0ff */
[----:B------:R-:W-:Y:S02]  /*4a20*/  @!P0 FSEL R6, R6, R18, P1 ;  /* 0x0000001206068208 */ /* 0x000fe40000800000 */
[----:B------:R-:W-:Y:S01]  /*4a30*/  @!P0 FSEL R7, R7, R19, P1 ;  /* 0x0000001307078208 */ /* 0x000fe20000800000 */
[----:B------:R-:W-:Y:S02]  /*4a40*/  IMAD.X R30, RZ, RZ, R27, P2 ;  /* 0x000000ffff1e7224 */ /* 0x000fe400010e061b */
[----:B------:R-:W-:Y:S01]  /*4a50*/  @!P0 IMAD.MOV.U32 R18, RZ, RZ, R6 ;  /* 0x000000ffff128224 */ /* 0x000fe200078e0006 */
[----:B------:R-:W-:Y:S01]  /*4a60*/  @!P0 MOV R19, R7 ;  /* 0x0000000700138202 */ /* 0x000fe20000000f00 */
[----:B----4-:R-:W-:Y:S01]  /*4a70*/  DSETP.GE.AND P2, PT, |R14|, UR12, PT ;  /* 0x0000000c0e007e2a */ /* 0x010fe2000bf46200 */
[----:B------:R-:W-:-:S02]  /*4a80*/  IADD3 R6, P4, PT, R26, 0x200, RZ ;  /* 0x000002001a067810 */ /* 0x000fc40007f9e0ff */
[C---:B------:R-:W-:Y:S02]  /*4a90*/  IADD3 R7, P6, PT, R26.reuse, 0x300, RZ ;  /* 0x000003001a077810 */ /* 0x040fe40007fde0ff */
[----:B------:R-:W-:Y:S01]  /*4aa0*/  DSETP.LT.AND P5, PT, |R18|, |R10|, PT ;  /* 0x4000000a1200722a */ /* 0x000fe20003fa1200 */
[--C-:B------:R-:W-:Y:S01]  /*4ab0*/  IMAD.X R28, RZ, RZ, R27.reuse, P4 ;  /* 0x000000ffff1c7224 */ /* 0x100fe200020e061b */
[----:B------:R-:W-:Y:S02]  /*4ac0*/  IADD3 R12, P4, PT, R26, 0x400, RZ ;  /* 0x000004001a0c7810 */ /* 0x000fe40007f9e0ff */
[----:B------:R-:W-:Y:S01]  /*4ad0*/  @!P0 SEL R26, R25, R26, P1 ;  /* 0x0000001a191a8207 */ /* 0x000fe20000800000 */
[--C-:B------:R-:W-:Y:S02]  /*4ae0*/  IMAD.X R25, RZ, RZ, R27.reuse, P6 ;  /* 0x000000ffff197224 */ /* 0x100fe400030e061b */
[----:B------:R-:W-:Y:S01]  /*4af0*/  IMAD.X R8, RZ, RZ, R27, P4 ;  /* 0x000000ffff087224 */ /* 0x000fe200020e061b */
[----:B------:R-:W-:-:S06]  /*4b00*/  @!P0 SEL R27, R24, R27, P1 ;  /* 0x0000001b181b8207 */ /* 0x000fcc0000800000 */
        /* <DEDUP_REMOVED lines=9> */
.L_x_223:
[----:B0-----:R-:W-:Y:S05]  /*4ba0*/  BSYNC.RECONVERGENT B2 ;  /* 0x0000000000027941 */ /* 0x001fea0003800200 */
.L_x_222:
        /* <DEDUP_REMOVED lines=12> */
.L_x_225:
[----:B------:R-:W-:Y:S05]  /*4c70*/  BSYNC.RECONVERGENT B2 ;  /* 0x0000000000027941 */ /* 0x000fea0003800200 */
.L_x_224:
[----:B------:R-:W-:Y:S01]  /*4c80*/  DSETP.LT.AND P0, PT, |R14|, |R16|, PT ;  /* 0x400000100e00722a */ /* 0x000fe20003f01200 */
[----:B------:R-:W-:Y:S01]  /*4c90*/  BSSY.RECONVERGENT B2, `(.L_x_226) ;  /* 0x000000b000027945 */ /* 0x000fe20003800200 */
[----:B------:R-:W-:-:S12]  /*4ca0*/  DSETP.GE.AND P2, PT, |R2|, UR12, PT ;  /* 0x0000000c02007e2a */ /* 0x000fd8000bf46200 */
        /* <DEDUP_REMOVED lines=9> */
.L_x_227:
[----:B------:R-:W-:Y:S05]  /*4d40*/  BSYNC.RECONVERGENT B2 ;  /* 0x0000000000027941 */ /* 0x000fea0003800200 */
.L_x_226:
        /* <DEDUP_REMOVED lines=11> */
.L_x_229:
[----:B------:R-:W-:Y:S05]  /*4e00*/  BSYNC.RECONVERGENT B2 ;  /* 0x0000000000027941 */ /* 0x000fea0003800200 */
.L_x_228:
[----:B------:R-:W-:Y:S01]  /*4e10*/  BAR.SYNC.DEFER_BLOCKING 0x0 ;  /* 0x0000000000007b1d */ /* 0x000fe20000010000 */
[----:B------:R-:W-:-:S05]  /*4e20*/  ISETP.NE.AND P0, PT, R9, RZ, PT ;  /* 0x000000ff0900720c */ /* 0x000fca0003f05270 */
[----:B------:R-:W-:Y:S08]  /*4e30*/  BSSY.RECONVERGENT B2, `(.L_x_230) ;  /* 0x000000c000027945 */ /* 0x000ff00003800200 */
[----:B------:R-:W-:Y:S05]  /*4e40*/  @P0 BRA `(.L_x_231) ;  /* 0x0000000000280947 */ /* 0x000fea0003800000 */
[----:B------:R-:W-:Y:S02]  /*4e50*/  IMAD.MOV.U32 R10, RZ, RZ, 0x500 ;  /* 0x00000500ff0a7424 */ /* 0x000fe400078e00ff */
[----:B------:R-:W-:-:S05]  /*4e60*/  IMAD.MOV.U32 R11, RZ, RZ, 0x0 ;  /* 0x00000000ff0b7424 */ /* 0x000fca00078e00ff */
[----:B------:R-:W2:Y:S01]  /*4e70*/  ATOMG.E.ADD.64.STRONG.GPU PT, R6, desc[UR10][R4.64], R10 ;  /* 0x8000000a040679a8 */ /* 0x000ea200081ef50a */
[----:B------:R-:W0:Y:S01]  /*4e80*/  S2UR UR5, SR_CgaCtaId ;  /* 0x00000000000579c3 */ /* 0x000e220000008800 */
[----:B------:R-:W-:Y:S02]  /*4e90*/  UMOV UR4, 0x400 ;  /* 0x0000040000047882 */ /* 0x000fe40000000000 */
[----:B0-----:R-:W-:-:S06]  /*4ea0*/  ULEA UR4, UR5, UR4, 0x18 ;  /* 0x0000000405047291 */ /* 0x001fcc000f8ec0ff */
[----:B------:R-:W-:Y:S01]  /*4eb0*/  IMAD.U32 R23, RZ, RZ, UR4 ;  /* 0x00000004ff177e24 */ /* 0x000fe2000f8e00ff */
[----:B--2---:R-:W-:-:S05]  /*4ec0*/  IADD3 R6, P0, PT, R6, UR6, RZ ;  /* 0x0000000606067c10 */ /* 0x004fca000ff1e0ff */
[----:B------:R-:W-:-:S05]  /*4ed0*/  IMAD.X R7, RZ, RZ, R7, P0 ;  /* 0x000000ffff077224 */ /* 0x000fca00000e0607 */
[----:B------:R0:W-:Y:S03]  /*4ee0*/  STS.64 [R23+0x98], R6 ;  /* 0x0000980617007388 */ /* 0x0001e60000000a00 */
.L_x_231:
[----:B------:R-:W-:Y:S05]  /*4ef0*/  BSYNC.RECONVERGENT B2 ;  /* 0x0000000000027941 */ /* 0x000fea0003800200 */
.L_x_230:
[----:B------:R-:W-:Y:S01]  /*4f00*/  BAR.SYNC.DEFER_BLOCKING 0x0 ;  /* 0x0000000000007b1d */ /* 0x000fe20000010000 */
[----:B------:R-:W-:Y:S02]  /*4f10*/  IMAD.U32 R15, RZ, RZ, UR8 ;  /* 0x00000008ff0f7e24 */ /* 0x000fe4000f8e00ff */
[----:B------:R-:W-:Y:S02]  /*4f20*/  IMAD.U32 R14, RZ, RZ, UR9 ;  /* 0x00000009ff0e7e24 */ /* 0x000fe4000f8e00ff */
[----:B------:R-:W-:Y:S02]  /*4f30*/  IMAD.MOV.U32 R25, RZ, RZ, R12 ;  /* 0x000000ffff197224 */ /* 0x000fe400078e000c */
[----:B------:R-:W-:Y:S01]  /*4f40*/  IMAD.MOV.U32 R24, RZ, RZ, R8 ;  /* 0x000000ffff187224 */ /* 0x000fe200078e0008 */
[----:B------:R-:W0:Y:S02]  /*4f50*/  LDS.64 R10, [R23+0x98] ;  /* 0x00009800170a7984 */ /* 0x000e240000000a00 */
[----:B0-----:R-:W-:-:S04]  /*4f60*/  IADD3 R6, P1, PT, R10, 0x500, RZ ;  /* 0x000005000a067810 */ /* 0x001fc80007f3e0ff */
[----:B------:R-:W-:Y:S01]  /*4f70*/  ISETP.GT.U32.AND P0, PT, R6, R15, PT ;  /* 0x0000000f0600720c */ /* 0x000fe20003f04070 */
[----:B------:R-:W-:Y:S02]  /*4f80*/  IMAD.X R7, RZ, RZ, R11, P1 ;  /* 0x000000ffff077224 */ /* 0x000fe400008e060b */
[----:B------:R-:W-:-:S03]  /*4f90*/  IMAD.MOV.U32 R6, RZ, RZ, R2 ;  /* 0x000000ffff067224 */ /* 0x000fc600078e0002 */
[----:B------:R-:W-:Y:S01]  /*4fa0*/  ISETP.GT.AND.EX P0, PT, R7, R14, PT, P0 ;  /* 0x0000000e0700720c */ /* 0x000fe20003f04300 */
[----:B------:R-:W-:-:S12]  /*4fb0*/  IMAD.MOV.U32 R7, RZ, RZ, R3 ;  /* 0x000000ffff077224 */ /* 0x000fd800078e0003 */
[----:B------:R-:W-:Y:S05]  /*4fc0*/  @!P0 BRA `(.L_x_232) ;  /* 0xfffffff800348947 */ /* 0x000fea000383ffff */
[----:B------:R-:W-:Y:S05]  /*4fd0*/  BSYNC.RECONVERGENT B1 ;  /* 0x0000000000017941 */ /* 0x000fea0003800200 */
.L_x_221:
[----:B------:R-:W-:Y:S01]  /*4fe0*/  ISETP.GE.U32.AND P0, PT, R10, R15, PT ;  /* 0x0000000f0a00720c */ /* 0x000fe20003f06070 */
[----:B------:R-:W-:Y:S03]  /*4ff0*/  BSSY.RECONVERGENT B1, `(.L_x_218) ;  /* 0x00000bb000017945 */ /* 0x000fe60003800200 */
[----:B------:R-:W-:-:S13]  /*5000*/  ISETP.GE.AND.EX P0, PT, R11, R14, PT, P0 ;  /* 0x0000000e0b00720c */ /* 0x000fda0003f06300 */
[----:B------:R-:W-:Y:S05]  /*5010*/  @P0 BRA `(.L_x_233) ;  /* 0x0000000800e00947 */ /* 0x000fea0003800000 */
[----:B------:R-:W-:-:S05]  /*5020*/  IMAD.IADD R4, R15, 0x1, -R10 ;  /* 0x000000010f047824 */ /* 0x000fca00078e0a0a */
[----:B------:R-:W-:-:S13]  /*5030*/  ISETP.GE.AND P0, PT, R9, R4, PT ;  /* 0x000000040900720c */ /* 0x000fda0003f06270 */
[----:B------:R-:W-:Y:S05]  /*5040*/  @P0 BRA `(.L_x_233) ;  /* 0x0000000800d40947 */ /* 0x000fea0003800000 */
[----:B------:R-:W-:Y:S01]  /*5050*/  LOP3.LUT R5, RZ, R9, RZ, 0x33, !PT ;  /* 0x00000009ff057212 */ /* 0x000fe200078e33ff */
[----:B------:R-:W-:Y:S03]  /*5060*/  BSSY.RECONVERGENT B2, `(.L_x_234) ;  /* 0x0000037000027945 */ /* 0x000fe60003800200 */
[----:B------:R-:W-:-:S04]  /*5070*/  IADD3 R17, PT, PT, -R10, R15, R5 ;  /* 0x0000000f0a117210 */ /* 0x000fc80007ffe105 */
[----:B------:R-:W-:-:S04]  /*5080*/  LOP3.LUT R5, R17, 0x300, RZ, 0xc0, !PT ;  /* 0x0000030011057812 */ /* 0x000fc800078ec0ff */
[----:B------:R-:W-:Y:S01]  /*5090*/  ISETP.NE.AND P0, PT, R5, 0x300, PT ;  /* 0x000003000500780c */ /* 0x000fe20003f05270 */
[----:B------:R-:W-:-:S12]  /*50a0*/  IMAD.MOV.U32 R5, RZ, RZ, R9 ;  /* 0x000000ffff057224 */ /* 0x000fd800078e0009 */
[----:B------:R-:W-:Y:S05]  /*50b0*/  @!P0 BRA `(.L_x_235) ;  /* 0x0000000000c48947 */ /* 0x000fea0003800000 */
[----:B------:R-:W-:Y:S02]  /*50c0*/  IADD3 R23, P0, PT, R9, R10, RZ ;  /* 0x0000000a09177210 */ /* 0x000fe40007f1e0ff */
[----:B------:R-:W-:Y:S02]  /*50d0*/  LEA.HI R5, R17, 0x1, RZ, 0x18 ;  /* 0x0000000111057811 */ /* 0x000fe400078fc0ff */
[C---:B------:R-:W-:Y:S01]  /*50e0*/  LEA R22, P1, R23.reuse, R22, 0x3 ;  /* 0x0000001617167211 */ /* 0x040fe200078218ff */
[----:B------:R-:W-:Y:S01]  /*50f0*/  IMAD.X R16, RZ, RZ, R11, P0 ;  /* 0x000000ffff107224 */ /* 0x000fe200000e060b */
[----:B------:R-:W-:Y:S02]  /*5100*/  IADD3 R20, P0, PT, R23, R20, RZ ;  /* 0x0000001417147210 */ /* 0x000fe40007f1e0ff */
[----:B------:R-:W-:Y:S01]  /*5110*/  LOP3.LUT R6, R5, 0x3, RZ, 0xc0, !PT ;  /* 0x0000000305067812 */ /* 0x000fe200078ec0ff */
[----:B------:R-:W-:Y:S01]  /*5120*/  IMAD.MOV.U32 R5, RZ, RZ, R9 ;  /* 0x000000ffff057224 */ /* 0x000fe200078e0009 */
[----:B------:R-:W-:Y:S01]  /*5130*/  LEA.HI.X R23, R23, R21, R16, 0x3, P1 ;  /* 0x0000001517177211 */ /* 0x000fe200008f1c10 */
[----:B------:R-:W-:-:S02]  /*5140*/  IMAD.X R16, R16, 0x1, R13, P0 ;  /* 0x0000000110107824 */ /* 0x000fc400000e060d */
[----:B------:R-:W-:-:S07]  /*5150*/  IMAD.MOV R13, RZ, RZ, -R6 ;  /* 0x000000ffff0d7224 */ /* 0x000fce00078e0a06 */
.L_x_238:
[----:B------:R-:W-:Y:S01]  /*5160*/  MOV R6, R22 ;  /* 0x0000001600067202 */ /* 0x000fe20000000f00 */
[----:B------:R-:W-:-:S06]  /*5170*/  IMAD.MOV.U32 R7, RZ, RZ, R23 ;  /* 0x000000ffff077224 */ /* 0x000fcc00078e0017 */
[----:B------:R-:W2:Y:S01]  /*5180*/  LDG.E.64 R6, desc[UR10][R6.64] ;  /* 0x0000000a06067981 */ /* 0x000ea2000c1e1b00 */
[----:B------:R-:W-:Y:S01]  /*5190*/  VIADD R13, R13, 0x1 ;  /* 0x000000010d0d7836 */ /* 0x000fe20000000000 */
[----:B------:R-:W-:Y:S01]  /*51a0*/  BSSY.RECONVERGENT B3, `(.L_x_236) ;  /* 0x000001d000037945 */ /* 0x000fe20003800200 */
[----:B------:R-:W-:Y:S01]  /*51b0*/  IMAD.MOV.U32 R19, RZ, RZ, R12 ;  /* 0x000000ffff137224 */ /* 0x000fe200078e000c */
[----:B------:R-:W-:Y:S01]  /*51c0*/  IADD3 R22, P3, PT, R22, 0x800, RZ ;  /* 0x0000080016167810 */ /* 0x000fe20007f7e0ff */
[----:B------:R-:W-:Y:S01]  /*51d0*/  IMAD.MOV.U32 R21, RZ, RZ, R8 ;  /* 0x000000ffff157224 */ /* 0x000fe200078e0008 */
[----:B------:R-:W-:Y:S01]  /*51e0*/  ISETP.NE.AND P2, PT, R13, RZ, PT ;  /* 0x000000ff0d00720c */ /* 0x000fe20003f45270 */
[----:B------:R-:W-:Y:S02]  /*51f0*/  IMAD.MOV.U32 R14, RZ, RZ, R2 ;  /* 0x000000ffff0e7224 */ /* 0x000fe400078e0002 */
[----:B------:R-:W-:Y:S02]  /*5200*/  IMAD.MOV.U32 R15, RZ, RZ, R3 ;  /* 0x000000ffff0f7224 */ /* 0x000fe400078e0003 */
[----:B------:R-:W-:-:S02]  /*5210*/  IMAD.MOV.U32 R12, RZ, RZ, R20 ;  /* 0x000000ffff0c7224 */ /* 0x000fc400078e0014 */
[----:B------:R-:W-:Y:S01]  /*5220*/  IMAD.MOV.U32 R8, RZ, RZ, R16 ;  /* 0x000000ffff087224 */ /* 0x000fe200078e0010 */
[----:B--2---:R-:W-:Y:S02]  /*5230*/  DSETP.GE.AND P0, PT, |R6|, UR12, PT ;  /* 0x0000000c06007e2a */ /* 0x004fe4000bf06200 */
[----:B------:R-:W-:Y:S01]  /*5240*/  DSETP.LT.AND P1, PT, |R2|, |R6|, PT ;  /* 0x400000060200722a */ /* 0x000fe20003f21200 */
[----:B------:R-:W-:Y:S02]  /*5250*/  IMAD.MOV.U32 R2, RZ, RZ, R6 ;  /* 0x000000ffff027224 */ /* 0x000fe400078e0006 */
[----:B------:R-:W-:-:S11]  /*5260*/  IMAD.MOV.U32 R3, RZ, RZ, R7 ;  /* 0x000000ffff037224 */ /* 0x000fd600078e0007 */
        /* <DEDUP_REMOVED lines=16> */
.L_x_237:
[----:B------:R-:W-:Y:S05]  /*5370*/  BSYNC.RECONVERGENT B3 ;  /* 0x0000000000037941 */ /* 0x000fea0003800200 */
.L_x_236:
[----:B------:R-:W-:Y:S01]  /*5380*/  IADD3 R20, P0, PT, R20, 0x100, RZ ;  /* 0x0000010014147810 */ /* 0x000fe20007f1e0ff */
[----:B------:R-:W-:Y:S02]  /*5390*/  VIADD R5, R5, 0x100 ;  /* 0x0000010005057836 */ /* 0x000fe40000000000 */
[----:B------:R-:W-:Y:S02]  /*53a0*/  IMAD.X R23, RZ, RZ, R23, P3 ;  /* 0x000000ffff177224 */ /* 0x000fe400018e0617 */
[----:B------:R-:W-:Y:S01]  /*53b0*/  IMAD.X R16, RZ, RZ, R16, P0 ;  /* 0x000000ffff107224 */ /* 0x000fe200000e0610 */
[----:B------:R-:W-:Y:S07]  /*53c0*/  @P2 BRA `(.L_x_238) ;  /* 0xfffffffc00642947 */ /* 0x000fee000383ffff */
.L_x_235:
[----:B------:R-:W-:Y:S05]  /*53d0*/  BSYNC.RECONVERGENT B2 ;  /* 0x0000000000027941 */ /* 0x000fea0003800200 */
.L_x_234:
[----:B------:R-:W-:-:S13]  /*53e0*/  ISETP.GE.U32.AND P0, PT, R17, 0x300, PT ;  /* 0x000003001100780c */ /* 0x000fda0003f06070 */
[----:B------:R-:W-:Y:S05]  /*53f0*/  @!P0 BRA `(.L_x_233) ;  /* 0x0000000400e88947 */ /* 0x000fea0003800000 */
[----:B------:R-:W0:Y:S01]  /*5400*/  LDC.64 R6, c[0x0][0x380] ;  /* 0x0000e000ff067b82 */ /* 0x000e220000000a00 */
[----:B------:R-:W-:-:S07]  /*5410*/  VIADD R5, R5, 0x200 ;  /* 0x0000020005057836 */ /* 0x000fce0000000000 */
[----:B------:R-:W1:Y:S02]  /*5420*/  LDC.64 R14, c[0x0][0x388] ;  /* 0x0000e200ff0e7b82 */ /* 0x000e640000000a00 */
.L_x_247:
[----:B------:R-:W-:-:S05]  /*5430*/  VIADD R13, R5, 0xfffffe00 ;  /* 0xfffffe00050d7836 */ /* 0x000fca0000000000 */
[----:B------:R-:W-:-:S05]  /*5440*/  IADD3 R13, P0, PT, R13, R10, RZ ;  /* 0x0000000a0d0d7210 */ /* 0x000fca0007f1e0ff */
[----:B------:R-:W-:Y:S01]  /*5450*/  IMAD.X R22, RZ, RZ, R11, P0 ;  /* 0x000000ffff167224 */ /* 0x000fe200000e060b */
[----:B0-----:R-:W-:-:S04]  /*5460*/  LEA R26, P0, R13, R6, 0x3 ;  /* 0x000000060d1a7211 */ /* 0x001fc800078018ff */
[----:B------:R-:W-:-:S05]  /*5470*/  LEA.HI.X R27, R13, R7, R22, 0x3, P0 ;  /* 0x000000070d1b7211 */ /* 0x000fca00000f1c16 */
[----:B------:R-:W2:Y:S04]  /*5480*/  LDG.E.64 R24, desc[UR10][R26.64] ;  /* 0x0000000a1a187981 */ /* 0x000ea8000c1e1b00 */
[----:B------:R-:W3:Y:S04]  /*5490*/  LDG.E.64 R20, desc[UR10][R26.64+0x800] ;  /* 0x0008000a1a147981 */ /* 0x000ee8000c1e1b00 */
[----:B------:R0:W5:Y:S04]  /*54a0*/  LDG.E.64 R16, desc[UR10][R26.64+0x1000] ;  /* 0x0010000a1a107981 */ /* 0x000168000c1e1b00 */
[----:B------:R0:W5:Y:S01]  /*54b0*/  LDG.E.64 R18, desc[UR10][R26.64+0x1800] ;  /* 0x0018000a1a127981 */ /* 0x000162000c1e1b00 */
[----:B-1----:R-:W-:Y:S01]  /*54c0*/  IADD3 R31, P1, PT, R13, R14, RZ ;  /* 0x0000000e0d1f7210 */ /* 0x002fe20007f3e0ff */
[----:B------:R-:W-:Y:S01]  /*54d0*/  BSSY.RECONVERGENT B2, `(.L_x_239) ;  /* 0x000001a000027945 */ /* 0x000fe20003800200 */
[----:B------:R-:W-:-:S03]  /*54e0*/  IADD3 R13, PT, PT, R5, -0x100, RZ ;  /* 0xffffff00050d7810 */ /* 0x000fc60007ffe0ff */
[----:B------:R-:W-:Y:S02]  /*54f0*/  IMAD.X R33, R22, 0x1, R15, P1 ;  /* 0x0000000116217824 */ /* 0x000fe400008e060f */
[----:B------:R-:W-:Y:S02]  /*5500*/  IMAD.MOV.U32 R28, RZ, RZ, R31 ;  /* 0x000000ffff1c7224 */ /* 0x000fe400078e001f */
[----:B------:R-:W-:Y:S01]  /*5510*/  IMAD.MOV.U32 R29, RZ, RZ, R33 ;  /* 0x000000ffff1d7224 */ /* 0x000fe200078e0021 */
[----:B--2---:R-:W-:Y:S01]  /*5520*/  DSETP.GE.AND P0, PT, |R24|, UR12, PT ;  /* 0x0000000c18007e2a */ /* 0x004fe2000bf06200 */
[----:B------:R-:W-:Y:S01]  /*5530*/  IMAD.MOV.U32 R22, RZ, RZ, R24 ;  /* 0x000000ffff167224 */ /* 0x000fe200078e0018 */
[----:B------:R-:W-:Y:S01]  /*5540*/  DSETP.LT.AND P2, PT, |R2|, |R24|, PT ;  /* 0x400000180200722a */ /* 0x000fe20003f41200 */
[----:B------:R-:W-:Y:S01]  /*5550*/  IMAD.MOV.U32 R23, RZ, RZ, R25 ;  /* 0x000000ffff177224 */ /* 0x000fe200078e0019 */
[----:B---3--:R-:W-:-:S12]  /*5560*/  DSETP.GE.AND P3, PT, |R20|, UR12, PT ;  /* 0x0000000c14007e2a */ /* 0x008fd8000bf66200 */
        /* <DEDUP_REMOVED lines=16> */
.L_x_240:
[----:B------:R-:W-:Y:S05]  /*5670*/  BSYNC.RECONVERGENT B2 ;  /* 0x0000000000027941 */ /* 0x000fea0003800200 */
.L_x_239:
[----:B------:R-:W-:Y:S01]  /*5680*/  DSETP.LT.AND P4, PT, |R22|, |R20|, PT ;  /* 0x400000141600722a */ /* 0x000fe20003f81200 */
[----:B------:R-:W-:Y:S01]  /*5690*/  IADD3 R13, P0, P1, R10, R14, R13 ;  /* 0x0000000e0a0d7210 */ /* 0x000fe2000791e00d */
[----:B------:R-:W-:Y:S01]  /*56a0*/  BSSY.RECONVERGENT B2, `(.L_x_241) ;  /* 0x0000017000027945 */ /* 0x000fe20003800200 */
[----:B-----5:R-:W-:Y:S01]  /*56b0*/  DSETP.GE.AND P2, PT, |R16|, UR12, PT ;  /* 0x0000000c10007e2a */ /* 0x020fe2000bf46200 */
[----:B------:R-:W-:Y:S01]  /*56c0*/  IMAD.MOV.U32 R2, RZ, RZ, R20 ;  /* 0x000000ffff027224 */ /* 0x000fe200078e0014 */
[----:B------:R-:W-:Y:S01]  /*56d0*/  IADD3.X R24, PT, PT, R11, R15, RZ, P0, P1 ;  /* 0x0000000f0b187210 */ /* 0x000fe200007e24ff */
[----:B------:R-:W-:Y:S02]  /*56e0*/  IMAD.MOV.U32 R8, RZ, RZ, R13 ;  /* 0x000000ffff087224 */ /* 0x000fe400078e000d */
[----:B------:R-:W-:Y:S02]  /*56f0*/  IMAD.MOV.U32 R3, RZ, RZ, R21 ;  /* 0x000000ffff037224 */ /* 0x000fe400078e0015 */
[----:B------:R-:W-:-:S04]  /*5700*/  IMAD.MOV.U32 R12, RZ, RZ, R24 ;  /* 0x000000ffff0c7224 */ /* 0x000fc800078e0018 */
        /* <DEDUP_REMOVED lines=16> */
.L_x_242:
[----:B------:R-:W-:Y:S05]  /*5810*/  BSYNC.RECONVERGENT B2 ;  /* 0x0000000000027941 */ /* 0x000fea0003800200 */
.L_x_241:
[----:B------:R-:W-:Y:S01]  /*5820*/  DSETP.LT.AND P6, PT, |R2|, |R16|, PT ;  /* 0x400000100200722a */ /* 0x000fe20003fc1200 */
[CC--:B------:R-:W-:Y:S01]  /*5830*/  IADD3 R23, P0, P1, R10.reuse, R14.reuse, R5 ;  /* 0x0000000e0a177210 */ /* 0x0c0fe2000791e005 */
[----:B------:R-:W-:Y:S01]  /*5840*/  VIADD R13, R5, 0x100 ;  /* 0x00000100050d7836 */ /* 0x000fe20000000000 */
[----:B------:R-:W-:Y:S01]  /*5850*/  BSSY.RECONVERGENT B2, `(.L_x_243) ;  /* 0x0000018000027945 */ /* 0x000fe20003800200 */
[----:B------:R-:W-:Y:S01]  /*5860*/  DSETP.GE.AND P3, PT, |R18|, UR12, PT ;  /* 0x0000000c12007e2a */ /* 0x000fe2000bf66200 */
[----:B------:R-:W-:Y:S01]  /*5870*/  IADD3.X R25, PT, PT, R11, R15, RZ, P0, P1 ;  /* 0x0000000f0b197210 */ /* 0x000fe200007e24ff */
[----:B------:R-:W-:Y:S01]  /*5880*/  IMAD.MOV.U32 R20, RZ, RZ, R16 ;  /* 0x000000ffff147224 */ /* 0x000fe200078e0010 */
[----:B------:R-:W-:Y:S01]  /*5890*/  IADD3 R24, P4, P5, R10, R14, R13 ;  /* 0x0000000e0a187210 */ /* 0x000fe20007d9e00d */
[----:B------:R-:W-:Y:S02]  /*58a0*/  IMAD.MOV.U32 R13, RZ, RZ, R23 ;  /* 0x000000ffff0d7224 */ /* 0x000fe400078e0017 */
[----:B------:R-:W-:-:S02]  /*58b0*/  IMAD.MOV.U32 R22, RZ, RZ, R25 ;  /* 0x000000ffff167224 */ /* 0x000fc400078e0019 */
[----:B------:R-:W-:Y:S02]  /*58c0*/  IMAD.MOV.U32 R21, RZ, RZ, R17 ;  /* 0x000000ffff157224 */ /* 0x000fe400078e0011 */
[----:B------:R-:W-:Y:S06]  /*58d0*/  @P2 BRA P6, `(.L_x_244) ;  /* 0x00000000003c2947 */ /* 0x000fec0003000000 */
[----:B------:R-:W-:Y:S01]  /*58e0*/  DSETP.GEU.AND P0, PT, |R16|, |R2|, PT ;  /* 0x400000021000722a */ /* 0x000fe20003f0e200 */
[----:B------:R-:W-:Y:S01]  /*58f0*/  MOV R13, R8 ;  /* 0x00000008000d7202 */ /* 0x000fe20000000f00 */
        /* <DEDUP_REMOVED lines=13> */
.L_x_244:
[----:B------:R-:W-:Y:S05]  /*59d0*/  BSYNC.RECONVERGENT B2 ;  /* 0x0000000000027941 */ /* 0x000fea0003800200 */
.L_x_243:
        /* <DEDUP_REMOVED lines=23> */
.L_x_246:
[----:B------:R-:W-:Y:S05]  /*5b50*/  BSYNC.RECONVERGENT B2 ;  /* 0x0000000000027941 */ /* 0x000fea0003800200 */
.L_x_245:
[C---:B------:R-:W-:Y:S02]  /*5b60*/  VIADD R13, R5.reuse, 0x200 ;  /* 0x00000200050d7836 */ /* 0x040fe40000000000 */
[----:B------:R-:W-:-:S03]  /*5b70*/  VIADD R5, R5, 0x400 ;  /* 0x0000040005057836 */ /* 0x000fc60000000000 */
[----:B------:R-:W-:-:S13]  /*5b80*/  ISETP.GE.AND P0, PT, R13, R4, PT ;  /* 0x000000040d00720c */ /* 0x000fda0003f06270 */
[----:B------:R-:W-:Y:S05]  /*5b90*/  @!P0 BRA `(.L_x_247) ;  /* 0xfffffff800248947 */ /* 0x000fea000383ffff */
.L_x_233:
[----:B------:R-:W-:Y:S05]  /*5ba0*/  BSYNC.RECONVERGENT B1 ;  /* 0x0000000000017941 */ /* 0x000fea0003800200 */
.L_x_218:
        /* <DEDUP_REMOVED lines=34> */
.L_x_249:
[----:B------:R-:W-:Y:S05]  /*5dd0*/  BSYNC.RECONVERGENT B1 ;  /* 0x0000000000017941 */ /* 0x000fea0003800200 */
.L_x_248:
        /* <DEDUP_REMOVED lines=33> */
.L_x_251:
[----:B------:R-:W-:Y:S05]  /*5ff0*/  BSYNC.RECONVERGENT B1 ;  /* 0x0000000000017941 */ /* 0x000fea0003800200 */
.L_x_250:
[----:B------:R-:W-:Y:S01]  /*6000*/  ISETP.GT.AND P0, PT, R13, 0x1b, PT ;  /* 0x0000001b0d00780c */ /* 0x000fe20003f04270 */
[----:B-1----:R1:W1:Y:S01]  /*6010*/  SHFL.DOWN PT, R6, R2, 0x4, 0x1f ;  /* 0x08801f0002067f89 */ /* 0x00226200000e0000 */
[----:B------:R-:W-:Y:S01]  /*6020*/  BSSY.RECONVERGENT B1, `(.L_x_252) ;  /* 0x000001f000017945 */ /* 0x000fe20003800200 */
[----:B0-----:R-:W-:Y:S02]  /*6030*/  IMAD.MOV.U32 R11, RZ, RZ, R8 ;  /* 0x000000ffff0b7224 */ /* 0x001fe400078e0008 */
[----:B--2---:R0:W2:Y:S01]  /*6040*/  SHFL.DOWN PT, R7, R3, 0x4, 0x1f ;  /* 0x08801f0003077f89 */ /* 0x0040a200000e0000 */
[----:B---3--:R-:W-:Y:S02]  /*6050*/  IMAD.MOV.U32 R12, RZ, RZ, R10 ;  /* 0x000000ffff0c7224 */ /* 0x008fe400078e000a */
[----:B------:R-:W-:Y:S01]  /*6060*/  IMAD.MOV.U32 R4, RZ, RZ, R2 ;  /* 0x000000ffff047224 */ /* 0x000fe200078e0002 */
[----:B----4-:R0:W3:Y:S01]  /*6070*/  SHFL.DOWN PT, R15, R8, 0x4, 0x1f ;  /* 0x08801f00080f7f89 */ /* 0x0100e200000e0000 */
[----:B------:R-:W-:-:S03]  /*6080*/  IMAD.MOV.U32 R5, RZ, RZ, R3 ;  /* 0x000000ffff057224 */ /* 0x000fc600078e0003 */
[----:B------:R0:W4:Y:S01]  /*6090*/  SHFL.DOWN PT, R17, R10, 0x4, 0x1f ;  /* 0x08801f000a117f89 */ /* 0x00012200000e0000 */
[----:B------:R-:W-:Y:S05]  /*60a0*/  @P0 BRA `(.L_x_253) ;  /* 0x0000000000580947 */ /* 0x000fea0003800000 */
[----:B-12---:R-:W-:Y:S01]  /*60b0*/  DSETP.GE.AND P0, PT, |R6|, UR12, PT ;  /* 0x0000000c06007e2a */ /* 0x006fe2000bf06200 */
[----:B---3--:R-:W-:Y:S01]  /*60c0*/  IMAD.MOV.U32 R11, RZ, RZ, R15 ;  /* 0x000000ffff0b7224 */ /* 0x008fe200078e000f */
[----:B------:R-:W-:Y:S01]  /*60d0*/  DSETP.LT.AND P1, PT, |R2|, |R6|, PT ;  /* 0x400000060200722a */ /* 0x000fe20003f21200 */
[----:B----4-:R-:W-:Y:S01]  /*60e0*/  IMAD.MOV.U32 R12, RZ, RZ, R17 ;  /* 0x000000ffff0c7224 */ /* 0x010fe200078e0011 */
[----:B------:R-:W-:Y:S01]  /*60f0*/  MOV R4, R6 ;  /* 0x0000000600047202 */ /* 0x000fe20000000f00 */
        /* <DEDUP_REMOVED lines=17> */
.L_x_253:
[----:B------:R-:W-:Y:S05]  /*6210*/  BSYNC.RECONVERGENT B1 ;  /* 0x0000000000017941 */ /* 0x000fea0003800200 */
.L_x_252:
[----:B------:R-:W-:Y:S01]  /*6220*/  ISETP.GT.AND P0, PT, R13, 0x17, PT ;  /* 0x000000170d00780c */ /* 0x000fe20003f04270 */
[----:B-1----:R1:W1:Y:S01]  /*6230*/  SHFL.DOWN PT, R6, R4, 0x8, 0x1f ;  /* 0x09001f0004067f89 */ /* 0x00226200000e0000 */
[----:B------:R-:W-:Y:S01]  /*6240*/  BSSY.RECONVERGENT B1, `(.L_x_254) ;  /* 0x000001f000017945 */ /* 0x000fe20003800200 */
[----:B0-----:R-:W-:Y:S02]  /*6250*/  IMAD.MOV.U32 R8, RZ, RZ, R11 ;  /* 0x000000ffff087224 */ /* 0x001fe400078e000b */
[----:B--2---:R0:W2:Y:S01]  /*6260*/  SHFL.DOWN PT, R7, R5, 0x8, 0x1f ;  /* 0x09001f0005077f89 */ /* 0x0040a200000e0000 */
[----:B------:R-:W-:Y:S02]  /*6270*/  IMAD.MOV.U32 R10, RZ, RZ, R12 ;  /* 0x000000ffff0a7224 */ /* 0x000fe400078e000c */
[----:B------:R-:W-:Y:S01]  /*6280*/  IMAD.MOV.U32 R2, RZ, RZ, R4 ;  /* 0x000000ffff027224 */ /* 0x000fe200078e0004 */
[----:B------:R0:W0:Y:S01]  /*6290*/  SHFL.DOWN PT, R14, R11, 0x8, 0x1f ;  /* 0x09001f000b0e7f89 */ /* 0x00002200000e0000 */
[----:B------:R-:W-:-:S03]  /*62a0*/  IMAD.MOV.U32 R3, RZ, RZ, R5 ;  /* 0x000000ffff037224 */ /* 0x000fc600078e0005 */
[----:B---3--:R3:W0:Y:S01]  /*62b0*/  SHFL.DOWN PT, R15, R12, 0x8, 0x1f ;  /* 0x09001f000c0f7f89 */ /* 0x00862200000e0000 */
[----:B------:R-:W-:Y:S05]  /*62c0*/  @P0 BRA `(.L_x_255) ;  /* 0x0000000000580947 */ /* 0x000fea0003800000 */
[----:B-12---:R-:W-:Y:S01]  /*62d0*/  DSETP.GE.AND P0, PT, |R6|, UR12, PT ;  /* 0x0000000c06007e2a */ /* 0x006fe2000bf06200 */
[----:B0-----:R-:W-:Y:S01]  /*62e0*/  IMAD.MOV.U32 R8, RZ, RZ, R14 ;  /* 0x000000ffff087224 */ /* 0x001fe200078e000e */
        /* <DEDUP_REMOVED lines=20> */
.L_x_255:
[----:B------:R-:W-:Y:S05]  /*6430*/  BSYNC.RECONVERGENT B1 ;  /* 0x0000000000017941 */ /* 0x000fea0003800200 */
.L_x_254:
[----:B------:R-:W-:Y:S01]  /*6440*/  ISETP.GT.AND P0, PT, R13, 0xf, PT ;  /* 0x0000000f0d00780c */ /* 0x000fe20003f04270 */
[----:B-1----:R1:W1:Y:S01]  /*6450*/  SHFL.DOWN PT, R4, R2, 0x10, 0x1f ;  /* 0x0a001f0002047f89 */ /* 0x00226200000e0000 */
[----:B------:R-:W-:Y:S01]  /*6460*/  BSSY.RECONVERGENT B1, `(.L_x_256) ;  /* 0x000001f000017945 */ /* 0x000fe20003800200 */
[----:B------:R-:W-:Y:S02]  /*6470*/  IMAD.MOV.U32 R20, RZ, RZ, R8 ;  /* 0x000000ffff147224 */ /* 0x000fe400078e0008 */
[----:B0-----:R0:W0:Y:S01]  /*6480*/  SHFL.DOWN PT, R5, R3, 0x10, 0x1f ;  /* 0x0a001f0003057f89 */ /* 0x00102200000e0000 */
[----:B------:R-:W-:Y:S02]  /*6490*/  IMAD.MOV.U32 R21, RZ, RZ, R10 ;  /* 0x000000ffff157224 */ /* 0x000fe400078e000a */
[----:B------:R-:W-:Y:S01]  /*64a0*/  IMAD.MOV.U32 R18, RZ, RZ, R2 ;  /* 0x000000ffff127224 */ /* 0x000fe200078e0002 */
[----:B--2---:R2:W0:Y:S01]  /*64b0*/  SHFL.DOWN PT, R7, R8, 0x10, 0x1f ;  /* 0x0a001f0008077f89 */ /* 0x00442200000e0000 */
[----:B------:R-:W-:-:S03]  /*64c0*/  IMAD.MOV.U32 R19, RZ, RZ, R3 ;  /* 0x000000ffff137224 */ /* 0x000fc600078e0003 */
[----:B------:R2:W0:Y:S01]  /*64d0*/  SHFL.DOWN PT, R11, R10, 0x10, 0x1f ;  /* 0x0a001f000a0b7f89 */ /* 0x00042200000e0000 */
[----:B------:R-:W-:Y:S05]  /*64e0*/  @P0 BRA `(.L_x_257) ;  /* 0x0000000000580947 */ /* 0x000fea0003800000 */
[----:B01----:R-:W-:Y:S01]  /*64f0*/  DSETP.GE.AND P0, PT, |R4|, UR12, PT ;  /* 0x0000000c04007e2a */ /* 0x003fe2000bf06200 */
[----:B------:R-:W-:Y:S01]  /*6500*/  MOV R20, R7 ;  /* 0x0000000700147202 */ /* 0x000fe20000000f00 */
        /* <DEDUP_REMOVED lines=20> */
.L_x_257:
[----:B------:R-:W-:Y:S05]  /*6650*/  BSYNC.RECONVERGENT B1 ;  /* 0x0000000000017941 */ /* 0x000fea0003800200 */
.L_x_256:
[----:B------:R-:W-:Y:S01]  /*6660*/  ISETP.NE.AND P0, PT, R13, RZ, PT ;  /* 0x000000ff0d00720c */ /* 0x000fe20003f05270 */
[----:B------:R-:W-:-:S12]  /*6670*/  BSSY.RECONVERGENT B1, `(.L_x_258) ;  /* 0x000000a000017945 */ /* 0x000fd80003800200 */
[----:B------:R-:W-:Y:S05]  /*6680*/  @P0 BRA `(.L_x_259) ;  /* 0x0000000000200947 */ /* 0x000fea0003800000 */
[----:B-1----:R-:W1:Y:S01]  /*6690*/  S2R R4, SR_CgaCtaId ;  /* 0x0000000000047919 */ /* 0x002e620000008800 */
[----:B0-----:R-:W-:Y:S02]  /*66a0*/  MOV R3, 0x400 ;  /* 0x0000040000037802 */ /* 0x001fe40000000f00 */
[----:B------:R-:W-:-:S04]  /*66b0*/  SHF.R.U32.HI R2, RZ, 0x1, R9 ;  /* 0x00000001ff027819 */ /* 0x000fc80000011609 */
[----:B------:R-:W-:Y:S02]  /*66c0*/  LOP3.LUT R2, R2, 0x1f0, RZ, 0xc0, !PT ;  /* 0x000001f002027812 */ /* 0x000fe400078ec0ff */
[----:B-1----:R-:W-:-:S05]  /*66d0*/  LEA R3, R4, R3, 0x18 ;  /* 0x0000000304037211 */ /* 0x002fca00078ec0ff */
[----:B------:R-:W-:-:S05]  /*66e0*/  IMAD.IADD R3, R2, 0x1, R3 ;  /* 0x0000000102037824 */ /* 0x000fca00078e0203 */
[----:B------:R0:W-:Y:S04]  /*66f0*/  STS.64 [R3+0x10], R20 ;  /* 0x0000101403007388 */ /* 0x0001e80000000a00 */
[----:B------:R0:W-:Y:S02]  /*6700*/  STS.64 [R3+0x8], R18 ;  /* 0x0000081203007388 */ /* 0x0001e40000000a00 */
.L_x_259:
[----:B------:R-:W-:Y:S05]  /*6710*/  BSYNC.RECONVERGENT B1 ;  /* 0x0000000000017941 */ /* 0x000fea0003800200 */
.L_x_258:
[----:B------:R-:W-:Y:S01]  /*6720*/  BAR.SYNC.DEFER_BLOCKING 0x0 ;  /* 0x0000000000007b1d */ /* 0x000fe20000010000 */
[----:B------:R-:W-:-:S13]  /*6730*/  ISETP.NE.AND P1, PT, R9, RZ, PT ;  /* 0x000000ff0900720c */ /* 0x000fda0003f25270 */
[----:B------:R-:W-:Y:S05]  /*6740*/  @P1 BRA `(.L_x_179) ;  /* 0x0000000800c41947 */ /* 0x000fea0003800000 */
[----:B0-----:R-:W0:Y:S01]  /*6750*/  S2R R3, SR_CgaCtaId ;  /* 0x0000000000037919 */ /* 0x001e220000008800 */
[----:B-1----:R-:W-:Y:S01]  /*6760*/  MOV R2, 0x400 ;  /* 0x0000040000027802 */ /* 0x002fe20000000f00 */
[----:B------:R-:W-:Y:S03]  /*6770*/  BSSY.RECONVERGENT B1, `(.L_x_260) ;  /* 0x000001c000017945 */ /* 0x000fe60003800200 */
[----:B0-----:R-:W-:-:S05]  /*6780*/  LEA R30, R3, R2, 0x18 ;  /* 0x00000002031e7211 */ /* 0x001fca00078ec0ff */
[----:B---3--:R-:W0:Y:S04]  /*6790*/  LDS.64 R12, [R30+0x18] ;  /* 0x000018001e0c7984 */ /* 0x008e280000000a00 */
[----:B------:R-:W1:Y:S04]  /*67a0*/  LDS.128 R4, [R30+0x20] ;  /* 0x000020001e047984 */ /* 0x000e680000000c00 */
[----:B------:R3:W3:Y:S04]  /*67b0*/  LDS.64 R28, [R30+0x80] ;  /* 0x000080001e1c7984 */ /* 0x0006e80000000a00 */
[----:B--2---:R2:W2:Y:S01]  /*67c0*/  LDS.128 R8, [R30+0x30] ;  /* 0x000030001e087984 */ /* 0x0044a20000000c00 */
[----:B0-----:R-:W-:Y:S01]  /*67d0*/  DSETP.GE.AND P0, PT, |R12|, UR12, PT ;  /* 0x0000000c0c007e2a */ /* 0x001fe2000bf06200 */
[----:B------:R-:W-:Y:S01]  /*67e0*/  IMAD.MOV.U32 R2, RZ, RZ, R12 ;  /* 0x000000ffff027224 */ /* 0x000fe200078e000c */
[----:B------:R-:W-:Y:S01]  /*67f0*/  DSETP.LT.AND P2, PT, |R18|, |R12|, PT ;  /* 0x4000000c1200722a */ /* 0x000fe20003f41200 */
[----:B------:R-:W-:-:S02]  /*6800*/  IMAD.MOV.U32 R3, RZ, RZ, R13 ;  /* 0x000000ffff037224 */ /* 0x000fc400078e000d */
[----:B-1----:R-:W-:Y:S02]  /*6810*/  IMAD.MOV.U32 R31, RZ, RZ, R4 ;  /* 0x000000ffff1f7224 */ /* 0x002fe400078e0004 */
[----:B------:R-:W-:-:S09]  /*6820*/  IMAD.MOV.U32 R33, RZ, RZ, R5 ;  /* 0x000000ffff217224 */ /* 0x000fd200078e0005 */
[----:B--23--:R-:W-:Y:S05]  /*6830*/  @P0 BRA P2, `(.L_x_261) ;  /* 0x00000000003c0947 */ /* 0x00cfea0001000000 */
        /* <DEDUP_REMOVED lines=15> */
.L_x_261:
[----:B------:R-:W-:Y:S05]  /*6930*/  BSYNC.RECONVERGENT B1 ;  /* 0x0000000000017941 */ /* 0x000fea0003800200 */
.L_x_260:
[----:B----4-:R0:W1:Y:S01]  /*6940*/  LDS.128 R16, [R30+0x40] ;  /* 0x000040001e107984 */ /* 0x0100620000000c00 */
[----:B------:R-:W-:Y:S01]  /*6950*/  DSETP.GE.AND P0, PT, |R6|, UR12, PT ;  /* 0x0000000c06007e2a */ /* 0x000fe2000bf06200 */
[----:B------:R-:W-:Y:S01]  /*6960*/  BSSY.RECONVERGENT B1, `(.L_x_262) ;  /* 0x0000019000017945 */ /* 0x000fe20003800200 */
[----:B------:R-:W-:Y:S01]  /*6970*/  DSETP.LT.AND P2, PT, |R2|, |R6|, PT ;  /* 0x400000060200722a */ /* 0x000fe20003f41200 */
[----:B------:R0:W2:Y:S01]  /*6980*/  LDS.128 R20, [R30+0x50] ;  /* 0x000050001e147984 */ /* 0x0000a20000000c00 */
[----:B------:R-:W-:Y:S02]  /*6990*/  IMAD.MOV.U32 R35, RZ, RZ, R8 ;  /* 0x000000ffff237224 */ /* 0x000fe400078e0008 */
[----:B------:R-:W-:Y:S01]  /*69a0*/  IMAD.MOV.U32 R37, RZ, RZ, R9 ;  /* 0x000000ffff257224 */ /* 0x000fe200078e0009 */
[----:B------:R0:W3:Y:S01]  /*69b0*/  LDS.128 R24, [R30+0x60] ;  /* 0x000060001e187984 */ /* 0x0000e20000000c00 */
[----:B------:R-:W-:Y:S02]  /*69c0*/  IMAD.MOV.U32 R4, RZ, RZ, R6 ;  /* 0x000000ffff047224 */ /* 0x000fe400078e0006 */
[----:B------:R-:W-:Y:S01]  /*69d0*/  IMAD.MOV.U32 R5, RZ, RZ, R7 ;  /* 0x000000ffff057224 */ /* 0x000fe200078e0007 */
[----:B------:R0:W4:Y:S05]  /*69e0*/  LDS.128 R12, [R30+0x70] ;  /* 0x000070001e0c7984 */ /* 0x00012a0000000c00 */
[----:B------:R-:W-:Y:S05]  /*69f0*/  @P0 BRA P2, `(.L_x_263) ;  /* 0x00000000003c0947 */ /* 0x000fea0001000000 */
[----:B------:R-:W-:Y:S01]  /*6a00*/  DSETP.GEU.AND P0, PT, |R6|, |R2|, PT ;  /* 0x400000020600722a */ /* 0x000fe20003f0e200 */
[----:B------:R-:W-:Y:S01]  /*6a10*/  IMAD.MOV.U32 R35, RZ, RZ, R31 ;  /* 0x000000ffff237224 */ /* 0x000fe200078e001f */
[----:B------:R-:W-:Y:S01]  /*6a20*/  DSETP.GE.AND P2, PT, |R2|, UR12, PT ;  /* 0x0000000c02007e2a */ /* 0x000fe2000bf46200 */
        /* <DEDUP_REMOVED lines=12> */
.L_x_263:
[----:B------:R-:W-:Y:S05]  /*6af0*/  BSYNC.RECONVERGENT B1 ;  /* 0x0000000000017941 */ /* 0x000fea0003800200 */
.L_x_262:
[----:B------:R-:W-:Y:S01]  /*6b00*/  DSETP.GE.AND P0, PT, |R10|, UR12, PT ;  /* 0x0000000c0a007e2a */ /* 0x000fe2000bf06200 */
[----:B------:R-:W-:Y:S01]  /*6b10*/  BSSY.RECONVERGENT B1, `(.L_x_264) ;  /* 0x0000017000017945 */ /* 0x000fe20003800200 */
[----:B------:R-:W-:Y:S01]  /*6b20*/  DSETP.LT.AND P2, PT, |R4|, |R10|, PT ;  /* 0x4000000a0400722a */ /* 0x000fe20003f41200 */
[----:B------:R-:W-:Y:S01]  /*6b30*/  IMAD.MOV.U32 R2, RZ, RZ, R10 ;  /* 0x000000ffff027224 */ /* 0x000fe200078e000a */
[----:B-1----:R-:W-:Y:S01]  /*6b40*/  DSETP.GE.AND P4, PT, |R18|, UR12, PT ;  /* 0x0000000c12007e2a */ /* 0x002fe2000bf86200 */
        /* <DEDUP_REMOVED lines=19> */
.L_x_265:
[----:B------:R-:W-:Y:S05]  /*6c80*/  BSYNC.RECONVERGENT B1 ;  /* 0x0000000000017941 */ /* 0x000fea0003800200 */
.L_x_264:
[----:B------:R-:W-:Y:S01]  /*6c90*/  DSETP.LT.AND P0, PT, |R2|, |R18|, PT ;  /* 0x400000120200722a */ /* 0x000fe20003f01200 */
[----:B------:R-:W-:Y:S01]  /*6ca0*/  BSSY.RECONVERGENT B1, `(.L_x_266) ;  /* 0x0000016000017945 */ /* 0x000fe20003800200 */
[----:B--2---:R-:W-:Y:S01]  /*6cb0*/  DSETP.GE.AND P3, PT, |R22|, UR12, PT ;  /* 0x0000000c16007e2a */ /* 0x004fe2000bf66200 */
        /* <DEDUP_REMOVED lines=20> */
.L_x_267:
[----:B------:R-:W-:Y:S05]  /*6e00*/  BSYNC.RECONVERGENT B1 ;  /* 0x0000000000017941 */ /* 0x000fea0003800200 */
.L_x_266:
[----:B------:R-:W-:Y:S01]  /*6e10*/  DSETP.LT.AND P0, PT, |R4|, |R22|, PT ;  /* 0x400000160400722a */ /* 0x000fe20003f01200 */
[----:B------:R-:W-:Y:S01]  /*6e20*/  BSSY.RECONVERGENT B1, `(.L_x_268) ;  /* 0x0000016000017945 */ /* 0x000fe20003800200 */
[----:B---3--:R-:W-:Y:S01]  /*6e30*/  DSETP.GE.AND P4, PT, |R26|, UR12, PT ;  /* 0x0000000c1a007e2a */ /* 0x008fe2000bf86200 */
[----:B------:R-:W-:Y:S01]  /*6e40*/  IMAD.MOV.U32 R2, RZ, RZ, R22 ;  /* 0x000000ffff027224 */ /* 0x000fe200078e0016 */
[----:B------:R-:W-:Y:S01]  /*6e50*/  MOV R11, R25 ;  /* 0x00000019000b7202 */ /* 0x000fe20000000f00 */
        /* <DEDUP_REMOVED lines=18> */
.L_x_269:
[----:B------:R-:W-:Y:S05]  /*6f80*/  BSYNC.RECONVERGENT B1 ;  /* 0x0000000000017941 */ /* 0x000fea0003800200 */
.L_x_268:
[----:B------:R-:W-:Y:S01]  /*6f90*/  DSETP.LT.AND P0, PT, |R2|, |R26|, PT ;  /* 0x4000001a0200722a */ /* 0x000fe20003f01200 */
[----:B------:R-:W-:Y:S01]  /*6fa0*/  BSSY.RECONVERGENT B1, `(.L_x_270) ;  /* 0x0000016000017945 */ /* 0x000fe20003800200 */
[----:B----4-:R-:W-:Y:S01]  /*6fb0*/  DSETP.GE.AND P3, PT, |R14|, UR12, PT ;  /* 0x0000000c0e007e2a */ /* 0x010fe2000bf66200 */
        /* <DEDUP_REMOVED lines=20> */
.L_x_271:
[----:B------:R-:W-:Y:S05]  /*7100*/  BSYNC.RECONVERGENT B1 ;  /* 0x0000000000017941 */ /* 0x000fea0003800200 */
.L_x_270:
        /* <DEDUP_REMOVED lines=21> */
.L_x_179:
[----:B------:R-:W-:Y:S05]  /*7260*/  BSYNC.RECONVERGENT B0 ;  /* 0x0000000000007941 */ /* 0x000fea0003800200 */
.L_x_146:
[----:B------:R-:W-:Y:S05]  /*7270*/  @P1 EXIT ;  /* 0x000000000000194d */ /* 0x000fea0003800000 */
[----:B0123--:R-:W0:Y:S02]  /*7280*/  LDC.64 R2, c[0x0][0x390] ;  /* 0x0000e400ff027b82 */ /* 0x00fe240000000a00 */
[----:B0-----:R-:W-:-:S05]  /*7290*/  IMAD.WIDE.U32 R2, R0, 0x10, R2 ;  /* 0x0000001000027825 */ /* 0x001fca00078e0002 */
[----:B------:R-:W-:Y:S04]  /*72a0*/  STG.E.64 desc[UR10][R2.64], R18 ;  /* 0x0000001202007986 */ /* 0x000fe8000c101b0a */
[----:B------:R-:W-:Y:S01]  /*72b0*/  STG.E.64 desc[UR10][R2.64+0x8], R20 ;  /* 0x0000081402007986 */ /* 0x000fe2000c101b0a */
[----:B------:R-:W-:Y:S05]  /*72c0*/  EXIT ;  /* 0x000000000000794d */ /* 0x000fea0003800000 */
.L_x_272:
        /* <DEDUP_REMOVED lines=11> */
.L_x_814:


//--------------------- .text._ZN6thrust24THRUST_300001_SM_1000_NS8cuda_cub4core6detail13_kernel_agentINS1_8__reduce11ReduceAgentINS0_12zip_iteratorIN4cuda3std3__45tupleIJNS0_10device_ptrIdEENS0_17counting_iteratorIlNS0_11use_defaultESF_SF_EEEEEEEPNSB_IJdlEEESJ_lNS1_9__extrema9arg_max_fIdl10ComparatorEEEEJSI_SK_lSO_EEEvDpT0_ --------------------------
	.section	.text._ZN6thrust24THRUST_300001_SM_1000_NS8cuda_cub4core6detail13_kernel_agentINS1_8__reduce11ReduceAgentINS0_12zip_iteratorIN4cuda3std3__45tupleIJNS0_10device_ptrIdEENS0_17counting_iteratorIlNS0_11use_defaultESF_SF_EEEEEEEPNSB_IJdlEEESJ_lNS1_9__extrema9arg_max_fIdl10ComparatorEEEEJSI_SK_lSO_EEEvDpT0_,"ax",@progbits
	.align	128
        .global         _ZN6thrust24THRUST_300001_SM_1000_NS8cuda_cub4core6detail13_kernel_agentINS1_8__reduce11ReduceAgentINS0_12zip_iteratorIN4cuda3std3__45tupleIJNS0_10device_ptrIdEENS0_17counting_iteratorIlNS0_11use_defaultESF_SF_EEEEEEEPNSB_IJdlEEESJ_lNS1_9__extrema9arg_max_fIdl10ComparatorEEEEJSI_SK_lSO_EEEvDpT0_
        .type           _ZN6thrust24THRUST_300001_SM_1000_NS8cuda_cub4core6detail13_kernel_agentINS1_8__reduce11ReduceAgentINS0_12zip_iteratorIN4cuda3std3__45tupleIJNS0_10device_ptrIdEENS0_17counting_iteratorIlNS0_11use_defaultESF_SF_EEEEEEEPNSB_IJdlEEESJ_lNS1_9__extrema9arg_max_fIdl10ComparatorEEEEJSI_SK_lSO_EEEvDpT0_,@function
        .size           _ZN6thrust24THRUST_300001_SM_1000_NS8cuda_cub4core6detail13_kernel_agentINS1_8__reduce11ReduceAgentINS0_12zip_iteratorIN4cuda3std3__45tupleIJNS0_10device_ptrIdEENS0_17counting_iteratorIlNS0_11use_defaultESF_SF_EEEEEEEPNSB_IJdlEEESJ_lNS1_9__extrema9arg_max_fIdl10ComparatorEEEEJSI_SK_lSO_EEEvDpT0_,(.L_x_815 - _ZN6thrust24THRUST_300001_SM_1000_NS8cuda_cub4core6detail13_kernel_agentINS1_8__reduce11ReduceAgentINS0_12zip_iteratorIN4cuda3std3__45tupleIJNS0_10device_ptrIdEENS0_17counting_iteratorIlNS0_11use_defaultESF_SF_EEEEEEEPNSB_IJdlEEESJ_lNS1_9__extrema9arg_max_fIdl10ComparatorEEEEJSI_SK_lSO_EEEvDpT0_)
        .other          _ZN6thrust24THRUST_300001_SM_1000_NS8cuda_cub4core6detail13_kernel_agentINS1_8__reduce11ReduceAgentINS0_12zip_iteratorIN4cuda3std3__45tupleIJNS0_10device_ptrIdEENS0_17counting_iteratorIlNS0_11use_defaultESF_SF_EEEEEEEPNSB_IJdlEEESJ_lNS1_9__extrema9arg_max_fIdl10ComparatorEEEEJSI_SK_lSO_EEEvDpT0_,@"STO_CUDA_ENTRY STV_DEFAULT"
_ZN6thrust24THRUST_300001_SM_1000_NS8cuda_cub4core6detail13_kernel_agentINS1_8__reduce11ReduceAgentINS0_12zip_iteratorIN4cuda3std3__45tupleIJNS0_10device_ptrIdEENS0_17counting_iteratorIlNS0_11use_defaultESF_SF_EEEEEEEPNSB_IJdlEEESJ_lNS1_9__extrema9arg_max_fIdl10ComparatorEEEEJSI_SK_lSO_EEEvDpT0_:
.text._ZN6thrust24THRUST_300001_SM_1000_NS8cuda_cub4core6detail13_kernel_agentINS1_8__reduce11ReduceAgentINS0_12zip_iteratorIN4cuda3std3__45tupleIJNS0_10device_ptrIdEENS0_17counting_iteratorIlNS0_11use_defaultESF_SF_EEEEEEEPNSB_IJdlEEESJ_lNS1_9__extrema9arg_max_fIdl10ComparatorEEEEJSI_SK_lSO_EEEvDpT0_:
[----:B------:R-:W-:Y:S01]  /*0000*/  LDC R1, c[0x0][0x37c] ;  /* 0x0000df00ff017b82 */ /* 0x000fe20000000800 */
[----:B------:R-:W0:Y:S02]  /*0010*/  LDCU.64 UR4, c[0x0][0x398] ;  /* 0x00007300ff0477ac */ /* 0x000e240008000a00 */
[----:B0-----:R-:W-:-:S04]  /*0020*/  ISETP.NE.U32.AND P0, PT, RZ, UR4, PT ;  /* 0x00000004ff007c0c */ /* 0x001fc8000bf05070 */
[----:B------:R-:W-:-:S13]  /*0030*/  ISETP.NE.AND.EX P0, PT, RZ, UR5, PT, P0 ;  /* 0x00000005ff007c0c */ /* 0x000fda000bf05300 */
[----:B------:R-:W-:Y:S05]  /*0040*/  @!P0 EXIT ;  /* 0x000000000000894d */ /* 0x000fea0003800000 */
[----:B------:R-:W-:Y:S01]  /*0050*/  UISETP.GT.U32.AND UP0, UPT, UR4, 0x4ff, UPT ;  /* 0x000004ff0400788c */ /* 0x000fe2000bf04070 */
[----:B------:R-:W-:Y:S01]  /*0060*/  BSSY.RECONVERGENT B0, `(.L_x_273) ;  /* 0x00006d5000007945 */ /* 0x000fe20003800200 */
[----:B------:R-:W0:Y:S02]  /*0070*/  LDCU.64 UR8, c[0x0][0x358] ;  /* 0x00006b00ff0877ac */ /* 0x000e240008000a00 */
[----:B------:R-:W-:-:S09]  /*0080*/  UISETP.GT.AND.EX UP0, UPT, UR5, URZ, UPT, UP0 ;  /* 0x000000ff0500728c */ /* 0x000fd2000bf04300 */
        /* <DEDUP_REMOVED lines=9> */
[----:B------:R-:W1:Y:S01]  /*0120*/  LDC.64 R12, c[0x0][0x380] ;  /* 0x0000e000ff0c7b82 */ /* 0x000e620000000a00 */
[----:B------:R-:W2:Y:S01]  /*0130*/  LDCU.64 UR6, c[0x0][0x388] ;  /* 0x00007100ff0677ac */ /* 0x000ea20008000a00 */
[----:B-1----:R-:W-:-:S06]  /*0140*/  IMAD.WIDE.U32 R12, R0, 0x8, R12 ;  /* 0x00000008000c7825 */ /* 0x002fcc00078e000c */
[----:B0-----:R-:W5:Y:S01]  /*0150*/  LDG.E.64 R12, desc[UR8][R12.64] ;  /* 0x000000080c0c7981 */ /* 0x001f62000c1e1b00 */
[C---:B--2---:R-:W-:Y:S01]  /*0160*/  IADD3 R15, P0, PT, R0.reuse, UR6, RZ ;  /* 0x00000006000f7c10 */ /* 0x044fe2000ff1e0ff */
[----:B------:R-:W-:-:S04]  /*0170*/  VIADD R2, R0, 0x100 ;  /* 0x0000010000027836 */ /* 0x000fc80000000000 */
[----:B------:R-:W-:-:S08]  /*0180*/  IMAD.X R14, RZ, RZ, UR7, P0 ;  /* 0x00000007ff0e7e24 */ /* 0x000fd000080e06ff */
.L_x_276:
[----:B0-----:R-:W-:Y:S05]  /*0190*/  BSYNC.RECONVERGENT B1 ;  /* 0x0000000000017941 */ /* 0x001fea0003800200 */
.L_x_275:
[----:B------:R-:W-:Y:S01]  /*01a0*/  ISETP.GE.AND P0, PT, R2, UR4, PT ;  /* 0x0000000402007c0c */ /* 0x000fe2000bf06270 */
[----:B------:R-:W-:-:S12]  /*01b0*/  BSSY.RECONVERGENT B1, `(.L_x_277) ;  /* 0x00000b7000017945 */ /* 0x000fd80003800200 */
[----:B------:R-:W-:Y:S05]  /*01c0*/  @P0 BRA `(.L_x_278) ;  /* 0x0000000800d40947 */ /* 0x000fea0003800000 */
[----:B------:R-:W-:Y:S01]  /*01d0*/  LOP3.LUT R3, RZ, R2, RZ, 0x33, !PT ;  /* 0x00000002ff037212 */ /* 0x000fe200078e33ff */
[----:B------:R-:W-:Y:S04]  /*01e0*/  BSSY.RECONVERGENT B2, `(.L_x_279) ;  /* 0x0000038000027945 */ /* 0x000fe80003800200 */
[----:B------:R-:W-:-:S05]  /*01f0*/  VIADD R18, R3, UR4 ;  /* 0x0000000403127c36 */ /* 0x000fca0008000000 */
[----:B------:R-:W-:-:S04]  /*0200*/  LOP3.LUT R3, R18, 0x300, RZ, 0xc0, !PT ;  /* 0x0000030012037812 */ /* 0x000fc800078ec0ff */
[----:B------:R-:W-:-:S13]  /*0210*/  ISETP.NE.AND P0, PT, R3, 0x300, PT ;  /* 0x000003000300780c */ /* 0x000fda0003f05270 */
[----:B------:R-:W-:Y:S05]  /*0220*/  @!P0 BRA `(.L_x_280) ;  /* 0x0000000000cc8947 */ /* 0x000fea0003800000 */
[----:B------:R-:W0:Y:S01]  /*0230*/  LDC.64 R4, c[0x0][0x380] ;  /* 0x0000e000ff047b82 */ /* 0x000e220000000a00 */
[----:B------:R-:W1:Y:S01]  /*0240*/  LDCU.64 UR6, c[0x0][0x388] ;  /* 0x00007100ff0677ac */ /* 0x000e620008000a00 */
[----:B------:R-:W-:-:S04]  /*0250*/  LEA.HI R3, R18, 0x1, RZ, 0x18 ;  /* 0x0000000112037811 */ /* 0x000fc800078fc0ff */
[----:B------:R-:W-:-:S05]  /*0260*/  LOP3.LUT R3, R3, 0x3, RZ, 0xc0, !PT ;  /* 0x0000000303037812 */ /* 0x000fca00078ec0ff */
[----:B------:R-:W-:Y:S01]  /*0270*/  IMAD.MOV R3, RZ, RZ, -R3 ;  /* 0x000000ffff037224 */ /* 0x000fe200078e0a03 */
[C---:B-1----:R-:W-:Y:S01]  /*0280*/  IADD3 R16, P0, PT, R2.reuse, UR6, RZ ;  /* 0x0000000602107c10 */ /* 0x042fe2000ff1e0ff */
[----:B0-----:R-:W-:-:S04]  /*0290*/  IMAD.WIDE.U32 R4, R2, 0x8, R4 ;  /* 0x0000000802047825 */ /* 0x001fc800078e0004 */
[----:B------:R-:W-:Y:S02]  /*02a0*/  IMAD.MOV.U32 R10, RZ, RZ, R4 ;  /* 0x000000ffff0a7224 */ /* 0x000fe400078e0004 */
[----:B------:R-:W-:Y:S02]  /*02b0*/  IMAD.MOV.U32 R11, RZ, RZ, R5 ;  /* 0x000000ffff0b7224 */ /* 0x000fe400078e0005 */
[----:B------:R-:W-:-:S07]  /*02c0*/  IMAD.X R17, RZ, RZ, UR7, P0 ;  /* 0x00000007ff117e24 */ /* 0x000fce00080e06ff */
.L_x_283:
        /* <DEDUP_REMOVED lines=17> */
[----:B------:R-:W-:Y:S01]  /*03e0*/  MOV R12, R6 ;  /* 0x00000006000c7202 */ /* 0x000fe20000000f00 */
[----:B------:R-:W-:-:S12]  /*03f0*/  IMAD.MOV.U32 R13, RZ, RZ, R7 ;  /* 0x000000ffff0d7224 */ /* 0x000fd800078e0007 */
        /* <DEDUP_REMOVED lines=16> */
.L_x_282:
[----:B------:R-:W-:Y:S05]  /*0500*/  BSYNC.RECONVERGENT B3 ;  /* 0x0000000000037941 */ /* 0x000fea0003800200 */
.L_x_281:
[----:B------:R-:W-:Y:S01]  /*0510*/  IADD3 R16, P0, PT, R16, 0x100, RZ ;  /* 0x0000010010107810 */ /* 0x000fe20007f1e0ff */
[----:B------:R-:W-:Y:S02]  /*0520*/  VIADD R2, R2, 0x100 ;  /* 0x0000010002027836 */ /* 0x000fe40000000000 */
[----:B------:R-:W-:Y:S02]  /*0530*/  IMAD.X R11, RZ, RZ, R11, P3 ;  /* 0x000000ffff0b7224 */ /* 0x000fe400018e060b */
[----:B------:R-:W-:Y:S01]  /*0540*/  IMAD.X R17, RZ, RZ, R17, P0 ;  /* 0x000000ffff117224 */ /* 0x000fe200000e0611 */
[----:B------:R-:W-:Y:S07]  /*0550*/  @P2 BRA `(.L_x_283) ;  /* 0xfffffffc005c2947 */ /* 0x000fee000383ffff */
.L_x_280:
[----:B------:R-:W-:Y:S05]  /*0560*/  BSYNC.RECONVERGENT B2 ;  /* 0x0000000000027941 */ /* 0x000fea0003800200 */
.L_x_279:
[----:B------:R-:W-:-:S13]  /*0570*/  ISETP.GE.U32.AND P0, PT, R18, 0x300, PT ;  /* 0x000003001200780c */ /* 0x000fda0003f06070 */
[----:B------:R-:W-:Y:S05]  /*0580*/  @!P0 BRA `(.L_x_278) ;  /* 0x0000000400e48947 */ /* 0x000fea0003800000 */
[----:B------:R-:W0:Y:S01]  /*0590*/  LDC.64 R10, c[0x0][0x380] ;  /* 0x0000e000ff0a7b82 */ /* 0x000e220000000a00 */
[----:B------:R-:W-:-:S07]  /*05a0*/  VIADD R22, R2, 0x200 ;  /* 0x0000020002167836 */ /* 0x000fce0000000000 */
[----:B------:R-:W1:Y:S02]  /*05b0*/  LDC.64 R8, c[0x0][0x388] ;  /* 0x0000e200ff087b82 */ /* 0x000e640000000a00 */
.L_x_292:
[----:B------:R-:W-:-:S04]  /*05c0*/  VIADD R19, R22, 0xfffffe00 ;  /* 0xfffffe0016137836 */ /* 0x000fc80000000000 */
[----:B0-----:R-:W-:-:S05]  /*05d0*/  IMAD.WIDE R26, R19, 0x8, R10 ;  /* 0x00000008131a7825 */ /* 0x001fca00078e020a */
[----:B------:R-:W2:Y:S04]  /*05e0*/  LDG.E.64 R20, desc[UR8][R26.64] ;  /* 0x000000081a147981 */ /* 0x000ea8000c1e1b00 */
[----:B-----5:R0:W5:Y:S04]  /*05f0*/  LDG.E.64 R16, desc[UR8][R26.64+0x800] ;  /* 0x000800081a107981 */ /* 0x020168000c1e1b00 */
[----:B------:R0:W5:Y:S04]  /*0600*/  LDG.E.64 R6, desc[UR8][R26.64+0x1000] ;  /* 0x001000081a067981 */ /* 0x000168000c1e1b00 */
[----:B------:R0:W5:Y:S01]  /*0610*/  LDG.E.64 R4, desc[UR8][R26.64+0x1800] ;  /* 0x001800081a047981 */ /* 0x000162000c1e1b00 */
[----:B------:R-:W-:Y:S01]  /*0620*/  IMAD.MOV.U32 R2, RZ, RZ, -0x654350b8 ;  /* 0x9abcaf48ff027424 */ /* 0x000fe200078e00ff */
[C---:B-1----:R-:W-:Y:S01]  /*0630*/  IADD3 R28, P1, PT, R19.reuse, R8, RZ ;  /* 0x00000008131c7210 */ /* 0x042fe20007f3e0ff */
[----:B------:R-:W-:Y:S01]  /*0640*/  IMAD.MOV.U32 R3, RZ, RZ, 0x3e7ad7f2 ;  /* 0x3e7ad7f2ff037424 */ /* 0x000fe200078e00ff */
[----:B------:R-:W-:Y:S02]  /*0650*/  BSSY.RECONVERGENT B2, `(.L_x_284) ;  /* 0x0000018000027945 */ /* 0x000fe40003800200 */
[----:B------:R-:W-:Y:S01]  /*0660*/  LEA.HI.X.SX32 R25, R19, R9, 0x1, P1 ;  /* 0x0000000913197211 */ /* 0x000fe200008f0eff */
[----:B------:R-:W-:-:S04]  /*0670*/  IMAD.MOV.U32 R23, RZ, RZ, R28 ;  /* 0x000000ffff177224 */ /* 0x000fc800078e001c */
        /* <DEDUP_REMOVED lines=21> */
.L_x_285:
[----:B------:R-:W-:Y:S05]  /*07d0*/  BSYNC.RECONVERGENT B2 ;  /* 0x0000000000027941 */ /* 0x000fea0003800200 */
.L_x_284:
[----:B-----5:R-:W-:Y:S01]  /*07e0*/  DSETP.GE.AND P0, PT, |R16|, R2, PT ;  /* 0x000000021000722a */ /* 0x020fe20003f06200 */
[----:B------:R-:W-:Y:S01]  /*07f0*/  VIADD R12, R22, 0xffffff00 ;  /* 0xffffff00160c7836 */ /* 0x000fe20000000000 */
[----:B------:R-:W-:Y:S01]  /*0800*/  DSETP.LT.AND P3, PT, |R18|, |R16|, PT ;  /* 0x400000101200722a */ /* 0x000fe20003f61200 */
[----:B------:R-:W-:Y:S01]  /*0810*/  BSSY.RECONVERGENT B2, `(.L_x_286) ;  /* 0x0000018000027945 */ /* 0x000fe20003800200 */
[----:B------:R-:W-:Y:S01]  /*0820*/  DSETP.GE.AND P2, PT, |R6|, R2, PT ;  /* 0x000000020600722a */ /* 0x000fe20003f46200 */
[----:B------:R-:W-:Y:S01]  /*0830*/  IMAD.MOV.U32 R13, RZ, RZ, R17 ;  /* 0x000000ffff0d7224 */ /* 0x000fe200078e0011 */
[----:B------:R-:W-:-:S04]  /*0840*/  IADD3 R20, P1, PT, R12, R8, RZ ;  /* 0x000000080c147210 */ /* 0x000fc80007f3e0ff */
[----:B------:R-:W-:Y:S01]  /*0850*/  LEA.HI.X.SX32 R21, R12, R9, 0x1, P1 ;  /* 0x000000090c157211 */ /* 0x000fe200008f0eff */
[----:B------:R-:W-:Y:S02]  /*0860*/  IMAD.MOV.U32 R14, RZ, RZ, R20 ;  /* 0x000000ffff0e7224 */ /* 0x000fe400078e0014 */
[----:B------:R-:W-:Y:S02]  /*0870*/  IMAD.MOV.U32 R12, RZ, RZ, R16 ;  /* 0x000000ffff0c7224 */ /* 0x000fe400078e0010 */
[----:B------:R-:W-:Y:S01]  /*0880*/  IMAD.MOV.U32 R15, RZ, RZ, R21 ;  /* 0x000000ffff0f7224 */ /* 0x000fe200078e0015 */
        /* <DEDUP_REMOVED lines=16> */
.L_x_287:
[----:B------:R-:W-:Y:S05]  /*0990*/  BSYNC.RECONVERGENT B2 ;  /* 0x0000000000027941 */ /* 0x000fea0003800200 */
.L_x_286:
[----:B------:R-:W-:Y:S01]  /*09a0*/  DSETP.LT.AND P1, PT, |R12|, |R6|, PT ;  /* 0x400000060c00722a */ /* 0x000fe20003f21200 */
[CC--:B------:R-:W-:Y:S01]  /*09b0*/  IADD3 R23, P0, PT, R22.reuse, R8.reuse, RZ ;  /* 0x0000000816177210 */ /* 0x0c0fe20007f1e0ff */
[C---:B------:R-:W-:Y:S01]  /*09c0*/  VIADD R21, R22.reuse, 0x100 ;  /* 0x0000010016157836 */ /* 0x040fe20000000000 */
[----:B------:R-:W-:Y:S01]  /*09d0*/  BSSY.RECONVERGENT B2, `(.L_x_288) ;  /* 0x0000018000027945 */ /* 0x000fe20003800200 */
[----:B------:R-:W-:Y:S01]  /*09e0*/  DSETP.GE.AND P3, PT, |R4|, R2, PT ;  /* 0x000000020400722a */ /* 0x000fe20003f66200 */
[----:B------:R-:W-:Y:S01]  /*09f0*/  LEA.HI.X.SX32 R24, R22, R9, 0x1, P0 ;  /* 0x0000000916187211 */ /* 0x000fe200000f0eff */
[----:B------:R-:W-:Y:S01]  /*0a00*/  IMAD.MOV.U32 R19, RZ, RZ, R23 ;  /* 0x000000ffff137224 */ /* 0x000fe200078e0017 */
[----:B------:R-:W-:Y:S01]  /*0a10*/  IADD3 R18, P4, PT, R21, R8, RZ ;  /* 0x0000000815127210 */ /* 0x000fe20007f9e0ff */
[----:B------:R-:W-:Y:S02]  /*0a20*/  IMAD.MOV.U32 R16, RZ, RZ, R6 ;  /* 0x000000ffff107224 */ /* 0x000fe400078e0006 */
        /* <DEDUP_REMOVED lines=18> */
.L_x_289:
[----:B------:R-:W-:Y:S05]  /*0b50*/  BSYNC.RECONVERGENT B2 ;  /* 0x0000000000027941 */ /* 0x000fea0003800200 */
.L_x_288:
[----:B------:R-:W-:Y:S01]  /*0b60*/  DSETP.LT.AND P0, PT, |R16|, |R4|, PT ;  /* 0x400000041000722a */ /* 0x000fe20003f01200 */
[----:B------:R-:W-:Y:S01]  /*0b70*/  LEA.HI.X.SX32 R21, R21, R9, 0x1, P4 ;  /* 0x0000000915157211 */ /* 0x000fe200020f0eff */
[----:B------:R-:W-:Y:S01]  /*0b80*/  BSSY.RECONVERGENT B2, `(.L_x_290) ;  /* 0x0000015000027945 */ /* 0x000fe20003800200 */
[----:B------:R-:W-:Y:S02]  /*0b90*/  IMAD.MOV.U32 R15, RZ, RZ, R18 ;  /* 0x000000ffff0f7224 */ /* 0x000fe400078e0012 */
[----:B------:R-:W-:Y:S01]  /*0ba0*/  MOV R14, R21 ;  /* 0x00000015000e7202 */ /* 0x000fe20000000f00 */
        /* <DEDUP_REMOVED lines=18> */
.L_x_291:
[----:B------:R-:W-:Y:S05]  /*0cd0*/  BSYNC.RECONVERGENT B2 ;  /* 0x0000000000027941 */ /* 0x000fea0003800200 */
.L_x_290:
[C---:B------:R-:W-:Y:S02]  /*0ce0*/  VIADD R2, R22.reuse, 0x200 ;  /* 0x0000020016027836 */ /* 0x040fe40000000000 */
[----:B------:R-:W-:-:S03]  /*0cf0*/  VIADD R22, R22, 0x400 ;  /* 0x0000040016167836 */ /* 0x000fc60000000000 */
[----:B------:R-:W-:-:S13]  /*0d00*/  ISETP.GE.AND P0, PT, R2, UR5, PT ;  /* 0x0000000502007c0c */ /* 0x000fda000bf06270 */
[----:B------:R-:W-:Y:S05]  /*0d10*/  @!P0 BRA `(.L_x_292) ;  /* 0xfffffff800288947 */ /* 0x000fea000383ffff */
.L_x_278:
[----:B------:R-:W-:Y:S05]  /*0d20*/  BSYNC.RECONVERGENT B1 ;  /* 0x0000000000017941 */ /* 0x000fea0003800200 */
.L_x_277:
[----:B------:R-:W0:Y:S02]  /*0d30*/  LDCU UR6, c[0x0][0x398] ;  /* 0x00007300ff0677ac */ /* 0x000e240008000800 */
[----:B0-----:R-:W-:-:S09]  /*0d40*/  UISETP.GE.AND UP0, UPT, UR6, 0x100, UPT ;  /* 0x000001000600788c */ /* 0x001fd2000bf06270 */
[----:B------:R-:W-:Y:S05]  /*0d50*/  BRA.U !UP0, `(.L_x_293) ;  /* 0x0000001508e07547 */ /* 0x000fea000b800000 */
        /* <DEDUP_REMOVED lines=36> */
.L_x_295:
[----:B------:R-:W-:Y:S05]  /*0fa0*/  BSYNC.RECONVERGENT B1 ;  /* 0x0000000000017941 */ /* 0x000fea0003800200 */
.L_x_294:
        /* <DEDUP_REMOVED lines=35> */
.L_x_297:
[----:B------:R-:W-:Y:S05]  /*11e0*/  BSYNC.RECONVERGENT B1 ;  /* 0x0000000000017941 */ /* 0x000fea0003800200 */
.L_x_296:
[----:B------:R-:W-:Y:S01]  /*11f0*/  ISETP.GT.AND P0, PT, R10, 0x1b, PT ;  /* 0x0000001b0a00780c */ /* 0x000fe20003f04270 */
[----:B0-----:R0:W0:Y:S01]  /*1200*/  SHFL.DOWN PT, R2, R6, 0x4, 0x1f ;  /* 0x08801f0006027f89 */ /* 0x00102200000e0000 */
[----:B------:R-:W-:Y:S01]  /*1210*/  BSSY.RECONVERGENT B1, `(.L_x_298) ;  /* 0x0000021000017945 */ /* 0x000fe20003800200 */
[----:B----4-:R-:W-:Y:S01]  /*1220*/  IMAD.MOV.U32 R12, RZ, RZ, R11 ;  /* 0x000000ffff0c7224 */ /* 0x010fe200078e000b */
[----:B--2---:R-:W-:Y:S01]  /*1230*/  MOV R5, R7 ;  /* 0x0000000700057202 */ /* 0x004fe20000000f00 */
[----:B------:R2:W4:Y:S01]  /*1240*/  SHFL.DOWN PT, R3, R7, 0x4, 0x1f ;  /* 0x08801f0007037f89 */ /* 0x00052200000e0000 */
[----:B---3--:R-:W-:Y:S02]  /*1250*/  IMAD.MOV.U32 R13, RZ, RZ, R14 ;  /* 0x000000ffff0d7224 */ /* 0x008fe400078e000e */
[----:B-1----:R-:W-:Y:S01]  /*1260*/  IMAD.MOV.U32 R4, RZ, RZ, R6 ;  /* 0x000000ffff047224 */ /* 0x002fe200078e0006 */
[----:B------:R2:W1:Y:S04]  /*1270*/  SHFL.DOWN PT, R16, R11, 0x4, 0x1f ;  /* 0x08801f000b107f89 */ /* 0x00046800000e0000 */
[----:B------:R2:W3:Y:S01]  /*1280*/  SHFL.DOWN PT, R15, R14, 0x4, 0x1f ;  /* 0x08801f000e0f7f89 */ /* 0x0004e200000e0000 */
[----:B------:R-:W-:Y:S05]  /*1290*/  @P0 BRA `(.L_x_299) ;  /* 0x0000000000600947 */ /* 0x000fea0003800000 */
[----:B------:R-:W-:Y:S01]  /*12a0*/  IMAD.MOV.U32 R8, RZ, RZ, -0x654350b8 ;  /* 0x9abcaf48ff087424 */ /* 0x000fe200078e00ff */
[----:B0---4-:R-:W-:Y:S01]  /*12b0*/  DSETP.LT.AND P1, PT, |R6|, |R2|, PT ;  /* 0x400000020600722a */ /* 0x011fe20003f21200 */
[----:B------:R-:W-:Y:S02]  /*12c0*/  IMAD.MOV.U32 R9, RZ, RZ, 0x3e7ad7f2 ;  /* 0x3e7ad7f2ff097424 */ /* 0x000fe400078e00ff */
[----:B-1----:R-:W-:Y:S02]  /*12d0*/  IMAD.MOV.U32 R12, RZ, RZ, R16 ;  /* 0x000000ffff0c7224 */ /* 0x002fe400078e0010 */
        /* <DEDUP_REMOVED lines=20> */
.L_x_299:
[----:B------:R-:W-:Y:S05]  /*1420*/  BSYNC.RECONVERGENT B1 ;  /* 0x0000000000017941 */ /* 0x000fea0003800200 */
.L_x_298:
[----:B------:R-:W-:Y:S01]  /*1430*/  ISETP.GT.AND P0, PT, R10, 0x17, PT ;  /* 0x000000170a00780c */ /* 0x000fe20003f04270 */
[----:B0-----:R0:W0:Y:S01]  /*1440*/  SHFL.DOWN PT, R6, R4, 0x8, 0x1f ;  /* 0x09001f0004067f89 */ /* 0x00102200000e0000 */
[----:B------:R-:W-:Y:S01]  /*1450*/  BSSY.RECONVERGENT B1, `(.L_x_300) ;  /* 0x0000021000017945 */ /* 0x000fe20003800200 */
[----:B--2---:R-:W-:Y:S02]  /*1460*/  IMAD.MOV.U32 R11, RZ, RZ, R12 ;  /* 0x000000ffff0b7224 */ /* 0x004fe400078e000c */
[----:B------:R2:W0:Y:S01]  /*1470*/  SHFL.DOWN PT, R7, R5, 0x8, 0x1f ;  /* 0x09001f0005077f89 */ /* 0x00042200000e0000 */
[----:B------:R-:W-:Y:S02]  /*1480*/  IMAD.MOV.U32 R14, RZ, RZ, R13 ;  /* 0x000000ffff0e7224 */ /* 0x000fe400078e000d */
[----:B------:R-:W-:Y:S01]  /*1490*/  IMAD.MOV.U32 R2, RZ, RZ, R4 ;  /* 0x000000ffff027224 */ /* 0x000fe200078e0004 */
[----:B---3--:R2:W3:Y:S01]  /*14a0*/  SHFL.DOWN PT, R15, R12, 0x8, 0x1f ;  /* 0x09001f000c0f7f89 */ /* 0x0084e200000e0000 */
[----:B----4-:R-:W-:-:S03]  /*14b0*/  IMAD.MOV.U32 R3, RZ, RZ, R5 ;  /* 0x000000ffff037224 */ /* 0x010fc600078e0005 */
[----:B-1----:R2:W1:Y:S01]  /*14c0*/  SHFL.DOWN PT, R16, R13, 0x8, 0x1f ;  /* 0x09001f000d107f89 */ /* 0x00246200000e0000 */
[----:B------:R-:W-:Y:S05]  /*14d0*/  @P0 BRA `(.L_x_301) ;  /* 0x0000000000600947 */ /* 0x000fea0003800000 */
[----:B------:R-:W-:Y:S01]  /*14e0*/  IMAD.MOV.U32 R8, RZ, RZ, -0x654350b8 ;  /* 0x9abcaf48ff087424 */ /* 0x000fe200078e00ff */
[----:B0-----:R-:W-:Y:S01]  /*14f0*/  DSETP.LT.AND P1, PT, |R4|, |R6|, PT ;  /* 0x400000060400722a */ /* 0x001fe20003f21200 */
[----:B------:R-:W-:Y:S01]  /*1500*/  IMAD.MOV.U32 R9, RZ, RZ, 0x3e7ad7f2 ;  /* 0x3e7ad7f2ff097424 */ /* 0x000fe200078e00ff */
[----:B------:R-:W-:Y:S01]  /*1510*/  MOV R3, R7 ;  /* 0x0000000700037202 */ /* 0x000fe20000000f00 */
[----:B---3--:R-:W-:Y:S02]  /*1520*/  IMAD.MOV.U32 R11, RZ, RZ, R15 ;  /* 0x000000ffff0b7224 */ /* 0x008fe400078e000f */
[----:B-1----:R-:W-:Y:S02]  /*1530*/  IMAD.MOV.U32 R14, RZ, RZ, R16 ;  /* 0x000000ffff0e7224 */ /* 0x002fe400078e0010 */
        /* <DEDUP_REMOVED lines=18> */
.L_x_301:
[----:B------:R-:W-:Y:S05]  /*1660*/  BSYNC.RECONVERGENT B1 ;  /* 0x0000000000017941 */ /* 0x000fea0003800200 */
.L_x_300:
[----:B------:R-:W-:Y:S01]  /*1670*/  ISETP.GT.AND P0, PT, R10, 0xf, PT ;  /* 0x0000000f0a00780c */ /* 0x000fe20003f04270 */
[----:B------:R4:W4:Y:S01]  /*1680*/  SHFL.DOWN PT, R8, R2, 0x10, 0x1f ;  /* 0x0a001f0002087f89 */ /* 0x00092200000e0000 */
[----:B------:R-:W-:Y:S01]  /*1690*/  BSSY.RECONVERGENT B1, `(.L_x_302) ;  /* 0x0000021000017945 */ /* 0x000fe20003800200 */
[----:B0-----:R-:W-:Y:S02]  /*16a0*/  IMAD.MOV.U32 R6, RZ, RZ, R11 ;  /* 0x000000ffff067224 */ /* 0x001fe400078e000b */
[----:B------:R0:W0:Y:S01]  /*16b0*/  SHFL.DOWN PT, R9, R3, 0x10, 0x1f ;  /* 0x0a001f0003097f89 */ /* 0x00002200000e0000 */
[----:B------:R-:W-:Y:S02]  /*16c0*/  IMAD.MOV.U32 R7, RZ, RZ, R14 ;  /* 0x000000ffff077224 */ /* 0x000fe400078e000e */
[----:B------:R-:W-:Y:S01]  /*16d0*/  IMAD.MOV.U32 R4, RZ, RZ, R2 ;  /* 0x000000ffff047224 */ /* 0x000fe200078e0002 */
[----:B-1----:R1:W0:Y:S01]  /*16e0*/  SHFL.DOWN PT, R16, R11, 0x10, 0x1f ;  /* 0x0a001f000b107f89 */ /* 0x00222200000e0000 */
[----:B--2---:R-:W-:-:S03]  /*16f0*/  IMAD.MOV.U32 R5, RZ, RZ, R3 ;  /* 0x000000ffff057224 */ /* 0x004fc600078e0003 */
[----:B---3--:R1:W2:Y:S01]  /*1700*/  SHFL.DOWN PT, R15, R14, 0x10, 0x1f ;  /* 0x0a001f000e0f7f89 */ /* 0x0082a200000e0000 */
[----:B------:R-:W-:Y:S05]  /*1710*/  @P0 BRA `(.L_x_303) ;  /* 0x0000000000600947 */ /* 0x000fea0003800000 */
[----:B------:R-:W-:Y:S01]  /*1720*/  IMAD.MOV.U32 R12, RZ, RZ, -0x654350b8 ;  /* 0x9abcaf48ff0c7424 */ /* 0x000fe200078e00ff */
[----:B0---4-:R-:W-:Y:S01]  /*1730*/  DSETP.LT.AND P1, PT, |R2|, |R8|, PT ;  /* 0x400000080200722a */ /* 0x011fe20003f21200 */
[----:B------:R-:W-:Y:S02]  /*1740*/  IMAD.MOV.U32 R13, RZ, RZ, 0x3e7ad7f2 ;  /* 0x3e7ad7f2ff0d7424 */ /* 0x000fe400078e00ff */
[----:B------:R-:W-:Y:S02]  /*1750*/  IMAD.MOV.U32 R6, RZ, RZ, R16 ;  /* 0x000000ffff067224 */ /* 0x000fe400078e0010 */
        /* <DEDUP_REMOVED lines=20> */
.L_x_303:
[----:B------:R-:W-:Y:S05]  /*18a0*/  BSYNC.RECONVERGENT B1 ;  /* 0x0000000000017941 */ /* 0x000fea0003800200 */
.L_x_302:
[----:B------:R-:W-:Y:S01]  /*18b0*/  ISETP.NE.AND P0, PT, R10, RZ, PT ;  /* 0x000000ff0a00720c */ /* 0x000fe20003f05270 */
[----:B------:R-:W-:-:S12]  /*18c0*/  BSSY.RECONVERGENT B1, `(.L_x_304) ;  /* 0x000000a000017945 */ /* 0x000fd80003800200 */
[----:B------:R-:W-:Y:S05]  /*18d0*/  @P0 BRA `(.L_x_305) ;  /* 0x0000000000200947 */ /* 0x000fea0003800000 */
[----:B----4-:R-:W3:Y:S01]  /*18e0*/  S2R R8, SR_CgaCtaId ;  /* 0x0000000000087919 */ /* 0x010ee20000008800 */
[----:B0-----:R-:W-:Y:S02]  /*18f0*/  MOV R3, 0x400 ;  /* 0x0000040000037802 */ /* 0x001fe40000000f00 */
[----:B------:R-:W-:-:S04]  /*1900*/  SHF.R.U32.HI R2, RZ, 0x1, R0 ;  /* 0x00000001ff027819 */ /* 0x000fc80000011600 */
[----:B------:R-:W-:Y:S02]  /*1910*/  LOP3.LUT R2, R2, 0x1f0, RZ, 0xc0, !PT ;  /* 0x000001f002027812 */ /* 0x000fe400078ec0ff */
[----:B---3--:R-:W-:-:S04]  /*1920*/  LEA R3, R8, R3, 0x18 ;  /* 0x0000000308037211 */ /* 0x008fc800078ec0ff */
[----:B------:R-:W-:-:S05]  /*1930*/  IADD3 R3, PT, PT, R2, R3, RZ ;  /* 0x0000000302037210 */ /* 0x000fca0007ffe0ff */
[----:B------:R3:W-:Y:S04]  /*1940*/  STS.64 [R3+0x10], R6 ;  /* 0x0000100603007388 */ /* 0x0007e80000000a00 */
[----:B------:R3:W-:Y:S02]  /*1950*/  STS.64 [R3+0x8], R4 ;  /* 0x0000080403007388 */ /* 0x0007e40000000a00 */
.L_x_305:
[----:B------:R-:W-:Y:S05]  /*1960*/  BSYNC.RECONVERGENT B1 ;  /* 0x0000000000017941 */ /* 0x000fea0003800200 */
.L_x_304:
[----:B------:R-:W-:Y:S01]  /*1970*/  BAR.SYNC.DEFER_BLOCKING 0x0 ;  /* 0x0000000000007b1d */ /* 0x000fe20000010000 */
[----:B------:R-:W-:-:S13]  /*1980*/  ISETP.NE.AND P1, PT, R0, RZ, PT ;  /* 0x000000ff0000720c */ /* 0x000fda0003f25270 */
[----:B------:R-:W-:Y:S05]  /*1990*/  @P1 BRA `(.L_x_306) ;  /* 0x0000005400041947 */ /* 0x000fea0003800000 */
[----:B0--3--:R-:W0:Y:S01]  /*19a0*/  S2R R3, SR_CgaCtaId ;  /* 0x0000000000037919 */ /* 0x009e220000008800 */
[----:B------:R-:W-:Y:S01]  /*19b0*/  MOV R0, 0x400 ;  /* 0x0000040000007802 */ /* 0x000fe20000000f00 */
[----:B----4-:R-:W-:Y:S01]  /*19c0*/  IMAD.MOV.U32 R2, RZ, RZ, -0x654350b8 ;  /* 0x9abcaf48ff027424 */ /* 0x010fe200078e00ff */
[----:B------:R-:W-:Y:S02]  /*19d0*/  BSSY.RECONVERGENT B1, `(.L_x_307) ;  /* 0x000001d000017945 */ /* 0x000fe40003800200 */
[----:B0-----:R-:W-:Y:S01]  /*19e0*/  LEA R0, R3, R0, 0x18 ;  /* 0x0000000003007211 */ /* 0x001fe200078ec0ff */
[----:B------:R-:W-:-:S04]  /*19f0*/  IMAD.MOV.U32 R3, RZ, RZ, 0x3e7ad7f2 ;  /* 0x3e7ad7f2ff037424 */ /* 0x000fc800078e00ff */
[----:B------:R-:W0:Y:S04]  /*1a00*/  LDS.64 R20, [R0+0x18] ;  /* 0x0000180000147984 */ /* 0x000e280000000a00 */
[----:B-1----:R-:W1:Y:S04]  /*1a10*/  LDS.128 R8, [R0+0x20] ;  /* 0x0000200000087984 */ /* 0x002e680000000c00 */
[----:B------:R3:W4:Y:S04]  /*1a20*/  LDS.64 R16, [R0+0x80] ;  /* 0x0000800000107984 */ /* 0x0007280000000a00 */
[----:B--2---:R3:W2:Y:S01]  /*1a30*/  LDS.128 R12, [R0+0x30] ;  /* 0x00003000000c7984 */ /* 0x0046a20000000c00 */
[----:B0-----:R-:W-:Y:S01]  /*1a40*/  DSETP.LT.AND P2, PT, |R4|, |R20|, PT ;  /* 0x400000140400722a */ /* 0x001fe20003f41200 */
[----:B------:R-:W-:Y:S01]  /*1a50*/  IMAD.MOV.U32 R18, RZ, RZ, R20 ;  /* 0x000000ffff127224 */ /* 0x000fe200078e0014 */
[----:B------:R-:W-:Y:S01]  /*1a60*/  DSETP.GE.AND P0, PT, |R20|, R2, PT ;  /* 0x000000021400722a */ /* 0x000fe20003f06200 */
[----:B------:R-:W-:-:S02]  /*1a70*/  IMAD.MOV.U32 R19, RZ, RZ, R21 ;  /* 0x000000ffff137224 */ /* 0x000fc400078e0015 */
[----:B-1----:R-:W-:Y:S02]  /*1a80*/  IMAD.MOV.U32 R24, RZ, RZ, R8 ;  /* 0x000000ffff187224 */ /* 0x002fe400078e0008 */
[----:B------:R-:W-:-:S09]  /*1a90*/  IMAD.MOV.U32 R25, RZ, RZ, R9 ;  /* 0x000000ffff197224 */ /* 0x000fd200078e0009 */
[----:B--234-:R-:W-:Y:S05]  /*1aa0*/  @P0 BRA P2, `(.L_x_308) ;  /* 0x00000000003c0947 */ /* 0x01cfea0001000000 */
        /* <DEDUP_REMOVED lines=15> */
.L_x_308:
[----:B------:R-:W-:Y:S05]  /*1ba0*/  BSYNC.RECONVERGENT B1 ;  /* 0x0000000000017941 */ /* 0x000fea0003800200 */
.L_x_307:
        /* <DEDUP_REMOVED lines=24> */
.L_x_310:
[----:B------:R-:W-:Y:S05]  /*1d30*/  BSYNC.RECONVERGENT B1 ;  /* 0x0000000000017941 */ /* 0x000fea0003800200 */
.L_x_309:
[----:B------:R0:W2:Y:S01]  /*1d40*/  LDS.128 R8, [R0+0x50] ;  /* 0x0000500000087984 */ /* 0x0000a20000000c00 */
[----:B------:R-:W-:Y:S01]  /*1d50*/  DSETP.GE.AND P0, PT, |R14|, R2, PT ;  /* 0x000000020e00722a */ /* 0x000fe20003f06200 */
[----:B------:R-:W-:Y:S01]  /*1d60*/  BSSY.RECONVERGENT B1, `(.L_x_311) ;  /* 0x0000016000017945 */ /* 0x000fe20003800200 */
[----:B------:R-:W-:Y:S01]  /*1d70*/  DSETP.LT.AND P2, PT, |R20|, |R14|, PT ;  /* 0x4000000e1400722a */ /* 0x000fe20003f41200 */
[----:B------:R-:W-:Y:S01]  /*1d80*/  MOV R18, R14 ;  /* 0x0000000e00127202 */ /* 0x000fe20000000f00 */
[----:B------:R-:W-:Y:S02]  /*1d90*/  IMAD.MOV.U32 R19, RZ, RZ, R15 ;  /* 0x000000ffff137224 */ /* 0x000fe400078e000f */
[----:B-1----:R-:W-:Y:S02]  /*1da0*/  IMAD.MOV.U32 R25, RZ, RZ, R4 ;  /* 0x000000ffff197224 */ /* 0x002fe400078e0004 */
[----:B------:R-:W-:-:S08]  /*1db0*/  IMAD.MOV.U32 R27, RZ, RZ, R5 ;  /* 0x000000ffff1b7224 */ /* 0x000fd000078e0005 */
        /* <DEDUP_REMOVED lines=16> */
.L_x_312:
[----:B------:R-:W-:Y:S05]  /*1ec0*/  BSYNC.RECONVERGENT B1 ;  /* 0x0000000000017941 */ /* 0x000fea0003800200 */
.L_x_311:
        /* <DEDUP_REMOVED lines=25> */
.L_x_314:
[----:B------:R-:W-:Y:S05]  /*2060*/  BSYNC.RECONVERGENT B1 ;  /* 0x0000000000017941 */ /* 0x000fea0003800200 */
.L_x_313:
[----:B------:R-:W-:Y:S01]  /*2070*/  DSETP.GE.AND P0, PT, |R10|, R2, PT ;  /* 0x000000020a00722a */ /* 0x000fe20003f06200 */
[----:B------:R-:W-:Y:S01]  /*2080*/  BSSY.RECONVERGENT B1, `(.L_x_315) ;  /* 0x0000017000017945 */ /* 0x000fe20003800200 */
[----:B------:R-:W-:Y:S01]  /*2090*/  DSETP.LT.AND P2, PT, |R4|, |R10|, PT ;  /* 0x4000000a0400722a */ /* 0x000fe20003f41200 */
[----:B------:R-:W-:Y:S01]  /*20a0*/  IMAD.MOV.U32 R6, RZ, RZ, R10 ;  /* 0x000000ffff067224 */ /* 0x000fe200078e000a */
[----:B-1----:R-:W-:Y:S01]  /*20b0*/  DSETP.GE.AND P3, PT, |R14|, R2, PT ;  /* 0x000000020e00722a */ /* 0x002fe20003f66200 */
[----:B------:R-:W-:Y:S01]  /*20c0*/  IMAD.MOV.U32 R7, RZ, RZ, R11 ;  /* 0x000000ffff077224 */ /* 0x000fe200078e000b */
[----:B------:R-:W-:Y:S01]  /*20d0*/  MOV R25, R13 ;  /* 0x0000000d00197202 */ /* 0x000fe20000000f00 */
[----:B------:R-:W-:-:S09]  /*20e0*/  IMAD.MOV.U32 R19, RZ, RZ, R12 ;  /* 0x000000ffff137224 */ /* 0x000fd200078e000c */
        /* <DEDUP_REMOVED lines=16> */
.L_x_316:
[----:B------:R-:W-:Y:S05]  /*21f0*/  BSYNC.RECONVERGENT B1 ;  /* 0x0000000000017941 */ /* 0x000fea0003800200 */
.L_x_315:
        /* <DEDUP_REMOVED lines=23> */
.L_x_318:
[----:B------:R-:W-:Y:S05]  /*2370*/  BSYNC.RECONVERGENT B1 ;  /* 0x0000000000017941 */ /* 0x000fea0003800200 */
.L_x_317:
        /* <DEDUP_REMOVED lines=22> */
.L_x_293:
        /* <DEDUP_REMOVED lines=42> */
.L_x_320:
[----:B------:R-:W-:Y:S05]  /*2780*/  BSYNC.RECONVERGENT B1 ;  /* 0x0000000000017941 */ /* 0x000fea0003800200 */
.L_x_319:
[----:B--2---:R-:W-:Y:S01]  /*2790*/  VIADD R6, R2, 0x2 ;  /* 0x0000000202067836 */ /* 0x004fe20000000000 */
[----:B------:R1:W2:Y:S01]  /*27a0*/  SHFL.DOWN PT, R8, R4, 0x2, R3 ;  /* 0x0840000004087989 */ /* 0x0002a200000e0003 */
[----:B------:R-:W-:Y:S01]  /*27b0*/  BSSY.RECONVERGENT B1, `(.L_x_321) ;  /* 0x0000022000017945 */ /* 0x000fe20003800200 */
[----:B------:R-:W-:Y:S01]  /*27c0*/  MOV R12, R16 ;  /* 0x00000010000c7202 */ /* 0x000fe20000000f00 */
[----:B------:R-:W-:Y:S01]  /*27d0*/  IMAD.MOV.U32 R14, RZ, RZ, R18 ;  /* 0x000000ffff0e7224 */ /* 0x000fe200078e0012 */
[----:B------:R-:W-:Y:S01]  /*27e0*/  ISETP.GT.AND P0, PT, R6, R3, PT ;  /* 0x000000030600720c */ /* 0x000fe20003f04270 */
[----:B------:R1:W0:Y:S01]  /*27f0*/  SHFL.DOWN PT, R9, R5, 0x2, R3 ;  /* 0x0840000005097989 */ /* 0x00022200000e0003 */
[----:B------:R-:W-:Y:S02]  /*2800*/  IMAD.MOV.U32 R6, RZ, RZ, R4 ;  /* 0x000000ffff067224 */ /* 0x000fe400078e0004 */
[----:B---3--:R-:W-:Y:S01]  /*2810*/  IMAD.MOV.U32 R7, RZ, RZ, R5 ;  /* 0x000000ffff077224 */ /* 0x008fe200078e0005 */
[----:B------:R1:W3:Y:S04]  /*2820*/  SHFL.DOWN PT, R13, R16, 0x2, R3 ;  /* 0x08400000100d7989 */ /* 0x0002e800000e0003 */
[----:B------:R1:W0:Y:S04]  /*2830*/  SHFL.DOWN PT, R15, R18, 0x2, R3 ;  /* 0x08400000120f7989 */ /* 0x00022800000e0003 */
[----:B------:R-:W-:Y:S05]  /*2840*/  @P0 BRA `(.L_x_322) ;  /* 0x0000000000600947 */ /* 0x000fea0003800000 */
[----:B----4-:R-:W-:Y:S01]  /*2850*/  IMAD.MOV.U32 R10, RZ, RZ, -0x654350b8 ;  /* 0x9abcaf48ff0a7424 */ /* 0x010fe200078e00ff */
[----:B0-2---:R-:W-:Y:S01]  /*2860*/  DSETP.LT.AND P1, PT, |R4|, |R8|, PT ;  /* 0x400000080400722a */ /* 0x005fe20003f21200 */
[----:B------:R-:W-:Y:S02]  /*2870*/  IMAD.MOV.U32 R11, RZ, RZ, 0x3e7ad7f2 ;  /* 0x3e7ad7f2ff0b7424 */ /* 0x000fe400078e00ff */
[----:B---3--:R-:W-:Y:S02]  /*2880*/  IMAD.MOV.U32 R12, RZ, RZ, R13 ;  /* 0x000000ffff0c7224 */ /* 0x008fe400078e000d */
        /* <DEDUP_REMOVED lines=20> */
.L_x_322:
[----:B------:R-:W-:Y:S05]  /*29d0*/  BSYNC.RECONVERGENT B1 ;  /* 0x0000000000017941 */ /* 0x000fea0003800200 */
.L_x_321:
[----:B-1----:R-:W-:Y:S01]  /*29e0*/  VIADD R4, R2, 0x4 ;  /* 0x0000000402047836 */ /* 0x002fe20000000000 */
[----:B--2---:R1:W2:Y:S01]  /*29f0*/  SHFL.DOWN PT, R8, R6, 0x4, R3 ;  /* 0x0880000006087989 */ /* 0x0042a200000e0003 */
[----:B------:R-:W-:Y:S01]  /*2a00*/  BSSY.RECONVERGENT B1, `(.L_x_323) ;  /* 0x0000022000017945 */ /* 0x000fe20003800200 */
[----:B------:R-:W-:Y:S02]  /*2a10*/  IMAD.MOV.U32 R16, RZ, RZ, R12 ;  /* 0x000000ffff107224 */ /* 0x000fe400078e000c */
[----:B------:R-:W-:Y:S01]  /*2a20*/  ISETP.GT.AND P0, PT, R4, R3, PT ;  /* 0x000000030400720c */ /* 0x000fe20003f04270 */
[----:B0-----:R1:W0:Y:S01]  /*2a30*/  SHFL.DOWN PT, R9, R7, 0x4, R3 ;  /* 0x0880000007097989 */ /* 0x00122200000e0003 */
[----:B------:R-:W-:Y:S02]  /*2a40*/  IMAD.MOV.U32 R18, RZ, RZ, R14 ;  /* 0x000000ffff127224 */ /* 0x000fe400078e000e */
[----:B------:R-:W-:Y:S01]  /*2a50*/  IMAD.MOV.U32 R4, RZ, RZ, R6 ;  /* 0x000000ffff047224 */ /* 0x000fe200078e0006 */
[----:B---3--:R1:W3:Y:S01]  /*2a60*/  SHFL.DOWN PT, R13, R12, 0x4, R3 ;  /* 0x088000000c0d7989 */ /* 0x0082e200000e0003 */
[----:B------:R-:W-:-:S03]  /*2a70*/  IMAD.MOV.U32 R5, RZ, RZ, R7 ;  /* 0x000000ffff057224 */ /* 0x000fc600078e0007 */
[----:B------:R1:W0:Y:S04]  /*2a80*/  SHFL.DOWN PT, R15, R14, 0x4, R3 ;  /* 0x088000000e0f7989 */ /* 0x00022800000e0003 */
[----:B------:R-:W-:Y:S05]  /*2a90*/  @P0 BRA `(.L_x_324) ;  /* 0x0000000000600947 */ /* 0x000fea0003800000 */
[----:B----4-:R-:W-:Y:S01]  /*2aa0*/  MOV R10, 0x9abcaf48 ;  /* 0x9abcaf48000a7802 */ /* 0x010fe20000000f00 */
[----:B------:R-:W-:Y:S01]  /*2ab0*/  IMAD.MOV.U32 R11, RZ, RZ, 0x3e7ad7f2 ;  /* 0x3e7ad7f2ff0b7424 */ /* 0x000fe200078e00ff */
[----:B0-2---:R-:W-:Y:S01]  /*2ac0*/  DSETP.LT.AND P1, PT, |R6|, |R8|, PT ;  /* 0x400000080600722a */ /* 0x005fe20003f21200 */
        /* <DEDUP_REMOVED lines=21> */
.L_x_324:
[----:B------:R-:W-:Y:S05]  /*2c20*/  BSYNC.RECONVERGENT B1 ;  /* 0x0000000000017941 */ /* 0x000fea0003800200 */
.L_x_323:
        /* <DEDUP_REMOVED lines=8> */
[----:B---3--:R3:W1:Y:S01]  /*2cb0*/  SHFL.DOWN PT, R13, R16, 0x8, R3 ;  /* 0x09000000100d7989 */ /* 0x00866200000e0003 */
[----:B0-----:R-:W-:-:S03]  /*2cc0*/  IMAD.MOV.U32 R9, RZ, RZ, R5 ;  /* 0x000000ffff097224 */ /* 0x001fc600078e0005 */
[----:B------:R3:W0:Y:S04]  /*2cd0*/  SHFL.DOWN PT, R15, R18, 0x8, R3 ;  /* 0x09000000120f7989 */ /* 0x00062800000e0003 */
[----:B------:R-:W-:Y:S05]  /*2ce0*/  @P0 BRA `(.L_x_326) ;  /* 0x0000000000600947 */ /* 0x000fea0003800000 */
[----:B----4-:R-:W-:Y:S01]  /*2cf0*/  IMAD.MOV.U32 R10, RZ, RZ, -0x654350b8 ;  /* 0x9abcaf48ff0a7424 */ /* 0x010fe200078e00ff */
[----:B-12---:R-:W-:Y:S01]  /*2d00*/  DSETP.LT.AND P1, PT, |R4|, |R6|, PT ;  /* 0x400000060400722a */ /* 0x006fe20003f21200 */
[----:B------:R-:W-:Y:S01]  /*2d10*/  IMAD.MOV.U32 R11, RZ, RZ, 0x3e7ad7f2 ;  /* 0x3e7ad7f2ff0b7424 */ /* 0x000fe200078e00ff */
[----:B------:R-:W-:Y:S01]  /*2d20*/  MOV R8, R6 ;  /* 0x0000000600087202 */ /* 0x000fe20000000f00 */
[----:B------:R-:W-:Y:S02]  /*2d30*/  IMAD.MOV.U32 R14, RZ, RZ, R13 ;  /* 0x000000ffff0e7224 */ /* 0x000fe400078e000d */
[----:B0-----:R-:W-:Y:S02]  /*2d40*/  IMAD.MOV.U32 R12, RZ, RZ, R15 ;  /* 0x000000ffff0c7224 */ /* 0x001fe400078e000f */
        /* <DEDUP_REMOVED lines=18> */
.L_x_326:
[----:B------:R-:W-:Y:S05]  /*2e70*/  BSYNC.RECONVERGENT B1 ;  /* 0x0000000000017941 */ /* 0x000fea0003800200 */
.L_x_325:
[----:B-1----:R-:W-:Y:S01]  /*2e80*/  VIADD R4, R2, 0x10 ;  /* 0x0000001002047836 */ /* 0x002fe20000000000 */
[----:B----4-:R1:W4:Y:S01]  /*2e90*/  SHFL.DOWN PT, R10, R8, 0x10, R3 ;  /* 0x0a000000080a7989 */ /* 0x01032200000e0003 */
[----:B------:R-:W-:Y:S01]  /*2ea0*/  BSSY.RECONVERGENT B1, `(.L_x_327) ;  /* 0x0000022000017945 */ /* 0x000fe20003800200 */
[----:B--2---:R-:W-:Y:S02]  /*2eb0*/  IMAD.MOV.U32 R6, RZ, RZ, R14 ;  /* 0x000000ffff067224 */ /* 0x004fe400078e000e */
[----:B------:R-:W-:Y:S01]  /*2ec0*/  ISETP.GT.AND P0, PT, R4, R3, PT ;  /* 0x000000030400720c */ /* 0x000fe20003f04270 */
[----:B------:R1:W2:Y:S01]  /*2ed0*/  SHFL.DOWN PT, R11, R9, 0x10, R3 ;  /* 0x0a000000090b7989 */ /* 0x0002a200000e0003 */
[----:B------:R-:W-:Y:S02]  /*2ee0*/  IMAD.MOV.U32 R7, RZ, RZ, R12 ;  /* 0x000000ffff077224 */ /* 0x000fe400078e000c */
[----:B------:R-:W-:Y:S01]  /*2ef0*/  IMAD.MOV.U32 R4, RZ, RZ, R8 ;  /* 0x000000ffff047224 */ /* 0x000fe200078e0008 */
[----:B------:R1:W1:Y:S01]  /*2f00*/  SHFL.DOWN PT, R13, R14, 0x10, R3 ;  /* 0x0a0000000e0d7989 */ /* 0x00026200000e0003 */
[----:B------:R-:W-:-:S03]  /*2f10*/  IMAD.MOV.U32 R5, RZ, RZ, R9 ;  /* 0x000000ffff057224 */ /* 0x000fc600078e0009 */
[----:B0-----:R0:W0:Y:S04]  /*2f20*/  SHFL.DOWN PT, R15, R12, 0x10, R3 ;  /* 0x0a0000000c0f7989 */ /* 0x00102800000e0003 */
[----:B------:R-:W-:Y:S05]  /*2f30*/  @P0 BRA `(.L_x_328) ;  /* 0x0000000000600947 */ /* 0x000fea0003800000 */
[----:B---3--:R-:W-:Y:S01]  /*2f40*/  IMAD.MOV.U32 R16, RZ, RZ, -0x654350b8 ;  /* 0x9abcaf48ff107424 */ /* 0x008fe200078e00ff */
[----:B--2-4-:R-:W-:Y:S01]  /*2f50*/  DSETP.LT.AND P1, PT, |R8|, |R10|, PT ;  /* 0x4000000a0800722a */ /* 0x014fe20003f21200 */
        /* <DEDUP_REMOVED lines=22> */
.L_x_328:
[----:B------:R-:W-:Y:S05]  /*30c0*/  BSYNC.RECONVERGENT B1 ;  /* 0x0000000000017941 */ /* 0x000fea0003800200 */
.L_x_327:
[----:B------:R-:W-:Y:S01]  /*30d0*/  ISETP.NE.AND P0, PT, R2, RZ, PT ;  /* 0x000000ff0200720c */ /* 0x000fe20003f05270 */
[----:B------:R-:W-:-:S12]  /*30e0*/  BSSY.RECONVERGENT B1, `(.L_x_329) ;  /* 0x000000a000017945 */ /* 0x000fd80003800200 */
[----:B------:R-:W-:Y:S05]  /*30f0*/  @P0 BRA `(.L_x_330) ;  /* 0x0000000000200947 */ /* 0x000fea0003800000 */
[----:B-1----:R-:W1:Y:S01]  /*3100*/  S2R R8, SR_CgaCtaId ;  /* 0x0000000000087919 */ /* 0x002e620000008800 */
[----:B0--3--:R-:W-:Y:S02]  /*3110*/  MOV R3, 0x400 ;  /* 0x0000040000037802 */ /* 0x009fe40000000f00 */
[----:B------:R-:W-:-:S04]  /*3120*/  SHF.R.U32.HI R2, RZ, 0x1, R0 ;  /* 0x00000001ff027819 */ /* 0x000fc80000011600 */
[----:B------:R-:W-:Y:S02]  /*3130*/  LOP3.LUT R2, R2, 0x1f0, RZ, 0xc0, !PT ;  /* 0x000001f002027812 */ /* 0x000fe400078ec0ff */
[----:B-1----:R-:W-:-:S05]  /*3140*/  LEA R3, R8, R3, 0x18 ;  /* 0x0000000308037211 */ /* 0x002fca00078ec0ff */
[----:B------:R-:W-:-:S05]  /*3150*/  IMAD.IADD R3, R2, 0x1, R3 ;  /* 0x0000000102037824 */ /* 0x000fca00078e0203 */
[----:B------:R0:W-:Y:S04]  /*3160*/  STS.64 [R3+0x10], R6 ;  /* 0x0000100603007388 */ /* 0x0001e80000000a00 */
[----:B------:R0:W-:Y:S02]  /*3170*/  STS.64 [R3+0x8], R4 ;  /* 0x0000080403007388 */ /* 0x0001e40000000a00 */
.L_x_330:
[----:B------:R-:W-:Y:S05]  /*3180*/  BSYNC.RECONVERGENT B1 ;  /* 0x0000000000017941 */ /* 0x000fea0003800200 */
.L_x_329:
[----:B------:R-:W-:Y:S01]  /*3190*/  BAR.SYNC.DEFER_BLOCKING 0x0 ;  /* 0x0000000000007b1d */ /* 0x000fe20000010000 */
[----:B------:R-:W-:-:S13]  /*31a0*/  ISETP.NE.AND P1, PT, R0, RZ, PT ;  /* 0x000000ff0000720c */ /* 0x000fda0003f25270 */
[----:B------:R-:W-:Y:S05]  /*31b0*/  @P1 BRA `(.L_x_306) ;  /* 0x0000003800fc1947 */ /* 0x000fea0003800000 */
[----:B------:R-:W-:Y:S01]  /*31c0*/  UISETP.GE.AND UP0, UPT, UR6, 0x21, UPT ;  /* 0x000000210600788c */ /* 0x000fe2000bf06270 */
[----:B0-----:R-:W-:Y:S02]  /*31d0*/  IMAD.MOV.U32 R15, RZ, RZ, R6 ;  /* 0x000000ffff0f7224 */ /* 0x001fe400078e0006 */
[----:B------:R-:W-:Y:S02]  /*31e0*/  IMAD.MOV.U32 R12, RZ, RZ, R7 ;  /* 0x000000ffff0c7224 */ /* 0x000fe400078e0007 */
[----:B------:R-:W-:Y:S02]  /*31f0*/  IMAD.MOV.U32 R2, RZ, RZ, R4 ;  /* 0x000000ffff027224 */ /* 0x000fe400078e0004 */
[----:B-1-3--:R-:W-:Y:S02]  /*3200*/  IMAD.MOV.U32 R3, RZ, RZ, R5 ;  /* 0x000000ffff037224 */ /* 0x00afe400078e0005 */
[----:B------:R-:W-:Y:S05]  /*3210*/  BRA.U !UP0, `(.L_x_331) ;  /* 0x00000001087c7547 */ /* 0x000fea000b800000 */
[----:B------:R-:W0:Y:S01]  /*3220*/  S2UR UR5, SR_CgaCtaId ;  /* 0x00000000000579c3 */ /* 0x000e220000008800 */
[----:B------:R-:W-:Y:S01]  /*3230*/  UMOV UR4, 0x400 ;  /* 0x0000040000047882 */ /* 0x000fe20000000000 */
[----:B----4-:R-:W-:Y:S01]  /*3240*/  IMAD.MOV.U32 R10, RZ, RZ, -0x654350b8 ;  /* 0x9abcaf48ff0a7424 */ /* 0x010fe200078e00ff */
[----:B------:R-:W-:Y:S01]  /*3250*/  BSSY.RECONVERGENT B1, `(.L_x_331) ;  /* 0x000001b000017945 */ /* 0x000fe20003800200 */
[----:B--2---:R-:W-:Y:S01]  /*3260*/  IMAD.MOV.U32 R11, RZ, RZ, 0x3e7ad7f2 ;  /* 0x3e7ad7f2ff0b7424 */ /* 0x004fe200078e00ff */
        /* <DEDUP_REMOVED lines=25> */
.L_x_332:
[----:B------:R-:W-:Y:S05]  /*3400*/  BSYNC.RECONVERGENT B1 ;  /* 0x0000000000017941 */ /* 0x000fea0003800200 */
.L_x_331:
[----:B------:R-:W-:Y:S01]  /*3410*/  UISETP.GE.AND UP0, UPT, UR6, 0x41, UPT ;  /* 0x000000410600788c */ /* 0x000fe2000bf06270 */
[----:B------:R-:W-:Y:S01]  /*3420*/  IMAD.MOV.U32 R13, RZ, RZ, R15 ;  /* 0x000000ffff0d7224 */ /* 0x000fe200078e000f */
[----:B------:R-:W-:Y:S01]  /*3430*/  MOV R4, R2 ;  /* 0x0000000200047202 */ /* 0x000fe20000000f00 */
[----:B------:R-:W-:Y:S02]  /*3440*/  IMAD.MOV.U32 R0, RZ, RZ, R12 ;  /* 0x000000ffff007224 */ /* 0x000fe400078e000c */
[----:B------:R-:W-:-:S04]  /*3450*/  IMAD.MOV.U32 R5, RZ, RZ, R3 ;  /* 0x000000ffff057224 */ /* 0x000fc800078e0003 */
        /* <DEDUP_REMOVED lines=8> */
[----:B--2-4-:R-:W1:Y:S01]  /*34e0*/  LDS.64 R10, [UR4+0x30] ;  /* 0x00003004ff0a7984 */ /* 0x014e620008000a00 */
        /* <DEDUP_REMOVED lines=22> */
.L_x_334:
[----:B------:R-:W-:Y:S05]  /*3650*/  BSYNC.RECONVERGENT B1 ;  /* 0x0000000000017941 */ /* 0x000fea0003800200 */
.L_x_333:
[----:B------:R-:W-:Y:S01]  /*3660*/  UISETP.GE.AND UP0, UPT, UR6, 0x61, UPT ;  /* 0x000000610600788c */ /* 0x000fe2000bf06270 */
[----:B--2---:R-:W-:Y:S02]  /*3670*/  IMAD.MOV.U32 R11, RZ, RZ, R13 ;  /* 0x000000ffff0b7224 */ /* 0x004fe400078e000d */
[----:B----4-:R-:W-:Y:S02]  /*3680*/  IMAD.MOV.U32 R10, RZ, RZ, R0 ;  /* 0x000000ffff0a7224 */ /* 0x010fe400078e0000 */
        /* <DEDUP_REMOVED lines=14> */
[----:B------:R-:W-:Y:S01]  /*3770*/  MOV R3, R7 ;  /* 0x0000000700037202 */ /* 0x000fe20000000f00 */
[----:B-1----:R-:W-:Y:S02]  /*3780*/  IMAD.MOV.U32 R11, RZ, RZ, R14 ;  /* 0x000000ffff0b7224 */ /* 0x002fe400078e000e */
[----:B------:R-:W-:-:S10]  /*3790*/  IMAD.MOV.U32 R10, RZ, RZ, R15 ;  /* 0x000000ffff0a7224 */ /* 0x000fd400078e000f */
        /* <DEDUP_REMOVED lines=16> */
.L_x_336:
[----:B------:R-:W-:Y:S05]  /*38a0*/  BSYNC.RECONVERGENT B1 ;  /* 0x0000000000017941 */ /* 0x000fea0003800200 */
.L_x_335:
        /* <DEDUP_REMOVED lines=36> */
.L_x_338:
[----:B------:R-:W-:Y:S05]  /*3af0*/  BSYNC.RECONVERGENT B1 ;  /* 0x0000000000017941 */ /* 0x000fea0003800200 */
.L_x_337:
        /* <DEDUP_REMOVED lines=36> */
.L_x_340:
[----:B------:R-:W-:Y:S05]  /*3d40*/  BSYNC.RECONVERGENT B1 ;  /* 0x0000000000017941 */ /* 0x000fea0003800200 */
.L_x_339:
        /* <DEDUP_REMOVED lines=36> */
.L_x_342:
[----:B------:R-:W-:Y:S05]  /*3f90*/  BSYNC.RECONVERGENT B1 ;  /* 0x0000000000017941 */ /* 0x000fea0003800200 */
.L_x_341:
        /* <DEDUP_REMOVED lines=16> */
[----:B------:R-:W-:Y:S01]  /*40a0*/  IMAD.MOV.U32 R5, RZ, RZ, R9 ;  /* 0x000000ffff057224 */ /* 0x000fe200078e0009 */
[----:B-1----:R-:W-:Y:S01]  /*40b0*/  MOV R6, R14 ;  /* 0x0000000e00067202 */ /* 0x002fe20000000f00 */
[----:B------:R-:W-:-:S11]  /*40c0*/  IMAD.MOV.U32 R7, RZ, RZ, R15 ;  /* 0x000000ffff077224 */ /* 0x000fd600078e000f */
        /* <DEDUP_REMOVED lines=17> */
.L_x_274:
[----:B------:R-:W1:Y:S01]  /*41e0*/  S2R R0, SR_TID.X ;  /* 0x0000000000007919 */ /* 0x000e620000002100 */
[----:B------:R-:W1:Y:S01]  /*41f0*/  LDC.64 R2, c[0x0][0x380] ;  /* 0x0000e000ff027b82 */ /* 0x000e620000000a00 */
[----:B------:R-:W-:Y:S01]  /*4200*/  UMOV UR12, 0x9abcaf48 ;  /* 0x9abcaf48000c7882 */ /* 0x000fe20000000000 */
[----:B------:R-:W-:Y:S01]  /*4210*/  UMOV UR13, 0x3e7ad7f2 ;  /* 0x3e7ad7f2000d7882 */ /* 0x000fe20000000000 */
[----:B------:R-:W2:Y:S01]  /*4220*/  LDCU.64 UR6, c[0x0][0x388] ;  /* 0x00007100ff0677ac */ /* 0x000ea20008000a00 */
[----:B-1----:R-:W-:-:S05]  /*4230*/  IMAD.WIDE.U32 R2, R0, 0x8, R2 ;  /* 0x0000000800027825 */ /* 0x002fca00078e0002 */
[----:B0-----:R-:W3:Y:S04]  /*4240*/  LDG.E.64 R6, desc[UR8][R2.64+0x800] ;  /* 0x0008000802067981 */ /* 0x001ee8000c1e1b00 */
[----:B------:R-:W4:Y:S04]  /*4250*/  LDG.E.64 R4, desc[UR8][R2.64] ;  /* 0x0000000802047981 */ /* 0x000f28000c1e1b00 */
[----:B------:R-:W5:Y:S04]  /*4260*/  LDG.E.64 R8, desc[UR8][R2.64+0x1000] ;  /* 0x0010000802087981 */ /* 0x000f68000c1e1b00 */
[----:B------:R-:W2:Y:S04]  /*4270*/  LDG.E.64 R12, desc[UR8][R2.64+0x1800] ;  /* 0x00180008020c7981 */ /* 0x000ea8000c1e1b00 */
[----:B------:R-:W2:Y:S01]  /*4280*/  LDG.E.64 R10, desc[UR8][R2.64+0x2000] ;  /* 0x00200008020a7981 */ /* 0x000ea2000c1e1b00 */
[----:B------:R-:W-:Y:S01]  /*4290*/  BSSY.RECONVERGENT B1, `(.L_x_343) ;  /* 0x0000021000017945 */ /* 0x000fe20003800200 */
[----:B---3--:R-:W-:-:S06]  /*42a0*/  DSETP.GE.AND P0, PT, |R6|, UR12, PT ;  /* 0x0000000c06007e2a */ /* 0x008fcc000bf06200 */
[----:B----4-:R-:W-:Y:S02]  /*42b0*/  DSETP.GEU.OR P0, PT, |R4|, |R6|, !P0 ;  /* 0x400000060400722a */ /* 0x010fe4000470e600 */
[----:B-----5:R-:W-:-:S04]  /*42c0*/  DSETP.GE.AND P1, PT, |R8|, UR12, PT ;  /* 0x0000000c08007e2a */ /* 0x020fc8000bf26200 */
[----:B------:R-:W-:Y:S01]  /*42d0*/  FSEL R4, R4, R6, P0 ;  /* 0x0000000604047208 */ /* 0x000fe20000000000 */
[----:B--2---:R-:W-:Y:S01]  /*42e0*/  DSETP.GE.AND P2, PT, |R12|, UR12, PT ;  /* 0x0000000c0c007e2a */ /* 0x004fe2000bf46200 */
[----:B------:R-:W-:Y:S01]  /*42f0*/  FSEL R5, R5, R7, P0 ;  /* 0x0000000705057208 */ /* 0x000fe20000000000 */
[C---:B------:R-:W-:Y:S01]  /*4300*/  VIADD R7, R0.reuse, 0x200 ;  /* 0x0000020000077836 */ /* 0x040fe20000000000 */
[----:B------:R-:W-:Y:S01]  /*4310*/  DSETP.GE.AND P3, PT, |R10|, UR12, PT ;  /* 0x0000000c0a007e2a */ /* 0x000fe2000bf66200 */
[----:B------:R-:W-:-:S03]  /*4320*/  LOP3.LUT R6, R0, 0x400, RZ, 0xfc, !PT ;  /* 0x0000040000067812 */ /* 0x000fc600078efcff */
[----:B------:R-:W-:Y:S01]  /*4330*/  DSETP.GEU.OR P1, PT, |R4|, |R8|, !P1 ;  /* 0x400000080400722a */ /* 0x000fe20004f2e600 */
[----:B------:R-:W-:-:S05]  /*4340*/  IADD3 R17, P4, PT, R6, UR6, RZ ;  /* 0x0000000606117c10 */ /* 0x000fca000ff9e0ff */
[----:B------:R-:W-:Y:S01]  /*4350*/  FSEL R4, R4, R8, P1 ;  /* 0x0000000804047208 */ /* 0x000fe20000800000 */
[----:B------:R-:W-:Y:S01]  /*4360*/  IMAD.X R16, RZ, RZ, UR7, P4 ;  /* 0x00000007ff107e24 */ /* 0x000fe2000a0e06ff */
[----:B------:R-:W-:Y:S01]  /*4370*/  FSEL R5, R5, R9, P1 ;  /* 0x0000000905057208 */ /* 0x000fe20000800000 */
[----:B------:R-:W-:-:S05]  /*4380*/  VIADD R9, R0, 0x100 ;  /* 0x0000010000097836 */ /* 0x000fca0000000000 */
[----:B------:R-:W-:Y:S01]  /*4390*/  DSETP.GEU.OR P2, PT, |R4|, |R12|, !P2 ;  /* 0x4000000c0400722a */ /* 0x000fe2000574e600 */
[----:B------:R-:W-:-:S05]  /*43a0*/  @P1 SEL R7, R0, R9, P0 ;  /* 0x0000000900071207 */ /* 0x000fca0000000000 */
[----:B------:R-:W-:Y:S02]  /*43b0*/  FSEL R4, R4, R12, P2 ;  /* 0x0000000c04047208 */ /* 0x000fe40001000000 */
[----:B------:R-:W-:-:S06]  /*43c0*/  FSEL R5, R5, R13, P2 ;  /* 0x0000000d05057208 */ /* 0x000fcc0001000000 */
[----:B------:R-:W-:Y:S01]  /*43d0*/  DSETP.LT.AND P5, PT, |R4|, |R10|, PT ;  /* 0x4000000a0400722a */ /* 0x000fe20003fa1200 */
[----:B------:R-:W-:-:S13]  /*43e0*/  @!P2 VIADD R7, R0, 0x300 ;  /* 0x000003000007a836 */ /* 0x000fda0000000000 */
[----:B------:R-:W-:Y:S05]  /*43f0*/  @P3 BRA P5, `(.L_x_344) ;  /* 0x0000000000283947 */ /* 0x000fea0002800000 */
[----:B------:R-:W-:Y:S01]  /*4400*/  DSETP.GEU.AND P0, PT, |R10|, |R4|, PT ;  /* 0x400000040a00722a */ /* 0x000fe20003f0e200 */
[C---:B------:R-:W-:Y:S02]  /*4410*/  ISETP.LT.U32.AND P1, PT, R7.reuse, R6, PT ;  /* 0x000000060700720c */ /* 0x040fe40003f21070 */
[----:B------:R-:W-:-:S03]  /*4420*/  IADD3 R6, P2, PT, R7, UR6, RZ ;  /* 0x0000000607067c10 */ /* 0x000fc6000ff5e0ff */
[----:B------:R-:W-:Y:S02]  /*4430*/  DSETP.GE.AND P0, PT, |R4|, UR12, !P0 ;  /* 0x0000000c04007e2a */ /* 0x000fe4000c706200 */
[----:B------:R-:W-:-:S04]  /*4440*/  IMAD.X R7, RZ, RZ, UR7, P2 ;  /* 0x00000007ff077e24 */ /* 0x000fc800090e06ff */
[----:B------:R-:W-:-:S04]  /*4450*/  ISETP.LT.U32.OR.EX P0, PT, RZ, RZ, P0, P1 ;  /* 0x000000ffff00720c */ /* 0x000fc80000701510 */
[----:B------:R-:W-:Y:S02]  /*4460*/  FSEL R10, R4, R10, P0 ;  /* 0x0000000a040a7208 */ /* 0x000fe40000000000 */
[----:B------:R-:W-:Y:S02]  /*4470*/  FSEL R11, R5, R11, P0 ;  /* 0x0000000b050b7208 */ /* 0x000fe40000000000 */
[----:B------:R-:W-:Y:S02]  /*4480*/  SEL R17, R6, R17, P0 ;  /* 0x0000001106117207 */ /* 0x000fe40000000000 */
[----:B------:R-:W-:-:S07]  /*4490*/  SEL R16, R7, R16, P0 ;  /* 0x0000001007107207 */ /* 0x000fce0000000000 */
.L_x_344:
[----:B------:R-:W-:Y:S05]  /*44a0*/  BSYNC.RECONVERGENT B1 ;  /* 0x0000000000017941 */ /* 0x000fea0003800200 */
.L_x_343:
[----:B------:R-:W-:Y:S01]  /*44b0*/  UISETP.GE.U32.AND UP0, UPT, UR4, 0xa00, UPT ;  /* 0x00000a000400788c */ /* 0x000fe2000bf06070 */
[----:B------:R-:W-:Y:S02]  /*44c0*/  IMAD.MOV.U32 R19, RZ, RZ, 0x500 ;  /* 0x00000500ff137424 */ /* 0x000fe400078e00ff */
[----:B------:R-:W-:Y:S01]  /*44d0*/  IMAD.MOV.U32 R18, RZ, RZ, RZ ;  /* 0x000000ffff127224 */ /* 0x000fe200078e00ff */
[----:B------:R-:W-:-:S09]  /*44e0*/  UISETP.GE.U32.AND.EX UP0, UPT, UR5, URZ, UPT, UP0 ;  /* 0x000000ff0500728c */ /* 0x000fd2000bf06100 */
[----:B------:R-:W-:Y:S05]  /*44f0*/  BRA.U !UP0, `(.L_x_345) ;  /* 0x0000000508887547 */ /* 0x000fea000b800000 */
[----:B------:R-:W-:Y:S01]  /*4500*/  IMAD.MOV.U32 R12, RZ, RZ, R10 ;  /* 0x000000ffff0c7224 */ /* 0x000fe200078e000a */
[----:B------:R-:W0:Y:S01]  /*4510*/  LDCU.64 UR6, c[0x0][0x388] ;  /* 0x00007100ff0677ac */ /* 0x000e220008000a00 */
[----:B------:R-:W-:Y:S02]  /*4520*/  IMAD.MOV.U32 R13, RZ, RZ, R11 ;  /* 0x000000ffff0d7224 */ /* 0x000fe400078e000b */
[----:B------:R-:W-:Y:S01]  /*4530*/  IMAD.MOV.U32 R19, RZ, RZ, 0x500 ;  /* 0x00000500ff137424 */ /* 0x000fe200078e00ff */
[----:B------:R-:W1:Y:S01]  /*4540*/  LDCU.64 UR4, c[0x0][0x398] ;  /* 0x00007300ff0477ac */ /* 0x000e620008000a00 */
[----:B------:R-:W-:-:S07]  /*4550*/  IMAD.MOV.U32 R18, RZ, RZ, RZ ;  /* 0x000000ffff127224 */ /* 0x000fce00078e00ff */
.L_x_354:
[----:B------:R-:W-:-:S04]  /*4560*/  LEA R26, P0, R19, R2, 0x3 ;  /* 0x00000002131a7211 */ /* 0x000fc800078018ff */
[----:B------:R-:W-:-:S05]  /*4570*/  LEA.HI.X R27, R19, R3, R18, 0x3, P0 ;  /* 0x00000003131b7211 */ /* 0x000fca00000f1c12 */
[----:B------:R-:W2:Y:S04]  /*4580*/  LDG.E.64 R14, desc[UR8][R26.64] ;  /* 0x000000081a0e7981 */ /* 0x000ea8000c1e1b00 */
[----:B------:R-:W3:Y:S04]  /*4590*/  LDG.E.64 R8, desc[UR8][R26.64+0x800] ;  /* 0x000800081a087981 */ /* 0x000ee8000c1e1b00 */
[----:B------:R-:W4:Y:S04]  /*45a0*/  LDG.E.64 R6, desc[UR8][R26.64+0x1000] ;  /* 0x001000081a067981 */ /* 0x000f28000c1e1b00 */
[----:B------:R1:W5:Y:S04]  /*45b0*/  LDG.E.64 R10, desc[UR8][R26.64+0x2000] ;  /* 0x002000081a0a7981 */ /* 0x000368000c1e1b00 */
[----:B------:R1:W5:Y:S01]  /*45c0*/  LDG.E.64 R4, desc[UR8][R26.64+0x1800] ;  /* 0x001800081a047981 */ /* 0x000362000c1e1b00 */
[----:B0-----:R-:W-:Y:S01]  /*45d0*/  IADD3 R20, P2, P3, R19, UR6, R0 ;  /* 0x0000000613147c10 */ /* 0x001fe2000fb5e000 */
[----:B------:R-:W-:Y:S03]  /*45e0*/  BSSY.RECONVERGENT B1, `(.L_x_346) ;  /* 0x0000020000017945 */ /* 0x000fe60003800200 */
[----:B------:R-:W-:Y:S01]  /*45f0*/  IADD3.X R21, PT, PT, R18, UR7, RZ, P2, P3 ;  /* 0x0000000712157c10 */ /* 0x000fe200097e64ff */
[----:B------:R-:W-:Y:S01]  /*4600*/  IMAD.MOV.U32 R24, RZ, RZ, R20 ;  /* 0x000000ffff187224 */ /* 0x000fe200078e0014 */
[----:B------:R-:W-:-:S03]  /*4610*/  IADD3 R22, P5, PT, R20, 0x100, RZ ;  /* 0x0000010014167810 */ /* 0x000fc60007fbe0ff */
[----:B------:R-:W-:Y:S01]  /*4620*/  IMAD.MOV.U32 R23, RZ, RZ, R21 ;  /* 0x000000ffff177224 */ /* 0x000fe200078e0015 */
[----:B--2---:R-:W-:Y:S02]  /*4630*/  DSETP.GE.AND P0, PT, |R14|, UR12, PT ;  /* 0x0000000c0e007e2a */ /* 0x004fe4000bf06200 */
[----:B---3--:R-:W-:-:S04]  /*4640*/  DSETP.GE.AND P3, PT, |R8|, UR12, PT ;  /* 0x0000000c08007e2a */ /* 0x008fc8000bf66200 */
[----:B------:R-:W-:-:S14]  /*4650*/  DSETP.LT.AND P0, PT, |R12|, |R14|, P0 ;  /* 0x4000000e0c00722a */ /* 0x000fdc0000701200 */
[----:B------:R-:W-:Y:S01]  /*4660*/  @!P0 DSETP.GEU.AND P1, PT, |R14|, |R12|, PT ;  /* 0x4000000c0e00822a */ /* 0x000fe20003f2e200 */
[----:B------:R-:W-:-:S05]  /*4670*/  @!P0 ISETP.LT.U32.AND P2, PT, R17, R24, PT ;  /* 0x000000181100820c */ /* 0x000fca0003f41070 */
[----:B------:R-:W-:-:S06]  /*4680*/  @!P0 DSETP.GE.AND P1, PT, |R12|, UR12, !P1 ;  /* 0x0000000c0c008e2a */ /* 0x000fcc000cf26200 */
[----:B------:R-:W-:Y:S01]  /*4690*/  @!P0 ISETP.LT.OR.EX P1, PT, R16, R23, P1, P2 ;  /* 0x000000171000820c */ /* 0x000fe20000f21720 */
[----:B----4-:R-:W-:-:S03]  /*46a0*/  DSETP.GE.AND P2, PT, |R6|, UR12, PT ;  /* 0x0000000c06007e2a */ /* 0x010fc6000bf46200 */
[----:B------:R-:W-:Y:S02]  /*46b0*/  @!P0 FSEL R13, R13, R15, P1 ;  /* 0x0000000f0d0d8208 */ /* 0x000fe40000800000 */
[----:B------:R-:W-:Y:S02]  /*46c0*/  @!P0 FSEL R12, R12, R14, P1 ;  /* 0x0000000e0c0c8208 */ /* 0x000fe40000800000 */
[----:B------:R-:W-:Y:S01]  /*46d0*/  @!P0 SEL R23, R16, R23, P1 ;  /* 0x0000001710178207 */ /* 0x000fe20000800000 */
[----:B------:R-:W-:Y:S01]  /*46e0*/  @!P0 IMAD.MOV.U32 R15, RZ, RZ, R13 ;  /* 0x000000ffff0f8224 */ /* 0x000fe200078e000d */
[----:B------:R-:W-:Y:S01]  /*46f0*/  @!P0 MOV R14, R12 ;  /* 0x0000000c000e8202 */ /* 0x000fe20000000f00 */
[----:B------:R-:W-:Y:S01]  /*4700*/  IMAD.X R16, RZ, RZ, R21, P5 ;  /* 0x000000ffff107224 */ /* 0x000fe200028e0615 */
[----:B------:R-:W-:Y:S02]  /*4710*/  IADD3 R12, P4, PT, R20, 0x300, RZ ;  /* 0x00000300140c7810 */ /* 0x000fe40007f9e0ff */
[----:B------:R-:W-:-:S02]  /*4720*/  @!P0 SEL R24, R17, R24, P1 ;  /* 0x0000001811188207 */ /* 0x000fc40000800000 */
[----:B------:R-:W-:Y:S01]  /*4730*/  DSETP.LT.AND P6, PT, |R14|, |R8|, PT ;  /* 0x400000080e00722a */ /* 0x000fe20003fc1200 */
[----:B------:R-:W-:-:S13]  /*4740*/  IMAD.X R13, RZ, RZ, R21, P4 ;  /* 0x000000ffff0d7224 */ /* 0x000fda00020e0615 */
[----:B-1----:R-:W-:Y:S05]  /*4750*/  @P3 BRA P6, `(.L_x_347) ;  /* 0x0000000000203947 */ /* 0x002fea0003000000 */
        /* <DEDUP_REMOVED lines=8> */
.L_x_347:
[----:B------:R-:W-:Y:S05]  /*47e0*/  BSYNC.RECONVERGENT B1 ;  /* 0x0000000000017941 */ /* 0x000fea0003800200 */
.L_x_346:
[----:B------:R-:W-:Y:S01]  /*47f0*/  DSETP.LT.AND P1, PT, |R8|, |R6|, PT ;  /* 0x400000060800722a */ /* 0x000fe20003f21200 */
[----:B------:R-:W-:Y:S01]  /*4800*/  IADD3 R15, P0, PT, R20, 0x200, RZ ;  /* 0x00000200140f7810 */ /* 0x000fe20007f1e0ff */
[----:B------:R-:W-:Y:S01]  /*4810*/  BSSY.RECONVERGENT B1, `(.L_x_348) ;  /* 0x000000c000017945 */ /* 0x000fe20003800200 */
[----:B-----5:R-:W-:-:S03]  /*4820*/  DSETP.GE.AND P3, PT, |R4|, UR12, PT ;  /* 0x0000000c04007e2a */ /* 0x020fc6000bf66200 */
[----:B------:R-:W-:-:S08]  /*4830*/  IMAD.X R14, RZ, RZ, R21, P0 ;  /* 0x000000ffff0e7224 */ /* 0x000fd000000e0615 */
        /* <DEDUP_REMOVED lines=9> */
.L_x_349:
[----:B------:R-:W-:Y:S05]  /*48d0*/  BSYNC.RECONVERGENT B1 ;  /* 0x0000000000017941 */ /* 0x000fea0003800200 */
.L_x_348:
        /* <DEDUP_REMOVED lines=12> */
.L_x_351:
[----:B------:R-:W-:Y:S05]  /*49a0*/  BSYNC.RECONVERGENT B1 ;  /* 0x0000000000017941 */ /* 0x000fea0003800200 */
.L_x_350:
[----:B------:R-:W-:Y:S01]  /*49b0*/  DSETP.LT.AND P1, PT, |R4|, |R10|, PT ;  /* 0x4000000a0400722a */ /* 0x000fe20003f21200 */
[----:B------:R-:W-:Y:S01]  /*49c0*/  IADD3 R17, P0, PT, R20, 0x400, RZ ;  /* 0x0000040014117810 */ /* 0x000fe20007f1e0ff */
[----:B------:R-:W-:Y:S04]  /*49d0*/  BSSY.RECONVERGENT B1, `(.L_x_352) ;  /* 0x000000b000017945 */ /* 0x000fe80003800200 */
        /* <DEDUP_REMOVED lines=10> */
.L_x_353:
[----:B------:R-:W-:Y:S05]  /*4a80*/  BSYNC.RECONVERGENT B1 ;  /* 0x0000000000017941 */ /* 0x000fea0003800200 */
.L_x_352:
[C---:B------:R-:W-:Y:S01]  /*4a90*/  IADD3 R4, P1, PT, R19.reuse, 0xa00, RZ ;  /* 0x00000a0013047810 */ /* 0x040fe20007f3e0ff */
[----:B------:R-:W-:Y:S02]  /*4aa0*/  IMAD.MOV.U32 R12, RZ, RZ, R10 ;  /* 0x000000ffff0c7224 */ /* 0x000fe400078e000a */
[----:B------:R-:W-:Y:S01]  /*4ab0*/  IMAD.MOV.U32 R13, RZ, RZ, R11 ;  /* 0x000000ffff0d7224 */ /* 0x000fe200078e000b */
[----:B------:R-:W-:Y:S01]  /*4ac0*/  ISETP.GT.U32.AND P0, PT, R4, UR4, PT ;  /* 0x0000000404007c0c */ /* 0x000fe2000bf04070 */
[----:B------:R-:W-:Y:S01]  /*4ad0*/  IMAD.X R4, RZ, RZ, R18, P1 ;  /* 0x000000ffff047224 */ /* 0x000fe200008e0612 */
[----:B------:R-:W-:-:S04]  /*4ae0*/  IADD3 R19, P1, PT, R19, 0x500, RZ ;  /* 0x0000050013137810 */ /* 0x000fc80007f3e0ff */
[----:B------:R-:W-:Y:S01]  /*4af0*/  ISETP.GT.AND.EX P0, PT, R4, UR5, PT, P0 ;  /* 0x0000000504007c0c */ /* 0x000fe2000bf04300 */
[----:B------:R-:W-:-:S12]  /*4b00*/  IMAD.X R18, RZ, RZ, R18, P1 ;  /* 0x000000ffff127224 */ /* 0x000fd800008e0612 */
[----:B------:R-:W-:Y:S05]  /*4b10*/  @!P0 BRA `(.L_x_354) ;  /* 0xfffffff800908947 */ /* 0x000fea000383ffff */
.L_x_345:
[----:B------:R-:W-:-:S04]  /*4b20*/  ISETP.GE.U32.AND P0, PT, R19, UR4, PT ;  /* 0x0000000413007c0c */ /* 0x000fc8000bf06070 */
[----:B------:R-:W-:-:S13]  /*4b30*/  ISETP.GE.AND.EX P0, PT, R18, UR5, PT, P0 ;  /* 0x0000000512007c0c */ /* 0x000fda000bf06300 */
[----:B------:R-:W-:Y:S05]  /*4b40*/  @P0 BRA `(.L_x_355) ;  /* 0x0000000800ec0947 */ /* 0x000fea0003800000 */
[----:B------:R-:W-:Y:S01]  /*4b50*/  IADD3 R21, PT, PT, -R19, UR4, RZ ;  /* 0x0000000413157c10 */ /* 0x000fe2000fffe1ff */
        /* <DEDUP_REMOVED lines=15> */
[----:B------:R-:W-:Y:S02]  /*4c50*/  LOP3.LUT R2, R2, 0x3, RZ, 0xc0, !PT ;  /* 0x0000000302027812 */ /* 0x000fe400078ec0ff */
[----:B------:R-:W-:-:S03]  /*4c60*/  IADD3 R13, P0, PT, R9, UR6, RZ ;  /* 0x00000006090d7c10 */ /* 0x000fc6000ff1e0ff */
[----:B------:R-:W-:Y:S01]  /*4c70*/  IMAD.MOV R7, RZ, RZ, -R2 ;  /* 0x000000ffff077224 */ /* 0x000fe200078e0a02 */
[----:B0-----:R-:W-:-:S04]  /*4c80*/  LEA R8, P1, R9, UR10, 0x3 ;  /* 0x0000000a09087c11 */ /* 0x001fc8000f8218ff */
[----:B------:R-:W-:Y:S02]  /*4c90*/  LEA.HI.X R9, R9, UR11, R14, 0x3, P1 ;  /* 0x0000000b09097c11 */ /* 0x000fe400088f1c0e */
[----:B------:R-:W-:-:S07]  /*4ca0*/  IADD3.X R14, PT, PT, R14, UR7, RZ, P0, !PT ;  /* 0x000000070e0e7c10 */ /* 0x000fce00087fe4ff */
.L_x_361:
[----:B------:R-:W-:Y:S02]  /*4cb0*/  IMAD.MOV.U32 R2, RZ, RZ, R8 ;  /* 0x000000ffff027224 */ /* 0x000fe400078e0008 */
[----:B------:R-:W-:-:S06]  /*4cc0*/  IMAD.MOV.U32 R3, RZ, RZ, R9 ;  /* 0x000000ffff037224 */ /* 0x000fcc00078e0009 */
[----:B------:R-:W2:Y:S01]  /*4cd0*/  LDG.E.64 R2, desc[UR8][R2.64] ;  /* 0x0000000802027981 */ /* 0x000ea2000c1e1b00 */
[----:B------:R-:W-:Y:S01]  /*4ce0*/  VIADD R7, R7, 0x1 ;  /* 0x0000000107077836 */ /* 0x000fe20000000000 */
[----:B------:R-:W-:Y:S01]  /*4cf0*/  BSSY.RECONVERGENT B3, `(.L_x_359) ;  /* 0x000001d000037945 */ /* 0x000fe20003800200 */
[----:B------:R-:W-:Y:S01]  /*4d00*/  IMAD.MOV.U32 R20, RZ, RZ, R17 ;  /* 0x000000ffff147224 */ /* 0x000fe200078e0011 */
[----:B------:R-:W-:Y:S01]  /*4d10*/  MOV R4, R10 ;  /* 0x0000000a00047202 */ /* 0x000fe20000000f00 */
[----:B------:R-:W-:Y:S01]  /*4d20*/  IMAD.MOV.U32 R15, RZ, RZ, R16 ;  /* 0x000000ffff0f7224 */ /* 0x000fe200078e0010 */
[----:B------:R-:W-:Y:S01]  /*4d30*/  ISETP.NE.AND P2, PT, R7, RZ, PT ;  /* 0x000000ff0700720c */ /* 0x000fe20003f45270 */
[----:B------:R-:W-:Y:S01]  /*4d40*/  IMAD.MOV.U32 R5, RZ, RZ, R11 ;  /* 0x000000ffff057224 */ /* 0x000fe200078e000b */
[----:B------:R-:W-:Y:S01]  /*4d50*/  IADD3 R8, P3, PT, R8, 0x800, RZ ;  /* 0x0000080008087810 */ /* 0x000fe20007f7e0ff */
[----:B------:R-:W-:Y:S02]  /*4d60*/  IMAD.MOV.U32 R17, RZ, RZ, R13 ;  /* 0x000000ffff117224 */ /* 0x000fe400078e000d */
[----:B------:R-:W-:Y:S01]  /*4d70*/  IMAD.MOV.U32 R16, RZ, RZ, R14 ;  /* 0x000000ffff107224 */ /* 0x000fe200078e000e */
[----:B--2---:R-:W-:-:S02]  /*4d80*/  DSETP.GE.AND P0, PT, |R2|, UR12, PT ;  /* 0x0000000c02007e2a */ /* 0x004fc4000bf06200 */
        /* <DEDUP_REMOVED lines=19> */
.L_x_360:
[----:B------:R-:W-:Y:S05]  /*4ec0*/  BSYNC.RECONVERGENT B3 ;  /* 0x0000000000037941 */ /* 0x000fea0003800200 */
.L_x_359:
[----:B------:R-:W-:Y:S01]  /*4ed0*/  IADD3 R13, P0, PT, R13, 0x100, RZ ;  /* 0x000001000d0d7810 */ /* 0x000fe20007f1e0ff */
[----:B------:R-:W-:Y:S02]  /*4ee0*/  VIADD R12, R12, 0x100 ;  /* 0x000001000c0c7836 */ /* 0x000fe40000000000 */
[----:B------:R-:W-:Y:S02]  /*4ef0*/  IMAD.X R9, RZ, RZ, R9, P3 ;  /* 0x000000ffff097224 */ /* 0x000fe400018e0609 */
[----:B------:R-:W-:Y:S01]  /*4f00*/  IMAD.X R14, RZ, RZ, R14, P0 ;  /* 0x000000ffff0e7224 */ /* 0x000fe200000e060e */
[----:B------:R-:W-:Y:S07]  /*4f10*/  @P2 BRA `(.L_x_361) ;  /* 0xfffffffc00642947 */ /* 0x000fee000383ffff */
.L_x_358:
[----:B------:R-:W-:Y:S05]  /*4f20*/  BSYNC.RECONVERGENT B2 ;  /* 0x0000000000027941 */ /* 0x000fea0003800200 */
.L_x_357:
[----:B------:R-:W-:-:S13]  /*4f30*/  ISETP.GE.U32.AND P0, PT, R6, 0x300, PT ;  /* 0x000003000600780c */ /* 0x000fda0003f06070 */
[----:B------:R-:W-:Y:S05]  /*4f40*/  @!P0 BRA `(.L_x_356) ;  /* 0x0000000400e88947 */ /* 0x000fea0003800000 */
[----:B------:R-:W0:Y:S01]  /*4f50*/  LDC.64 R8, c[0x0][0x380] ;  /* 0x0000e000ff087b82 */ /* 0x000e220000000a00 */
[----:B------:R-:W-:-:S07]  /*4f60*/  VIADD R20, R12, 0x200 ;  /* 0x000002000c147836 */ /* 0x000fce0000000000 */
[----:B------:R-:W1:Y:S02]  /*4f70*/  LDC.64 R6, c[0x0][0x388] ;  /* 0x0000e200ff067b82 */ /* 0x000e640000000a00 */
.L_x_370:
[----:B------:R-:W-:-:S05]  /*4f80*/  VIADD R2, R20, 0xfffffe00 ;  /* 0xfffffe0014027836 */ /* 0x000fca0000000000 */
[----:B------:R-:W-:-:S05]  /*4f90*/  IADD3 R3, P0, PT, R2, R19, RZ ;  /* 0x0000001302037210 */ /* 0x000fca0007f1e0ff */
[----:B------:R-:W-:Y:S01]  /*4fa0*/  IMAD.X R2, RZ, RZ, R18, P0 ;  /* 0x000000ffff027224 */ /* 0x000fe200000e0612 */
[----:B0-----:R-:W-:-:S04]  /*4fb0*/  LEA R12, P0, R3, R8, 0x3 ;  /* 0x00000008030c7211 */ /* 0x001fc800078018ff */
[----:B------:R-:W-:-:S05]  /*4fc0*/  LEA.HI.X R13, R3, R9, R2, 0x3, P0 ;  /* 0x00000009030d7211 */ /* 0x000fca00000f1c02 */
[----:B------:R-:W2:Y:S04]  /*4fd0*/  LDG.E.64 R14, desc[UR8][R12.64] ;  /* 0x000000080c0e7981 */ /* 0x000ea8000c1e1b00 */
[----:B------:R0:W5:Y:S01]  /*4fe0*/  LDG.E.64 R4, desc[UR8][R12.64+0x800] ;  /* 0x000800080c047981 */ /* 0x000162000c1e1b00 */
[----:B-1----:R-:W-:Y:S01]  /*4ff0*/  IADD3 R24, P1, PT, R3, R6, RZ ;  /* 0x0000000603187210 */ /* 0x002fe20007f3e0ff */
[----:B------:R-:W-:Y:S04]  /*5000*/  BSSY.RECONVERGENT B2, `(.L_x_362) ;  /* 0x0000018000027945 */ /* 0x000fe80003800200 */
[----:B------:R-:W-:-:S02]  /*5010*/  IMAD.X R25, R2, 0x1, R7, P1 ;  /* 0x0000000102197824 */ /* 0x000fc400008e0607 */
[----:B------:R-:W-:Y:S02]  /*5020*/  IMAD.MOV.U32 R23, RZ, RZ, R24 ;  /* 0x000000ffff177224 */ /* 0x000fe400078e0018 */
[----:B------:R-:W-:Y:S01]  /*5030*/  IMAD.MOV.U32 R22, RZ, RZ, R25 ;  /* 0x000000ffff167224 */ /* 0x000fe200078e0019 */
[----:B--2---:R-:W-:Y:S01]  /*5040*/  DSETP.GE.AND P0, PT, |R14|, UR12, PT ;  /* 0x0000000c0e007e2a */ /* 0x004fe2000bf06200 */
[----:B------:R-:W-:Y:S01]  /*5050*/  MOV R2, R14 ;  /* 0x0000000e00027202 */ /* 0x000fe20000000f00 */
[----:B------:R-:W-:Y:S01]  /*5060*/  DSETP.LT.AND P2, PT, |R10|, |R14|, PT ;  /* 0x4000000e0a00722a */ /* 0x000fe20003f41200 */
[----:B------:R-:W-:-:S13]  /*5070*/  IMAD.MOV.U32 R3, RZ, RZ, R15 ;  /* 0x000000ffff037224 */ /* 0x000fda00078e000f */
        /* <DEDUP_REMOVED lines=16> */
.L_x_363:
[----:B------:R-:W-:Y:S05]  /*5180*/  BSYNC.RECONVERGENT B2 ;  /* 0x0000000000027941 */ /* 0x000fea0003800200 */
.L_x_362:
[----:B------:R0:W5:Y:S04]  /*5190*/  LDG.E.64 R10, desc[UR8][R12.64+0x1000] ;  /* 0x001000080c0a7981 */ /* 0x000168000c1e1b00 */
[----:B------:R0:W5:Y:S02]  /*51a0*/  LDG.E.64 R14, desc[UR8][R12.64+0x1800] ;  /* 0x001800080c0e7981 */ /* 0x000164000c1e1b00 */
[----:B-----5:R-:W-:Y:S01]  /*51b0*/  DSETP.GE.AND P0, PT, |R4|, UR12, PT ;  /* 0x0000000c04007e2a */ /* 0x020fe2000bf06200 */
[----:B------:R-:W-:Y:S01]  /*51c0*/  VIADD R16, R20, 0xffffff00 ;  /* 0xffffff0014107836 */ /* 0x000fe20000000000 */
[----:B------:R-:W-:Y:S01]  /*51d0*/  DSETP.LT.AND P3, PT, |R2|, |R4|, PT ;  /* 0x400000040200722a */ /* 0x000fe20003f61200 */
[----:B------:R-:W-:Y:S01]  /*51e0*/  BSSY.RECONVERGENT B2, `(.L_x_364) ;  /* 0x0000017000027945 */ /* 0x000fe20003800200 */
[----:B------:R-:W-:-:S02]  /*51f0*/  IMAD.MOV.U32 R17, RZ, RZ, R5 ;  /* 0x000000ffff117224 */ /* 0x000fc400078e0005 */
[----:B------:R-:W-:Y:S01]  /*5200*/  IADD3 R26, P1, P2, R19, R6, R16 ;  /* 0x00000006131a7210 */ /* 0x000fe20007a3e010 */
[----:B------:R-:W-:-:S03]  /*5210*/  IMAD.MOV.U32 R16, RZ, RZ, R4 ;  /* 0x000000ffff107224 */ /* 0x000fc600078e0004 */
[----:B------:R-:W-:Y:S01]  /*5220*/  IADD3.X R27, PT, PT, R18, R7, RZ, P1, P2 ;  /* 0x00000007121b7210 */ /* 0x000fe20000fe44ff */
[----:B------:R-:W-:-:S04]  /*5230*/  IMAD.MOV.U32 R24, RZ, RZ, R26 ;  /* 0x000000ffff187224 */ /* 0x000fc800078e001a */
[----:B------:R-:W-:Y:S01]  /*5240*/  IMAD.MOV.U32 R25, RZ, RZ, R27 ;  /* 0x000000ffff197224 */ /* 0x000fe200078e001b */
[----:B0-----:R-:W-:Y:S06]  /*5250*/  @P0 BRA P3, `(.L_x_365) ;  /* 0x00000000003c0947 */ /* 0x001fec0001800000 */
        /* <DEDUP_REMOVED lines=15> */
.L_x_365:
[----:B------:R-:W-:Y:S05]  /*5350*/  BSYNC.RECONVERGENT B2 ;  /* 0x0000000000027941 */ /* 0x000fea0003800200 */
.L_x_364:
[----:B------:R-:W-:Y:S01]  /*5360*/  DSETP.GE.AND P0, PT, |R10|, UR12, PT ;  /* 0x0000000c0a007e2a */ /* 0x000fe2000bf06200 */
[CC--:B------:R-:W-:Y:S01]  /*5370*/  IADD3 R13, P1, P5, R19.reuse, R6.reuse, R20 ;  /* 0x00000006130d7210 */ /* 0x0c0fe20007d3e014 */
[----:B------:R-:W-:Y:S01]  /*5380*/  DSETP.LT.AND P6, PT, |R16|, |R10|, PT ;  /* 0x4000000a1000722a */ /* 0x000fe20003fc1200 */
[----:B------:R-:W-:Y:S01]  /*5390*/  VIADD R4, R20, 0x100 ;  /* 0x0000010014047836 */ /* 0x000fe20000000000 */
[----:B------:R-:W-:Y:S01]  /*53a0*/  BSSY.RECONVERGENT B2, `(.L_x_366) ;  /* 0x0000018000027945 */ /* 0x000fe20003800200 */
[----:B------:R-:W-:Y:S01]  /*53b0*/  IADD3.X R22, PT, PT, R18, R7, RZ, P1, P5 ;  /* 0x0000000712167210 */ /* 0x000fe20000fea4ff */
[----:B------:R-:W-:Y:S01]  /*53c0*/  DSETP.GE.AND P4, PT, |R14|, UR12, PT ;  /* 0x0000000c0e007e2a */ /* 0x000fe2000bf86200 */
[----:B------:R-:W-:Y:S01]  /*53d0*/  IMAD.MOV.U32 R5, RZ, RZ, R13 ;  /* 0x000000ffff057224 */ /* 0x000fe200078e000d */
[----:B------:R-:W-:Y:S01]  /*53e0*/  IADD3 R4, P2, P3, R19, R6, R4 ;  /* 0x0000000613047210 */ /* 0x000fe20007b5e004 */
[----:B------:R-:W-:Y:S01]  /*53f0*/  IMAD.MOV.U32 R2, RZ, RZ, R10 ;  /* 0x000000ffff027224 */ /* 0x000fe200078e000a */
[----:B------:R-:W-:Y:S01]  /*5400*/  MOV R3, R11 ;  /* 0x0000000b00037202 */ /* 0x000fe20000000f00 */
        /* <DEDUP_REMOVED lines=17> */
.L_x_367:
[----:B------:R-:W-:Y:S05]  /*5520*/  BSYNC.RECONVERGENT B2 ;  /* 0x0000000000027941 */ /* 0x000fea0003800200 */
.L_x_366:
        /* <DEDUP_REMOVED lines=23> */
.L_x_369:
[----:B------:R-:W-:Y:S05]  /*56a0*/  BSYNC.RECONVERGENT B2 ;  /* 0x0000000000027941 */ /* 0x000fea0003800200 */
.L_x_368:
[C---:B------:R-:W-:Y:S02]  /*56b0*/  VIADD R2, R20.reuse, 0x200 ;  /* 0x0000020014027836 */ /* 0x040fe40000000000 */
[----:B------:R-:W-:-:S03]  /*56c0*/  VIADD R20, R20, 0x400 ;  /* 0x0000040014147836 */ /* 0x000fc60000000000 */
[----:B------:R-:W-:-:S13]  /*56d0*/  ISETP.GE.AND P0, PT, R2, R21, PT ;  /* 0x000000150200720c */ /* 0x000fda0003f06270 */
[----:B------:R-:W-:Y:S05]  /*56e0*/  @!P0 BRA `(.L_x_370) ;  /* 0xfffffff800248947 */ /* 0x000fea000383ffff */
.L_x_356:
[----:B------:R-:W-:Y:S05]  /*56f0*/  BSYNC.RECONVERGENT B1 ;  /* 0x0000000000017941 */ /* 0x000fea0003800200 */
.L_x_355:
        /* <DEDUP_REMOVED lines=34> */
.L_x_372:
[----:B------:R-:W-:Y:S05]  /*5920*/  BSYNC.RECONVERGENT B1 ;  /* 0x0000000000017941 */ /* 0x000fea0003800200 */
.L_x_371:
        /* <DEDUP_REMOVED lines=33> */
.L_x_374:
[----:B------:R-:W-:Y:S05]  /*5b40*/  BSYNC.RECONVERGENT B1 ;  /* 0x0000000000017941 */ /* 0x000fea0003800200 */
.L_x_373:
        /* <DEDUP_REMOVED lines=11> */
[----:B-12---:R-:W-:Y:S01]  /*5c00*/  DSETP.GE.AND P0, PT, |R6|, UR12, PT ;  /* 0x0000000c06007e2a */ /* 0x006fe2000bf06200 */
[----:B----4-:R-:W-:Y:S01]  /*5c10*/  IMAD.MOV.U32 R13, RZ, RZ, R11 ;  /* 0x000000ffff0d7224 */ /* 0x010fe200078e000b */
[----:B------:R-:W-:Y:S01]  /*5c20*/  DSETP.LT.AND P1, PT, |R4|, |R6|, PT ;  /* 0x400000060400722a */ /* 0x000fe20003f21200 */
[----:B---3--:R-:W-:Y:S02]  /*5c30*/  IMAD.MOV.U32 R14, RZ, RZ, R10 ;  /* 0x000000ffff0e7224 */ /* 0x008fe400078e000a */
        /* <DEDUP_REMOVED lines=18> */
.L_x_376:
[----:B------:R-:W-:Y:S05]  /*5d60*/  BSYNC.RECONVERGENT B1 ;  /* 0x0000000000017941 */ /* 0x000fea0003800200 */
.L_x_375:
[----:B------:R-:W-:Y:S01]  /*5d70*/  ISETP.GT.AND P0, PT, R12, 0x17, PT ;  /* 0x000000170c00780c */ /* 0x000fe20003f04270 */
[----:B-1----:R1:W1:Y:S01]  /*5d80*/  SHFL.DOWN PT, R4, R2, 0x8, 0x1f ;  /* 0x09001f0002047f89 */ /* 0x00226200000e0000 */
[----:B------:R-:W-:Y:S01]  /*5d90*/  BSSY.RECONVERGENT B1, `(.L_x_377) ;  /* 0x000001f000017945 */ /* 0x000fe20003800200 */
[----:B---3--:R-:W-:Y:S02]  /*5da0*/  IMAD.MOV.U32 R10, RZ, RZ, R13 ;  /* 0x000000ffff0a7224 */ /* 0x008fe400078e000d */
[----:B0-----:R0:W3:Y:S01]  /*5db0*/  SHFL.DOWN PT, R5, R3, 0x8, 0x1f ;  /* 0x09001f0003057f89 */ /* 0x0010e200000e0000 */
[----:B----4-:R-:W-:Y:S02]  /*5dc0*/  IMAD.MOV.U32 R11, RZ, RZ, R14 ;  /* 0x000000ffff0b7224 */ /* 0x010fe400078e000e */
[----:B------:R-:W-:Y:S01]  /*5dd0*/  IMAD.MOV.U32 R8, RZ, RZ, R2 ;  /* 0x000000ffff087224 */ /* 0x000fe200078e0002 */
[----:B------:R0:W4:Y:S01]  /*5de0*/  SHFL.DOWN PT, R6, R13, 0x8, 0x1f ;  /* 0x09001f000d067f89 */ /* 0x00012200000e0000 */
[----:B------:R-:W-:-:S03]  /*5df0*/  IMAD.MOV.U32 R9, RZ, RZ, R3 ;  /* 0x000000ffff097224 */ /* 0x000fc600078e0003 */
[----:B--2---:R0:W2:Y:S01]  /*5e00*/  SHFL.DOWN PT, R7, R14, 0x8, 0x1f ;  /* 0x09001f000e077f89 */ /* 0x0040a200000e0000 */
[----:B------:R-:W-:Y:S05]  /*5e10*/  @P0 BRA `(.L_x_378) ;  /* 0x0000000000580947 */ /* 0x000fea0003800000 */
[----:B-1-3--:R-:W-:Y:S01]  /*5e20*/  DSETP.GE.AND P0, PT, |R4|, UR12, PT ;  /* 0x0000000c04007e2a */ /* 0x00afe2000bf06200 */
[----:B----4-:R-:W-:Y:S01]  /*5e30*/  IMAD.MOV.U32 R10, RZ, RZ, R6 ;  /* 0x000000ffff0a7224 */ /* 0x010fe200078e0006 */
[----:B------:R-:W-:Y:S01]  /*5e40*/  DSETP.LT.AND P1, PT, |R2|, |R4|, PT ;  /* 0x400000040200722a */ /* 0x000fe20003f21200 */
[----:B--2---:R-:W-:Y:S01]  /*5e50*/  IMAD.MOV.U32 R11, RZ, RZ, R7 ;  /* 0x000000ffff0b7224 */ /* 0x004fe200078e0007 */
        /* <DEDUP_REMOVED lines=18> */
.L_x_378:
[----:B------:R-:W-:Y:S05]  /*5f80*/  BSYNC.RECONVERGENT B1 ;  /* 0x0000000000017941 */ /* 0x000fea0003800200 */
.L_x_377:
[----:B------:R-:W-:Y:S01]  /*5f90*/  ISETP.GT.AND P0, PT, R12, 0xf, PT ;  /* 0x0000000f0c00780c */ /* 0x000fe20003f04270 */
[----:B-1----:R1:W1:Y:S01]  /*5fa0*/  SHFL.DOWN PT, R2, R8, 0x10, 0x1f ;  /* 0x0a001f0008027f89 */ /* 0x00226200000e0000 */
[----:B------:R-:W-:Y:S01]  /*5fb0*/  BSSY.RECONVERGENT B1, `(.L_x_379) ;  /* 0x000001f000017945 */ /* 0x000fe20003800200 */
[----:B----4-:R-:W-:Y:S02]  /*5fc0*/  IMAD.MOV.U32 R6, RZ, RZ, R10 ;  /* 0x000000ffff067224 */ /* 0x010fe400078e000a */
[----:B0-----:R0:W4:Y:S01]  /*5fd0*/  SHFL.DOWN PT, R3, R9, 0x10, 0x1f ;  /* 0x0a001f0009037f89 */ /* 0x00112200000e0000 */
[----:B--2---:R-:W-:Y:S02]  /*5fe0*/  IMAD.MOV.U32 R7, RZ, RZ, R11 ;  /* 0x000000ffff077224 */ /* 0x004fe400078e000b */
[----:B------:R-:W-:Y:S01]  /*5ff0*/  IMAD.MOV.U32 R4, RZ, RZ, R8 ;  /* 0x000000ffff047224 */ /* 0x000fe200078e0008 */
[----:B------:R0:W2:Y:S01]  /*6000*/  SHFL.DOWN PT, R13, R10, 0x10, 0x1f ;  /* 0x0a001f000a0d7f89 */ /* 0x0000a200000e0000 */
[----:B---3--:R-:W-:-:S03]  /*6010*/  IMAD.MOV.U32 R5, RZ, RZ, R9 ;  /* 0x000000ffff057224 */ /* 0x008fc600078e0009 */
[----:B------:R0:W3:Y:S01]  /*6020*/  SHFL.DOWN PT, R14, R11, 0x10, 0x1f ;  /* 0x0a001f000b0e7f89 */ /* 0x0000e200000e0000 */
[----:B------:R-:W-:Y:S05]  /*6030*/  @P0 BRA `(.L_x_380) ;  /* 0x0000000000580947 */ /* 0x000fea0003800000 */
[----:B-1--4-:R-:W-:Y:S01]  /*6040*/  DSETP.GE.AND P0, PT, |R2|, UR12, PT ;  /* 0x0000000c02007e2a */ /* 0x012fe2000bf06200 */
[----:B--2---:R-:W-:Y:S01]  /*6050*/  IMAD.MOV.U32 R6, RZ, RZ, R13 ;  /* 0x000000ffff067224 */ /* 0x004fe200078e000d */
        /* <DEDUP_REMOVED lines=20> */
.L_x_380:
[----:B------:R-:W-:Y:S05]  /*61a0*/  BSYNC.RECONVERGENT B1 ;  /* 0x0000000000017941 */ /* 0x000fea0003800200 */
.L_x_379:
[----:B------:R-:W-:Y:S01]  /*61b0*/  ISETP.NE.AND P0, PT, R12, RZ, PT ;  /* 0x000000ff0c00720c */ /* 0x000fe20003f05270 */
[----:B------:R-:W-:-:S12]  /*61c0*/  BSSY.RECONVERGENT B1, `(.L_x_381) ;  /* 0x000000a000017945 */ /* 0x000fd80003800200 */
[----:B------:R-:W-:Y:S05]  /*61d0*/  @P0 BRA `(.L_x_382) ;  /* 0x0000000000200947 */ /* 0x000fea0003800000 */
[----:B-1----:R-:W1:Y:S01]  /*61e0*/  S2R R8, SR_CgaCtaId ;  /* 0x0000000000087919 */ /* 0x002e620000008800 */
[----:B----4-:R-:W-:Y:S02]  /*61f0*/  MOV R3, 0x400 ;  /* 0x0000040000037802 */ /* 0x010fe40000000f00 */
[----:B------:R-:W-:-:S04]  /*6200*/  SHF.R.U32.HI R2, RZ, 0x1, R0 ;  /* 0x00000001ff027819 */ /* 0x000fc80000011600 */
[----:B------:R-:W-:Y:S02]  /*6210*/  LOP3.LUT R2, R2, 0x1f0, RZ, 0xc0, !PT ;  /* 0x000001f002027812 */ /* 0x000fe400078ec0ff */
[----:B-1----:R-:W-:-:S05]  /*6220*/  LEA R3, R8, R3, 0x18 ;  /* 0x0000000308037211 */ /* 0x002fca00078ec0ff */
[----:B------:R-:W-:-:S05]  /*6230*/  IMAD.IADD R3, R2, 0x1, R3 ;  /* 0x0000000102037824 */ /* 0x000fca00078e0203 */
[----:B------:R1:W-:Y:S04]  /*6240*/  STS.64 [R3+0x10], R6 ;  /* 0x0000100603007388 */ /* 0x0003e80000000a00 */
[----:B------:R1:W-:Y:S02]  /*6250*/  STS.64 [R3+0x8], R4 ;  /* 0x0000080403007388 */ /* 0x0003e40000000a00 */
.L_x_382:
[----:B------:R-:W-:Y:S05]  /*6260*/  BSYNC.RECONVERGENT B1 ;  /* 0x0000000000017941 */ /* 0x000fea0003800200 */
.L_x_381:
[----:B------:R-:W-:Y:S01]  /*6270*/  BAR.SYNC.DEFER_BLOCKING 0x0 ;  /* 0x0000000000007b1d */ /* 0x000fe20000010000 */
[----:B------:R-:W-:-:S13]  /*6280*/  ISETP.NE.AND P1, PT, R0, RZ, PT ;  /* 0x000000ff0000720c */ /* 0x000fda0003f25270 */
[----:B------:R-:W-:Y:S05]  /*6290*/  @P1 BRA `(.L_x_306) ;  /* 0x0000000800c41947 */ /* 0x000fea0003800000 */
[----:B-1--4-:R-:W1:Y:S01]  /*62a0*/  S2R R3, SR_CgaCtaId ;  /* 0x0000000000037919 */ /* 0x012e620000008800 */
[----:B------:R-:W-:Y:S01]  /*62b0*/  MOV R0, 0x400 ;  /* 0x0000040000007802 */ /* 0x000fe20000000f00 */
[----:B------:R-:W-:Y:S03]  /*62c0*/  BSSY.RECONVERGENT B1, `(.L_x_383) ;  /* 0x000001c000017945 */ /* 0x000fe60003800200 */
[----:B-1----:R-:W-:-:S05]  /*62d0*/  LEA R0, R3, R0, 0x18 ;  /* 0x0000000003007211 */ /* 0x002fca00078ec0ff */
[----:B------:R-:W1:Y:S04]  /*62e0*/  LDS.64 R16, [R0+0x18] ;  /* 0x0000180000107984 */ /* 0x000e680000000a00 */
[----:B0-----:R-:W0:Y:S04]  /*62f0*/  LDS.128 R8, [R0+0x20] ;  /* 0x0000200000087984 */ /* 0x001e280000000c00 */
[----:B------:R4:W4:Y:S04]  /*6300*/  LDS.64 R2, [R0+0x80] ;  /* 0x0000800000027984 */ /* 0x0009280000000a00 */
[----:B--23--:R2:W3:Y:S01]  /*6310*/  LDS.128 R12, [R0+0x30] ;  /* 0x00003000000c7984 */ /* 0x00c4e20000000c00 */
[----:B-1----:R-:W-:Y:S01]  /*6320*/  DSETP.GE.AND P0, PT, |R16|, UR12, PT ;  /* 0x0000000c10007e2a */ /* 0x002fe2000bf06200 */
[----:B------:R-:W-:Y:S01]  /*6330*/  MOV R20, R16 ;  /* 0x0000001000147202 */ /* 0x000fe20000000f00 */
[----:B------:R-:W-:Y:S01]  /*6340*/  DSETP.LT.AND P2, PT, |R4|, |R16|, PT ;  /* 0x400000100400722a */ /* 0x000fe20003f41200 */
[----:B------:R-:W-:-:S02]  /*6350*/  IMAD.MOV.U32 R21, RZ, RZ, R17 ;  /* 0x000000ffff157224 */ /* 0x000fc400078e0011 */
[----:B0-----:R-:W-:Y:S02]  /*6360*/  IMAD.MOV.U32 R23, RZ, RZ, R8 ;  /* 0x000000ffff177224 */ /* 0x001fe400078e0008 */
[----:B------:R-:W-:-:S09]  /*6370*/  IMAD.MOV.U32 R25, RZ, RZ, R9 ;  /* 0x000000ffff197224 */ /* 0x000fd200078e0009 */
[----:B--234-:R-:W-:Y:S05]  /*6380*/  @P0 BRA P2, `(.L_x_384) ;  /* 0x00000000003c0947 */ /* 0x01cfea0001000000 */
        /* <DEDUP_REMOVED lines=15> */
.L_x_384:
[----:B------:R-:W-:Y:S05]  /*6480*/  BSYNC.RECONVERGENT B1 ;  /* 0x0000000000017941 */ /* 0x000fea0003800200 */
.L_x_383:
        /* <DEDUP_REMOVED lines=25> */
.L_x_386:
[----:B------:R-:W-:Y:S05]  /*6620*/  BSYNC.RECONVERGENT B1 ;  /* 0x0000000000017941 */ /* 0x000fea0003800200 */
.L_x_385:
[----:B------:R-:W-:Y:S01]  /*6630*/  DSETP.GE.AND P0, PT, |R14|, UR12, PT ;  /* 0x0000000c0e007e2a */ /* 0x000fe2000bf06200 */
[----:B------:R-:W-:Y:S01]  /*6640*/  BSSY.RECONVERGENT B1, `(.L_x_387) ;  /* 0x0000016000017945 */ /* 0x000fe20003800200 */
[----:B------:R-:W-:Y:S01]  /*6650*/  DSETP.LT.AND P2, PT, |R8|, |R14|, PT ;  /* 0x4000000e0800722a */ /* 0x000fe20003f41200 */
[----:B------:R-:W-:Y:S01]  /*6660*/  IMAD.MOV.U32 R20, RZ, RZ, R14 ;  /* 0x000000ffff147224 */ /* 0x000fe200078e000e */
[----:B-1----:R-:W-:Y:S01]  /*6670*/  MOV R23, R5 ;  /* 0x0000000500177202 */ /* 0x002fe20000000f00 */
        /* <DEDUP_REMOVED lines=18> */
.L_x_388:
[----:B------:R-:W-:Y:S05]  /*67a0*/  BSYNC.RECONVERGENT B1 ;  /* 0x0000000000017941 */ /* 0x000fea0003800200 */
.L_x_387:
        /* <DEDUP_REMOVED lines=26> */
.L_x_390:
[----:B------:R-:W-:Y:S05]  /*6950*/  BSYNC.RECONVERGENT B1 ;  /* 0x0000000000017941 */ /* 0x000fea0003800200 */
.L_x_389:
        /* <DEDUP_REMOVED lines=23> */
.L_x_392:
[----:B------:R-:W-:Y:S05]  /*6ad0*/  BSYNC.RECONVERGENT B1 ;  /* 0x0000000000017941 */ /* 0x000fea0003800200 */
.L_x_391:
        /* <DEDUP_REMOVED lines=23> */
.L_x_394:
[----:B------:R-:W-:Y:S05]  /*6c50*/  BSYNC.RECONVERGENT B1 ;  /* 0x0000000000017941 */ /* 0x000fea0003800200 */
.L_x_393:
        /* <DEDUP_REMOVED lines=21> */
.L_x_306:
[----:B------:R-:W-:Y:S05]  /*6db0*/  BSYNC.RECONVERGENT B0 ;  /* 0x0000000000007941 */ /* 0x000fea0003800200 */
.L_x_273:
[----:B------:R-:W-:Y:S05]  /*6dc0*/  @P1 EXIT ;  /* 0x000000000000194d */ /* 0x000fea0003800000 */
[----:B01-34-:R-:W0:Y:S02]  /*6dd0*/  LDC.64 R2, c[0x0][0x390] ;  /* 0x0000e400ff027b82 */ /* 0x01be240000000a00 */
[----:B0-----:R-:W-:Y:S04]  /*6de0*/  STG.E.64 desc[UR8][R2.64], R4 ;  /* 0x0000000402007986 */ /* 0x001fe8000c101b08 */
[----:B------:R-:W-:Y:S01]  /*6df0*/  STG.E.64 desc[UR8][R2.64+0x8], R6 ;  /* 0x0000080602007986 */ /* 0x000fe2000c101b08 */
[----:B------:R-:W-:Y:S05]  /*6e00*/  EXIT ;  /* 0x000000000000794d */ /* 0x000fea0003800000 */
.L_x_395:
        /* <DEDUP_REMOVED lines=15> */
.L_x_815:


//--------------------- .text._ZN6thrust24THRUST_300001_SM_1000_NS8cuda_cub4core6detail13_kernel_agentINS1_8__reduce11ReduceAgentIPN4cuda3std3__45tupleIJdlEEESC_SB_iNS1_9__extrema9arg_max_fIdl10ComparatorEEEEJSC_SC_iSG_EEEvDpT0_ --------------------------
	.section	.text._ZN6thrust24THRUST_300001_SM_1000_NS8cuda_cub4core6detail13_kernel_agentINS1_8__reduce11ReduceAgentIPN4cuda3std3__45tupleIJdlEEESC_SB_iNS1_9__extrema9arg_max_fIdl10ComparatorEEEEJSC_SC_iSG_EEEvDpT0_,"ax",@progbits
	.align	128
        .global         _ZN6thrust24THRUST_300001_SM_1000_NS8cuda_cub4core6detail13_kernel_agentINS1_8__reduce11ReduceAgentIPN4cuda3std3__45tupleIJdlEEESC_SB_iNS1_9__extrema9arg_max_fIdl10ComparatorEEEEJSC_SC_iSG_EEEvDpT0_
        .type           _ZN6thrust24THRUST_300001_SM_1000_NS8cuda_cub4core6detail13_kernel_agentINS1_8__reduce11ReduceAgentIPN4cuda3std3__45tupleIJdlEEESC_SB_iNS1_9__extrema9arg_max_fIdl10ComparatorEEEEJSC_SC_iSG_EEEvDpT0_,@function
        .size           _ZN6thrust24THRUST_300001_SM_1000_NS8cuda_cub4core6detail13_kernel_agentINS1_8__reduce11ReduceAgentIPN4cuda3std3__45tupleIJdlEEESC_SB_iNS1_9__extrema9arg_max_fIdl10ComparatorEEEEJSC_SC_iSG_EEEvDpT0_,(.L_x_816 - _ZN6thrust24THRUST_300001_SM_1000_NS8cuda_cub4core6detail13_kernel_agentINS1_8__reduce11ReduceAgentIPN4cuda3std3__45tupleIJdlEEESC_SB_iNS1_9__extrema9arg_max_fIdl10ComparatorEEEEJSC_SC_iSG_EEEvDpT0_)
        .other          _ZN6thrust24THRUST_300001_SM_1000_NS8cuda_cub4core6detail13_kernel_agentINS1_8__reduce11ReduceAgentIPN4cuda3std3__45tupleIJdlEEESC_SB_iNS1_9__extrema9arg_max_fIdl10ComparatorEEEEJSC_SC_iSG_EEEvDpT0_,@"STO_CUDA_ENTRY STV_DEFAULT"
_ZN6thrust24THRUST_300001_SM_1000_NS8cuda_cub4core6detail13_kernel_agentINS1_8__reduce11ReduceAgentIPN4cuda3std3__45tupleIJdlEEESC_SB_iNS1_9__extrema9arg_max_fIdl10ComparatorEEEEJSC_SC_iSG_EEEvDpT0_:
.text._ZN6thrust24THRUST_300001_SM_1000_NS8cuda_cub4core6detail13_kernel_agentINS1_8__reduce11ReduceAgentIPN4cuda3std3__45tupleIJdlEEESC_SB_iNS1_9__extrema9arg_max_fIdl10ComparatorEEEEJSC_SC_iSG_EEEvDpT0_:
        /* <DEDUP_REMOVED lines=21> */
.L_x_399:
[----:B0-----:R-:W-:Y:S05]  /*0150*/  BSYNC.RECONVERGENT B1 ;  /* 0x0000000000017941 */ /* 0x001fea0003800200 */
.L_x_398:
        /* <DEDUP_REMOVED lines=15> */
.L_x_406:
        /* <DEDUP_REMOVED lines=15> */
[----:B------:R-:W-:Y:S01]  /*0340*/  MOV R20, R12 ;  /* 0x0000000c00147202 */ /* 0x000fe20000000f00 */
[----:B---3--:R-:W-:Y:S02]  /*0350*/  IMAD.MOV.U32 R18, RZ, RZ, R6 ;  /* 0x000000ffff127224 */ /* 0x008fe400078e0006 */
[----:B------:R-:W-:-:S02]  /*0360*/  IMAD.MOV.U32 R19, RZ, RZ, R7 ;  /* 0x000000ffff137224 */ /* 0x000fc400078e0007 */
[----:B------:R-:W-:-:S08]  /*0370*/  IMAD.MOV.U32 R21, RZ, RZ, R13 ;  /* 0x000000ffff157224 */ /* 0x000fd000078e000d */
        /* <DEDUP_REMOVED lines=16> */
.L_x_405:
[----:B------:R-:W-:Y:S05]  /*0480*/  BSYNC.RECONVERGENT B3 ;  /* 0x0000000000037941 */ /* 0x000fea0003800200 */
.L_x_404:
[----:B------:R-:W-:Y:S02]  /*0490*/  IMAD.X R3, RZ, RZ, R3, P3 ;  /* 0x000000ffff037224 */ /* 0x000fe400018e0603 */
[----:B------:R-:W-:Y:S01]  /*04a0*/  VIADD R27, R27, 0x100 ;  /* 0x000001001b1b7836 */ /* 0x000fe20000000000 */
[----:B------:R-:W-:Y:S06]  /*04b0*/  @P2 BRA `(.L_x_406) ;  /* 0xfffffffc00642947 */ /* 0x000fec000383ffff */
.L_x_403:
[----:B------:R-:W-:Y:S05]  /*04c0*/  BSYNC.RECONVERGENT B2 ;  /* 0x0000000000027941 */ /* 0x000fea0003800200 */
.L_x_402:
[----:B------:R-:W0:Y:S01]  /*04d0*/  LDC.64 R2, c[0x0][0x380] ;  /* 0x0000e000ff027b82 */ /* 0x000e220000000a00 */
[----:B------:R-:W-:-:S13]  /*04e0*/  ISETP.GE.U32.AND P0, PT, R4, 0x300, PT ;  /* 0x000003000400780c */ /* 0x000fda0003f06070 */
[----:B------:R-:W-:Y:S05]  /*04f0*/  @!P0 BRA `(.L_x_401) ;  /* 0x0000000400b88947 */ /* 0x000fea0003800000 */
.L_x_415:
        /* <DEDUP_REMOVED lines=30> */
.L_x_408:
[----:B------:R-:W-:Y:S05]  /*06e0*/  BSYNC.RECONVERGENT B2 ;  /* 0x0000000000027941 */ /* 0x000fea0003800200 */
.L_x_407:
        /* <DEDUP_REMOVED lines=27> */
.L_x_410:
[----:B------:R-:W-:Y:S05]  /*08a0*/  BSYNC.RECONVERGENT B2 ;  /* 0x0000000000027941 */ /* 0x000fea0003800200 */
.L_x_409:
        /* <DEDUP_REMOVED lines=24> */
.L_x_412:
[----:B------:R-:W-:Y:S05]  /*0a30*/  BSYNC.RECONVERGENT B2 ;  /* 0x0000000000027941 */ /* 0x000fea0003800200 */
.L_x_411:
        /* <DEDUP_REMOVED lines=22> */
.L_x_414:
[----:B------:R-:W-:Y:S05]  /*0ba0*/  BSYNC.RECONVERGENT B2 ;  /* 0x0000000000027941 */ /* 0x000fea0003800200 */
.L_x_413:
[----:B------:R-:W-:-:S05]  /*0bb0*/  VIADD R27, R27, 0x400 ;  /* 0x000004001b1b7836 */ /* 0x000fca0000000000 */
[----:B------:R-:W-:-:S13]  /*0bc0*/  ISETP.GE.AND P0, PT, R27, UR5, PT ;  /* 0x000000051b007c0c */ /* 0x000fda000bf06270 */
[----:B------:R-:W-:Y:S05]  /*0bd0*/  @!P0 BRA `(.L_x_415) ;  /* 0xfffffff800488947 */ /* 0x000fea000383ffff */
.L_x_401:
[----:B------:R-:W-:Y:S05]  /*0be0*/  BSYNC.RECONVERGENT B1 ;  /* 0x0000000000017941 */ /* 0x000fea0003800200 */
.L_x_400:
        /* <DEDUP_REMOVED lines=16> */
[----:B------:R-:W-:Y:S01]  /*0cf0*/  MOV R7, 0x3e7ad7f2 ;  /* 0x3e7ad7f200077802 */ /* 0x000fe20000000f00 */
[----:B------:R-:W-:Y:S01]  /*0d00*/  DSETP.LT.AND P1, PT, |R20|, |R2|, PT ;  /* 0x400000021400722a */ /* 0x000fe20003f21200 */
        /* <DEDUP_REMOVED lines=21> */
.L_x_418:
[----:B------:R-:W-:Y:S05]  /*0e60*/  BSYNC.RECONVERGENT B1 ;  /* 0x0000000000017941 */ /* 0x000fea0003800200 */
.L_x_417:
        /* <DEDUP_REMOVED lines=14> */
[----:B----4-:R-:W-:Y:S01]  /*0f50*/  MOV R14, R16 ;  /* 0x00000010000e7202 */ /* 0x010fe20000000f00 */
[----:B---3--:R-:W-:Y:S02]  /*0f60*/  IMAD.MOV.U32 R11, RZ, RZ, R15 ;  /* 0x000000ffff0b7224 */ /* 0x008fe400078e000f */
        /* <DEDUP_REMOVED lines=19> */
.L_x_420:
[----:B------:R-:W-:Y:S05]  /*10a0*/  BSYNC.RECONVERGENT B1 ;  /* 0x0000000000017941 */ /* 0x000fea0003800200 */
.L_x_419:
        /* <DEDUP_REMOVED lines=13> */
[----:B------:R-:W-:Y:S01]  /*1180*/  IMAD.MOV.U32 R9, RZ, RZ, 0x3e7ad7f2 ;  /* 0x3e7ad7f2ff097424 */ /* 0x000fe200078e00ff */
[----:B------:R-:W-:Y:S01]  /*1190*/  MOV R5, R7 ;  /* 0x0000000700057202 */ /* 0x000fe20000000f00 */
[----:B----4-:R-:W-:Y:S02]  /*11a0*/  IMAD.MOV.U32 R12, RZ, RZ, R16 ;  /* 0x000000ffff0c7224 */ /* 0x010fe400078e0010 */
[----:B---3--:R-:W-:Y:S02]  /*11b0*/  IMAD.MOV.U32 R13, RZ, RZ, R15 ;  /* 0x000000ffff0d7224 */ /* 0x008fe400078e000f */
        /* <DEDUP_REMOVED lines=18> */
.L_x_422:
[----:B------:R-:W-:Y:S05]  /*12e0*/  BSYNC.RECONVERGENT B1 ;  /* 0x0000000000017941 */ /* 0x000fea0003800200 */
.L_x_421:
        /* <DEDUP_REMOVED lines=35> */
.L_x_424:
[----:B------:R-:W-:Y:S05]  /*1520*/  BSYNC.RECONVERGENT B1 ;  /* 0x0000000000017941 */ /* 0x000fea0003800200 */
.L_x_423:
        /* <DEDUP_REMOVED lines=35> */
.L_x_426:
[----:B------:R-:W-:Y:S05]  /*1760*/  BSYNC.RECONVERGENT B1 ;  /* 0x0000000000017941 */ /* 0x000fea0003800200 */
.L_x_425:
        /* <DEDUP_REMOVED lines=11> */
.L_x_428:
[----:B------:R-:W-:Y:S05]  /*1820*/  BSYNC.RECONVERGENT B1 ;  /* 0x0000000000017941 */ /* 0x000fea0003800200 */
.L_x_427:
        /* <DEDUP_REMOVED lines=35> */
.L_x_431:
[----:B------:R-:W-:Y:S05]  /*1a60*/  BSYNC.RECONVERGENT B1 ;  /* 0x0000000000017941 */ /* 0x000fea0003800200 */
.L_x_430:
        /* <DEDUP_REMOVED lines=10> */
[----:B------:R-:W-:Y:S01]  /*1b10*/  MOV R23, R24 ;  /* 0x0000001800177202 */ /* 0x000fe20000000f00 */
        /* <DEDUP_REMOVED lines=13> */
.L_x_433:
[----:B------:R-:W-:Y:S05]  /*1bf0*/  BSYNC.RECONVERGENT B1 ;  /* 0x0000000000017941 */ /* 0x000fea0003800200 */
.L_x_432:
        /* <DEDUP_REMOVED lines=24> */
.L_x_435:
[----:B------:R-:W-:Y:S05]  /*1d80*/  BSYNC.RECONVERGENT B1 ;  /* 0x0000000000017941 */ /* 0x000fea0003800200 */
.L_x_434:
        /* <DEDUP_REMOVED lines=25> */
.L_x_437:
[----:B------:R-:W-:Y:S05]  /*1f20*/  BSYNC.RECONVERGENT B1 ;  /* 0x0000000000017941 */ /* 0x000fea0003800200 */
.L_x_436:
        /* <DEDUP_REMOVED lines=24> */
.L_x_439:
[----:B------:R-:W-:Y:S05]  /*20b0*/  BSYNC.RECONVERGENT B1 ;  /* 0x0000000000017941 */ /* 0x000fea0003800200 */
.L_x_438:
        /* <DEDUP_REMOVED lines=23> */
.L_x_441:
[----:B------:R-:W-:Y:S05]  /*2230*/  BSYNC.RECONVERGENT B1 ;  /* 0x0000000000017941 */ /* 0x000fea0003800200 */
.L_x_440:
        /* <DEDUP_REMOVED lines=22> */
.L_x_416:
        /* <DEDUP_REMOVED lines=9> */
[----:B------:R-:W-:Y:S01]  /*2430*/  VIADD R3, R3, UR8 ;  /* 0x0000000803037c36 */ /* 0x000fe20008000000 */
[----:B------:R-:W-:-:S04]  /*2440*/  MOV R4, R20 ;  /* 0x0000001400047202 */ /* 0x000fc80000000f00 */
        /* <DEDUP_REMOVED lines=31> */
.L_x_443:
[----:B------:R-:W-:Y:S05]  /*2640*/  BSYNC.RECONVERGENT B1 ;  /* 0x0000000000017941 */ /* 0x000fea0003800200 */
.L_x_442:
[----:B--2---:R-:W-:Y:S01]  /*2650*/  VIADD R6, R2, 0x2 ;  /* 0x0000000202067836 */ /* 0x004fe20000000000 */
[----:B------:R1:W2:Y:S01]  /*2660*/  SHFL.DOWN PT, R8, R4, 0x2, R3 ;  /* 0x0840000004087989 */ /* 0x0002a200000e0003 */
[----:B------:R-:W-:Y:S01]  /*2670*/  BSSY.RECONVERGENT B1, `(.L_x_444) ;  /* 0x0000022000017945 */ /* 0x000fe20003800200 */
[----:B------:R-:W-:Y:S01]  /*2680*/  IMAD.MOV.U32 R12, RZ, RZ, R16 ;  /* 0x000000ffff0c7224 */ /* 0x000fe200078e0010 */
[----:B---3--:R-:W-:Y:S01]  /*2690*/  MOV R7, R5 ;  /* 0x0000000500077202 */ /* 0x008fe20000000f00 */
[----:B------:R1:W3:Y:S01]  /*26a0*/  SHFL.DOWN PT, R9, R5, 0x2, R3 ;  /* 0x0840000005097989 */ /* 0x0002e200000e0003 */
[----:B------:R-:W-:Y:S01]  /*26b0*/  ISETP.GT.AND P0, PT, R6, R3, PT ;  /* 0x000000030600720c */ /* 0x000fe20003f04270 */
[----:B------:R-:W-:Y:S02]  /*26c0*/  IMAD.MOV.U32 R14, RZ, RZ, R22 ;  /* 0x000000ffff0e7224 */ /* 0x000fe400078e0016 */
[----:B0-----:R1:W0:Y:S01]  /*26d0*/  SHFL.DOWN PT, R13, R16, 0x2, R3 ;  /* 0x08400000100d7989 */ /* 0x00122200000e0003 */
[----:B------:R-:W-:-:S03]  /*26e0*/  IMAD.MOV.U32 R6, RZ, RZ, R4 ;  /* 0x000000ffff067224 */ /* 0x000fc600078e0004 */
[----:B------:R1:W0:Y:S06]  /*26f0*/  SHFL.DOWN PT, R15, R22, 0x2, R3 ;  /* 0x08400000160f7989 */ /* 0x00022c00000e0003 */
[----:B------:R-:W-:Y:S05]  /*2700*/  @P0 BRA `(.L_x_445) ;  /* 0x0000000000600947 */ /* 0x000fea0003800000 */
[----:B------:R-:W-:Y:S01]  /*2710*/  IMAD.MOV.U32 R10, RZ, RZ, -0x654350b8 ;  /* 0x9abcaf48ff0a7424 */ /* 0x000fe200078e00ff */
[----:B--23--:R-:W-:Y:S01]  /*2720*/  DSETP.LT.AND P1, PT, |R4|, |R8|, PT ;  /* 0x400000080400722a */ /* 0x00cfe20003f21200 */
        /* <DEDUP_REMOVED lines=22> */
.L_x_445:
[----:B------:R-:W-:Y:S05]  /*2890*/  BSYNC.RECONVERGENT B1 ;  /* 0x0000000000017941 */ /* 0x000fea0003800200 */
.L_x_444:
[----:B-1----:R-:W-:Y:S01]  /*28a0*/  VIADD R4, R2, 0x4 ;  /* 0x0000000402047836 */ /* 0x002fe20000000000 */
[----:B--2---:R1:W2:Y:S01]  /*28b0*/  SHFL.DOWN PT, R8, R6, 0x4, R3 ;  /* 0x0880000006087989 */ /* 0x0042a200000e0003 */
[----:B------:R-:W-:Y:S01]  /*28c0*/  BSSY.RECONVERGENT B1, `(.L_x_446) ;  /* 0x0000022000017945 */ /* 0x000fe20003800200 */
[----:B------:R-:W-:Y:S02]  /*28d0*/  IMAD.MOV.U32 R16, RZ, RZ, R12 ;  /* 0x000000ffff107224 */ /* 0x000fe400078e000c */
[----:B------:R-:W-:Y:S01]  /*28e0*/  ISETP.GT.AND P0, PT, R4, R3, PT ;  /* 0x000000030400720c */ /* 0x000fe20003f04270 */
[----:B---3--:R1:W3:Y:S01]  /*28f0*/  SHFL.DOWN PT, R9, R7, 0x4, R3 ;  /* 0x0880000007097989 */ /* 0x0082e200000e0003 */
[----:B------:R-:W-:Y:S02]  /*2900*/  IMAD.MOV.U32 R18, RZ, RZ, R14 ;  /* 0x000000ffff127224 */ /* 0x000fe400078e000e */
[----:B------:R-:W-:Y:S01]  /*2910*/  IMAD.MOV.U32 R4, RZ, RZ, R6 ;  /* 0x000000ffff047224 */ /* 0x000fe200078e0006 */
[----:B0-----:R1:W0:Y:S01]  /*2920*/  SHFL.DOWN PT, R13, R12, 0x4, R3 ;  /* 0x088000000c0d7989 */ /* 0x00122200000e0003 */
[----:B------:R-:W-:-:S03]  /*2930*/  IMAD.MOV.U32 R5, RZ, RZ, R7 ;  /* 0x000000ffff057224 */ /* 0x000fc600078e0007 */
[----:B------:R1:W0:Y:S04]  /*2940*/  SHFL.DOWN PT, R15, R14, 0x4, R3 ;  /* 0x088000000e0f7989 */ /* 0x00022800000e0003 */
[----:B------:R-:W-:Y:S05]  /*2950*/  @P0 BRA `(.L_x_447) ;  /* 0x0000000000600947 */ /* 0x000fea0003800000 */
[----:B------:R-:W-:Y:S01]  /*2960*/  MOV R10, 0x9abcaf48 ;  /* 0x9abcaf48000a7802 */ /* 0x000fe20000000f00 */
[----:B----4-:R-:W-:Y:S01]  /*2970*/  IMAD.MOV.U32 R11, RZ, RZ, 0x3e7ad7f2 ;  /* 0x3e7ad7f2ff0b7424 */ /* 0x010fe200078e00ff */
[----:B--23--:R-:W-:Y:S01]  /*2980*/  DSETP.LT.AND P1, PT, |R6|, |R8|, PT ;  /* 0x400000080600722a */ /* 0x00cfe20003f21200 */
        /* <DEDUP_REMOVED lines=21> */
.L_x_447:
[----:B------:R-:W-:Y:S05]  /*2ae0*/  BSYNC.RECONVERGENT B1 ;  /* 0x0000000000017941 */ /* 0x000fea0003800200 */
.L_x_446:
        /* <DEDUP_REMOVED lines=13> */
[----:B----4-:R-:W-:Y:S01]  /*2bc0*/  MOV R11, 0x3e7ad7f2 ;  /* 0x3e7ad7f2000b7802 */ /* 0x010fe20000000f00 */
[----:B-12---:R-:W-:Y:S01]  /*2bd0*/  DSETP.LT.AND P1, PT, |R4|, |R6|, PT ;  /* 0x400000060400722a */ /* 0x006fe20003f21200 */
        /* <DEDUP_REMOVED lines=21> */
.L_x_449:
[----:B------:R-:W-:Y:S05]  /*2d30*/  BSYNC.RECONVERGENT B1 ;  /* 0x0000000000017941 */ /* 0x000fea0003800200 */
.L_x_448:
        /* <DEDUP_REMOVED lines=14> */
[----:B------:R-:W-:Y:S01]  /*2e20*/  IMAD.MOV.U32 R17, RZ, RZ, 0x3e7ad7f2 ;  /* 0x3e7ad7f2ff117424 */ /* 0x000fe200078e00ff */
[----:B0-----:R-:W-:Y:S01]  /*2e30*/  MOV R6, R13 ;  /* 0x0000000d00067202 */ /* 0x001fe20000000f00 */
[----:B------:R-:W-:Y:S02]  /*2e40*/  IMAD.MOV.U32 R7, RZ, RZ, R15 ;  /* 0x000000ffff077224 */ /* 0x000fe400078e000f */
        /* <DEDUP_REMOVED lines=19> */
.L_x_451:
[----:B------:R-:W-:Y:S05]  /*2f80*/  BSYNC.RECONVERGENT B1 ;  /* 0x0000000000017941 */ /* 0x000fea0003800200 */
.L_x_450:
        /* <DEDUP_REMOVED lines=11> */
.L_x_453:
[----:B------:R-:W-:Y:S05]  /*3040*/  BSYNC.RECONVERGENT B1 ;  /* 0x0000000000017941 */ /* 0x000fea0003800200 */
.L_x_452:
        /* <DEDUP_REMOVED lines=39> */
.L_x_455:
[----:B------:R-:W-:Y:S05]  /*32c0*/  BSYNC.RECONVERGENT B1 ;  /* 0x0000000000017941 */ /* 0x000fea0003800200 */
.L_x_454:
        /* <DEDUP_REMOVED lines=36> */
.L_x_457:
[----:B------:R-:W-:Y:S05]  /*3510*/  BSYNC.RECONVERGENT B1 ;  /* 0x0000000000017941 */ /* 0x000fea0003800200 */
.L_x_456:
        /* <DEDUP_REMOVED lines=22> */
[----:B------:R-:W-:Y:S01]  /*3680*/  MOV R11, R13 ;  /* 0x0000000d000b7202 */ /* 0x000fe20000000f00 */
        /* <DEDUP_REMOVED lines=13> */
.L_x_459:
[----:B------:R-:W-:Y:S05]  /*3760*/  BSYNC.RECONVERGENT B1 ;  /* 0x0000000000017941 */ /* 0x000fea0003800200 */
.L_x_458:
        /* <DEDUP_REMOVED lines=36> */
.L_x_461:
[----:B------:R-:W-:Y:S05]  /*39b0*/  BSYNC.RECONVERGENT B1 ;  /* 0x0000000000017941 */ /* 0x000fea0003800200 */
.L_x_460:
        /* <DEDUP_REMOVED lines=36> */
.L_x_463:
[----:B------:R-:W-:Y:S05]  /*3c00*/  BSYNC.RECONVERGENT B1 ;  /* 0x0000000000017941 */ /* 0x000fea0003800200 */
.L_x_462:
        /* <DEDUP_REMOVED lines=36> */
.L_x_465:
[----:B------:R-:W-:Y:S05]  /*3e50*/  BSYNC.RECONVERGENT B1 ;  /* 0x0000000000017941 */ /* 0x000fea0003800200 */
.L_x_464:
        /* <DEDUP_REMOVED lines=36> */
.L_x_397:
        /* <DEDUP_REMOVED lines=28> */
[----:B------:R-:W-:Y:S02]  /*4260*/  @!P0 MOV R18, R22 ;  /* 0x0000001600128202 */ /* 0x000fe40000000f00 */
[----:B------:R-:W-:-:S04]  /*4270*/  @!P0 SEL R15, R17, R15, P1 ;  /* 0x0000000f110f8207 */ /* 0x000fc80000800000 */
        /* <DEDUP_REMOVED lines=10> */
.L_x_467:
[----:B------:R-:W-:Y:S05]  /*4320*/  BSYNC.RECONVERGENT B1 ;  /* 0x0000000000017941 */ /* 0x000fea0003800200 */
.L_x_466:
        /* <DEDUP_REMOVED lines=12> */
.L_x_469:
[----:B------:R-:W-:Y:S05]  /*43f0*/  BSYNC.RECONVERGENT B1 ;  /* 0x0000000000017941 */ /* 0x000fea0003800200 */
.L_x_468:
        /* <DEDUP_REMOVED lines=11> */
.L_x_471:
[----:B------:R-:W-:Y:S05]  /*44b0*/  BSYNC.RECONVERGENT B1 ;  /* 0x0000000000017941 */ /* 0x000fea0003800200 */
.L_x_470:
[----:B------:R-:W-:Y:S01]  /*44c0*/  UISETP.GE.U32.AND UP0, UPT, UR4, 0xa00, UPT ;  /* 0x00000a000400788c */ /* 0x000fe2000bf06070 */
[----:B------:R-:W-:-:S08]  /*44d0*/  IMAD.MOV.U32 R7, RZ, RZ, 0x500 ;  /* 0x00000500ff077424 */ /* 0x000fd000078e00ff */
[----:B------:R-:W-:Y:S05]  /*44e0*/  BRA.U !UP0, `(.L_x_472) ;  /* 0x0000000508707547 */ /* 0x000fea000b800000 */
[----:B------:R-:W-:Y:S01]  /*44f0*/  IMAD.MOV.U32 R27, RZ, RZ, R10 ;  /* 0x000000ffff1b7224 */ /* 0x000fe200078e000a */
[----:B------:R-:W0:Y:S01]  /*4500*/  LDCU UR4, c[0x0][0x390] ;  /* 0x00007200ff0477ac */ /* 0x000e220008000800 */
[----:B------:R-:W-:Y:S02]  /*4510*/  IMAD.MOV.U32 R24, RZ, RZ, R11 ;  /* 0x000000ffff187224 */ /* 0x000fe400078e000b */
[----:B------:R-:W-:Y:S02]  /*4520*/  IMAD.MOV.U32 R16, RZ, RZ, R12 ;  /* 0x000000ffff107224 */ /* 0x000fe400078e000c */
[----:B------:R-:W-:Y:S02]  /*4530*/  IMAD.MOV.U32 R17, RZ, RZ, R13 ;  /* 0x000000ffff117224 */ /* 0x000fe400078e000d */
[----:B------:R-:W-:-:S07]  /*4540*/  IMAD.MOV.U32 R25, RZ, RZ, 0x500 ;  /* 0x00000500ff197424 */ /* 0x000fce00078e00ff */
.L_x_481:
[----:B------:R-:W1:Y:S01]  /*4550*/  LDC.64 R20, c[0x0][0x380] ;  /* 0x0000e000ff147b82 */ /* 0x000e620000000a00 */
[----:B------:R-:W-:-:S04]  /*4560*/  IMAD.IADD R3, R0, 0x1, R25 ;  /* 0x0000000100037824 */ /* 0x000fc800078e0219 */
[----:B-1----:R-:W-:-:S05]  /*4570*/  IMAD.WIDE.U32 R20, R3, 0x10, R20 ;  /* 0x0000001003147825 */ /* 0x002fca00078e0014 */
[----:B------:R-:W2:Y:S04]  /*4580*/  LDG.E.64.CONSTANT R14, desc[UR6][R20.64] ;  /* 0x00000006140e7981 */ /* 0x000ea8000c1e9b00 */
[----:B------:R-:W3:Y:S04]  /*4590*/  LDG.E.64.CONSTANT R2, desc[UR6][R20.64+0x8] ;  /* 0x0000080614027981 */ /* 0x000ee8000c1e9b00 */
[----:B------:R-:W4:Y:S04]  /*45a0*/  LDG.E.64.CONSTANT R4, desc[UR6][R20.64+0x1000] ;  /* 0x0010000614047981 */ /* 0x000f28000c1e9b00 */
[----:B------:R-:W4:Y:S04]  /*45b0*/  LDG.E.64.CONSTANT R6, desc[UR6][R20.64+0x2000] ;  /* 0x0020000614067981 */ /* 0x000f28000c1e9b00 */
[----:B------:R1:W5:Y:S04]  /*45c0*/  LDG.E.64.CONSTANT R12, desc[UR6][R20.64+0x4000] ;  /* 0x00400006140c7981 */ /* 0x000368000c1e9b00 */
        /* <DEDUP_REMOVED lines=11> */
[----:B------:R-:W-:Y:S02]  /*4680*/  @!P0 FSEL R29, R17, R15, P1 ;  /* 0x0000000f111d8208 */ /* 0x000fe40000800000 */
[----:B------:R1:W5:Y:S01]  /*4690*/  LDG.E.64.CONSTANT R16, desc[UR6][R20.64+0x1008] ;  /* 0x0010080614107981 */ /* 0x000362000c1e9b00 */
[----:B------:R-:W-:Y:S02]  /*46a0*/  @!P0 IMAD.MOV.U32 R14, RZ, RZ, R26 ;  /* 0x000000ffff0e8224 */ /* 0x000fe400078e001a */
[----:B------:R-:W-:Y:S01]  /*46b0*/  @!P0 IMAD.MOV.U32 R15, RZ, RZ, R29 ;  /* 0x000000ffff0f8224 */ /* 0x000fe200078e001d */
[----:B----4-:R-:W-:-:S05]  /*46c0*/  DSETP.GE.AND P3, PT, |R4|, UR10, PT ;  /* 0x0000000a04007e2a */ /* 0x010fca000bf66200 */
[----:B------:R-:W-:Y:S01]  /*46d0*/  DSETP.LT.AND P4, PT, |R14|, |R4|, PT ;  /* 0x400000040e00722a */ /* 0x000fe20003f81200 */
[----:B------:R-:W-:Y:S01]  /*46e0*/  BSSY.RECONVERGENT B1, `(.L_x_473) ;  /* 0x000000d000017945 */ /* 0x000fe20003800200 */
[----:B------:R-:W-:Y:S01]  /*46f0*/  DSETP.GE.AND P2, PT, |R6|, UR10, PT ;  /* 0x0000000a06007e2a */ /* 0x000fe2000bf46200 */
[----:B------:R-:W-:Y:S02]  /*4700*/  @!P0 SEL R2, R27, R2, P1 ;  /* 0x000000021b028207 */ /* 0x000fe40000800000 */
[----:B------:R-:W-:-:S09]  /*4710*/  @!P0 SEL R3, R24, R3, P1 ;  /* 0x0000000318038207 */ /* 0x000fd20000800000 */
[----:B-1----:R-:W-:Y:S05]  /*4720*/  @P3 BRA P4, `(.L_x_474) ;  /* 0x0000000000203947 */ /* 0x002fea0002000000 */
        /* <DEDUP_REMOVED lines=8> */
.L_x_474:
[----:B0-----:R-:W-:Y:S05]  /*47b0*/  BSYNC.RECONVERGENT B1 ;  /* 0x0000000000017941 */ /* 0x001fea0003800200 */
.L_x_473:
        /* <DEDUP_REMOVED lines=12> */
.L_x_476:
[----:B------:R-:W-:Y:S05]  /*4880*/  BSYNC.RECONVERGENT B1 ;  /* 0x0000000000017941 */ /* 0x000fea0003800200 */
.L_x_475:
        /* <DEDUP_REMOVED lines=12> */
.L_x_478:
[----:B------:R-:W-:Y:S05]  /*4950*/  BSYNC.RECONVERGENT B1 ;  /* 0x0000000000017941 */ /* 0x000fea0003800200 */
.L_x_477:
        /* <DEDUP_REMOVED lines=11> */
.L_x_480:
[----:B------:R-:W-:Y:S05]  /*4a10*/  BSYNC.RECONVERGENT B1 ;  /* 0x0000000000017941 */ /* 0x000fea0003800200 */
.L_x_479:
[C---:B------:R-:W-:Y:S01]  /*4a20*/  VIADD R2, R25.reuse, 0xa00 ;  /* 0x00000a0019027836 */ /* 0x040fe20000000000 */
[----:B------:R-:W-:Y:S01]  /*4a30*/  MOV R16, R12 ;  /* 0x0000000c00107202 */ /* 0x000fe20000000f00 */
[----:B------:R-:W-:Y:S02]  /*4a40*/  VIADD R7, R25, 0x500 ;  /* 0x0000050019077836 */ /* 0x000fe40000000000 */
[----:B------:R-:W-:Y:S01]  /*4a50*/  IMAD.MOV.U32 R27, RZ, RZ, R10 ;  /* 0x000000ffff1b7224 */ /* 0x000fe200078e000a */
[----:B------:R-:W-:Y:S01]  /*4a60*/  ISETP.GT.AND P0, PT, R2, UR4, PT ;  /* 0x0000000402007c0c */ /* 0x000fe2000bf04270 */
[----:B------:R-:W-:Y:S02]  /*4a70*/  IMAD.MOV.U32 R24, RZ, RZ, R11 ;  /* 0x000000ffff187224 */ /* 0x000fe400078e000b */
[----:B------:R-:W-:Y:S02]  /*4a80*/  IMAD.MOV.U32 R17, RZ, RZ, R13 ;  /* 0x000000ffff117224 */ /* 0x000fe400078e000d */
[----:B------:R-:W-:-:S08]  /*4a90*/  IMAD.MOV.U32 R25, RZ, RZ, R7 ;  /* 0x000000ffff197224 */ /* 0x000fd000078e0007 */
[----:B------:R-:W-:Y:S05]  /*4aa0*/  @!P0 BRA `(.L_x_481) ;  /* 0xfffffff800a88947 */ /* 0x000fea000383ffff */
.L_x_472:
[----:B------:R-:W-:-:S13]  /*4ab0*/  ISETP.GE.AND P0, PT, R7, UR4, PT ;  /* 0x0000000407007c0c */ /* 0x000fda000bf06270 */
[----:B------:R-:W-:Y:S05]  /*4ac0*/  @P0 BRA `(.L_x_482) ;  /* 0x0000000800cc0947 */ /* 0x000fea0003800000 */
[----:B------:R-:W-:Y:S01]  /*4ad0*/  IADD3 R3, PT, PT, -R7, UR4, RZ ;  /* 0x0000000407037c10 */ /* 0x000fe2000fffe1ff */
[----:B------:R-:W-:Y:S03]  /*4ae0*/  BSSY.RECONVERGENT B1, `(.L_x_482) ;  /* 0x00000b1000017945 */ /* 0x000fe60003800200 */
[----:B------:R-:W-:-:S13]  /*4af0*/  ISETP.GE.AND P0, PT, R0, R3, PT ;  /* 0x000000030000720c */ /* 0x000fda0003f06270 */
[----:B------:R-:W-:Y:S05]  /*4b00*/  @P0 BRA `(.L_x_483) ;  /* 0x0000000800b80947 */ /* 0x000fea0003800000 */
[----:B------:R-:W-:Y:S01]  /*4b10*/  LOP3.LUT R2, RZ, R0, RZ, 0x33, !PT ;  /* 0x00000000ff027212 */ /* 0x000fe200078e33ff */
[----:B------:R-:W-:Y:S03]  /*4b20*/  BSSY.RECONVERGENT B2, `(.L_x_484) ;  /* 0x0000030000027945 */ /* 0x000fe60003800200 */
[----:B------:R-:W-:-:S04]  /*4b30*/  IADD3 R20, PT, PT, -R7, UR4, R2 ;  /* 0x0000000407147c10 */ /* 0x000fc8000fffe102 */
[----:B------:R-:W-:-:S04]  /*4b40*/  LOP3.LUT R2, R20, 0x300, RZ, 0xc0, !PT ;  /* 0x0000030014027812 */ /* 0x000fc800078ec0ff */
[----:B------:R-:W-:Y:S01]  /*4b50*/  ISETP.NE.AND P0, PT, R2, 0x300, PT ;  /* 0x000003000200780c */ /* 0x000fe20003f05270 */
[----:B------:R-:W-:-:S12]  /*4b60*/  IMAD.MOV.U32 R2, RZ, RZ, R0 ;  /* 0x000000ffff027224 */ /* 0x000fd800078e0000 */
[----:B------:R-:W-:Y:S05]  /*4b70*/  @!P0 BRA `(.L_x_485) ;  /* 0x0000000000a88947 */ /* 0x000fea0003800000 */
[----:B------:R-:W0:Y:S01]  /*4b80*/  LDC.64 R4, c[0x0][0x380] ;  /* 0x0000e000ff047b82 */ /* 0x000e220000000a00 */
[----:B------:R-:W-:Y:S01]  /*4b90*/  LEA.HI R2, R20, 0x1, RZ, 0x18 ;  /* 0x0000000114027811 */ /* 0x000fe200078fc0ff */
[----:B------:R-:W-:-:S03]  /*4ba0*/  IMAD.IADD R21, R0, 0x1, R7 ;  /* 0x0000000100157824 */ /* 0x000fc600078e0207 */
[----:B------:R-:W-:Y:S01]  /*4bb0*/  LOP3.LUT R6, R2, 0x3, RZ, 0xc0, !PT ;  /* 0x0000000302067812 */ /* 0x000fe200078ec0ff */
[----:B------:R-:W-:-:S04]  /*4bc0*/  IMAD.MOV.U32 R2, RZ, RZ, R0 ;  /* 0x000000ffff027224 */ /* 0x000fc800078e0000 */
[----:B------:R-:W-:-:S07]  /*4bd0*/  IMAD.MOV R6, RZ, RZ, -R6 ;  /* 0x000000ffff067224 */ /* 0x000fce00078e0a06 */
.L_x_488:
[----:B0-----:R-:W-:-:S05]  /*4be0*/  IMAD.WIDE.U32 R18, R21, 0x10, R4 ;  /* 0x0000001015127825 */ /* 0x001fca00078e0004 */
[----:B------:R-:W2:Y:S04]  /*4bf0*/  LDG.E.64.CONSTANT R8, desc[UR6][R18.64] ;  /* 0x0000000612087981 */ /* 0x000ea8000c1e9b00 */
[----:B------:R-:W3:Y:S01]  /*4c00*/  LDG.E.64.CONSTANT R14, desc[UR6][R18.64+0x8] ;  /* 0x00000806120e7981 */ /* 0x000ee2000c1e9b00 */
[----:B------:R-:W-:Y:S01]  /*4c10*/  VIADD R6, R6, 0x1 ;  /* 0x0000000106067836 */ /* 0x000fe20000000000 */
[----:B------:R-:W-:Y:S01]  /*4c20*/  BSSY.RECONVERGENT B3, `(.L_x_486) ;  /* 0x000001c000037945 */ /* 0x000fe20003800200 */
[----:B------:R-:W-:Y:S02]  /*4c30*/  IMAD.MOV.U32 R23, RZ, RZ, R10 ;  /* 0x000000ffff177224 */ /* 0x000fe400078e000a */
[----:B------:R-:W-:Y:S01]  /*4c40*/  IMAD.MOV.U32 R25, RZ, RZ, R11 ;  /* 0x000000ffff197224 */ /* 0x000fe200078e000b */
[----:B------:R-:W-:Y:S01]  /*4c50*/  ISETP.NE.AND P2, PT, R6, RZ, PT ;  /* 0x000000ff0600720c */ /* 0x000fe20003f45270 */
[----:B------:R-:W-:-:S02]  /*4c60*/  IMAD.MOV.U32 R16, RZ, RZ, R12 ;  /* 0x000000ffff107224 */ /* 0x000fc400078e000c */
[----:B------:R-:W-:Y:S01]  /*4c70*/  IMAD.MOV.U32 R17, RZ, RZ, R13 ;  /* 0x000000ffff117224 */ /* 0x000fe200078e000d */
[----:B--2---:R-:W-:Y:S02]  /*4c80*/  DSETP.GE.AND P0, PT, |R8|, UR10, PT ;  /* 0x0000000a08007e2a */ /* 0x004fe4000bf06200 */
[----:B------:R-:W-:Y:S01]  /*4c90*/  DSETP.LT.AND P1, PT, |R12|, |R8|, PT ;  /* 0x400000080c00722a */ /* 0x000fe20003f21200 */
[----:B---3--:R-:W-:Y:S01]  /*4ca0*/  IMAD.MOV.U32 R10, RZ, RZ, R14 ;  /* 0x000000ffff0a7224 */ /* 0x008fe200078e000e */
[----:B------:R-:W-:Y:S01]  /*4cb0*/  MOV R13, R9 ;  /* 0x00000009000d7202 */ /* 0x000fe20000000f00 */
        /* <DEDUP_REMOVED lines=18> */
.L_x_487:
[----:B------:R-:W-:Y:S05]  /*4de0*/  BSYNC.RECONVERGENT B3 ;  /* 0x0000000000037941 */ /* 0x000fea0003800200 */
.L_x_486:
[----:B------:R-:W-:Y:S02]  /*4df0*/  VIADD R2, R2, 0x100 ;  /* 0x0000010002027836 */ /* 0x000fe40000000000 */
[----:B------:R-:W-:Y:S01]  /*4e00*/  VIADD R21, R21, 0x100 ;  /* 0x0000010015157836 */ /* 0x000fe20000000000 */
[----:B------:R-:W-:Y:S06]  /*4e10*/  @P2 BRA `(.L_x_488) ;  /* 0xfffffffc00702947 */ /* 0x000fec000383ffff */
.L_x_485:
[----:B------:R-:W-:Y:S05]  /*4e20*/  BSYNC.RECONVERGENT B2 ;  /* 0x0000000000027941 */ /* 0x000fea0003800200 */
.L_x_484:
[----:B------:R-:W-:-:S13]  /*4e30*/  ISETP.GE.U32.AND P0, PT, R20, 0x300, PT ;  /* 0x000003001400780c */ /* 0x000fda0003f06070 */
[----:B------:R-:W-:Y:S05]  /*4e40*/  @!P0 BRA `(.L_x_483) ;  /* 0x0000000400e88947 */ /* 0x000fea0003800000 */
[----:B------:R-:W0:Y:S01]  /*4e50*/  LDCU.64 UR8, c[0x0][0x380] ;  /* 0x00007000ff0877ac */ /* 0x000e220008000a00 */
[----:B------:R-:W1:Y:S01]  /*4e60*/  LDC.64 R22, c[0x0][0x380] ;  /* 0x0000e000ff167b82 */ /* 0x000e620000000a00 */
[C---:B------:R-:W-:Y:S01]  /*4e70*/  IADD3 R6, P0, PT, R2.reuse, R7, RZ ;  /* 0x0000000702067210 */ /* 0x040fe20007f1e0ff */
[----:B------:R-:W-:-:S04]  /*4e80*/  IMAD.IADD R4, R2, 0x1, R7 ;  /* 0x0000000102047824 */ /* 0x000fc800078e0207 */
[----:B------:R-:W-:Y:S01]  /*4e90*/  IMAD.X R9, RZ, RZ, RZ, P0 ;  /* 0x000000ffff097224 */ /* 0x000fe200000e06ff */
[----:B0-----:R-:W-:-:S04]  /*4ea0*/  LEA R5, P1, R6, UR8, 0x4 ;  /* 0x0000000806057c11 */ /* 0x001fc8000f8220ff */
[----:B------:R-:W-:Y:S02]  /*4eb0*/  IADD3 R5, P0, PT, R5, 0x3008, RZ ;  /* 0x0000300805057810 */ /* 0x000fe40007f1e0ff */
[----:B------:R-:W-:-:S05]  /*4ec0*/  LEA.HI.X R6, R6, UR9, R9, 0x4, P1 ;  /* 0x0000000906067c11 */ /* 0x000fca00088f2409 */
[----:B------:R-:W-:-:S07]  /*4ed0*/  IMAD.X R6, RZ, RZ, R6, P0 ;  /* 0x000000ffff067224 */ /* 0x000fce00000e0606 */
.L_x_497:
[----:B-1----:R-:W-:-:S05]  /*4ee0*/  IMAD.WIDE.U32 R20, R4, 0x10, R22 ;  /* 0x0000001004147825 */ /* 0x002fca00078e0016 */
[----:B------:R-:W2:Y:S04]  /*4ef0*/  LDG.E.64.CONSTANT R24, desc[UR6][R20.64] ;  /* 0x0000000614187981 */ /* 0x000ea8000c1e9b00 */
[----:B------:R0:W3:Y:S02]  /*4f00*/  LDG.E.64.CONSTANT R8, desc[UR6][R20.64+0x8] ;  /* 0x0000080614087981 */ /* 0x0000e4000c1e9b00 */
[----:B0-----:R-:W-:Y:S02]  /*4f10*/  IMAD.MOV.U32 R20, RZ, RZ, R5 ;  /* 0x000000ffff147224 */ /* 0x001fe400078e0005 */
[----:B------:R-:W-:-:S05]  /*4f20*/  IMAD.MOV.U32 R21, RZ, RZ, R6 ;  /* 0x000000ffff157224 */ /* 0x000fca00078e0006 */
[----:B------:R0:W5:Y:S04]  /*4f30*/  LDG.E.64.CONSTANT R18, desc[UR6][R20.64+-0x2008] ;  /* 0xffdff80614127981 */ /* 0x000168000c1e9b00 */
[----:B------:R0:W5:Y:S01]  /*4f40*/  LDG.E.64.CONSTANT R16, desc[UR6][R20.64+-0x2000] ;  /* 0xffe0000614107981 */ /* 0x000162000c1e9b00 */
[----:B------:R-:W-:Y:S01]  /*4f50*/  BSSY.RECONVERGENT B2, `(.L_x_489) ;  /* 0x0000017000027945 */ /* 0x000fe20003800200 */
[----:B--2---:R-:W-:Y:S01]  /*4f60*/  DSETP.GE.AND P0, PT, |R24|, UR10, PT ;  /* 0x0000000a18007e2a */ /* 0x004fe2000bf06200 */
[----:B------:R-:W-:Y:S01]  /*4f70*/  IMAD.MOV.U32 R14, RZ, RZ, R24 ;  /* 0x000000ffff0e7224 */ /* 0x000fe200078e0018 */
[----:B------:R-:W-:Y:S01]  /*4f80*/  DSETP.LT.AND P1, PT, |R12|, |R24|, PT ;  /* 0x400000180c00722a */ /* 0x000fe20003f21200 */
[----:B------:R-:W-:Y:S01]  /*4f90*/  IMAD.MOV.U32 R15, RZ, RZ, R25 ;  /* 0x000000ffff0f7224 */ /* 0x000fe200078e0019 */
[----:B---3--:R-:W-:Y:S01]  /*4fa0*/  MOV R27, R9 ;  /* 0x00000009001b7202 */ /* 0x008fe20000000f00 */
[----:B------:R-:W-:-:S11]  /*4fb0*/  IMAD.MOV.U32 R7, RZ, RZ, R8 ;  /* 0x000000ffff077224 */ /* 0x000fd600078e0008 */
        /* <DEDUP_REMOVED lines=16> */
.L_x_490:
[----:B------:R-:W-:Y:S05]  /*50c0*/  BSYNC.RECONVERGENT B2 ;  /* 0x0000000000027941 */ /* 0x000fea0003800200 */
.L_x_489:
        /* <DEDUP_REMOVED lines=26> */
.L_x_492:
[----:B------:R-:W-:Y:S05]  /*5270*/  BSYNC.RECONVERGENT B2 ;  /* 0x0000000000027941 */ /* 0x000fea0003800200 */
.L_x_491:
[----:B------:R0:W5:Y:S01]  /*5280*/  LDG.E.64.CONSTANT R14, desc[UR6][R20.64] ;  /* 0x00000006140e7981 */ /* 0x000162000c1e9b00 */
[----:B------:R-:W-:Y:S01]  /*5290*/  DSETP.GE.AND P0, PT, |R12|, UR10, PT ;  /* 0x0000000a0c007e2a */ /* 0x000fe2000bf06200 */
[----:B------:R-:W-:Y:S01]  /*52a0*/  BSSY.RECONVERGENT B2, `(.L_x_493) ;  /* 0x0000017000027945 */ /* 0x000fe20003800200 */
[----:B------:R-:W-:Y:S01]  /*52b0*/  DSETP.LT.AND P1, PT, |R24|, |R12|, PT ;  /* 0x4000000c1800722a */ /* 0x000fe20003f21200 */
[----:B------:R-:W-:Y:S01]  /*52c0*/  IMAD.MOV.U32 R16, RZ, RZ, R12 ;  /* 0x000000ffff107224 */ /* 0x000fe200078e000c */
[----:B------:R-:W-:Y:S01]  /*52d0*/  DSETP.GE.AND P2, PT, |R8|, UR10, PT ;  /* 0x0000000a08007e2a */ /* 0x000fe2000bf46200 */
[----:B------:R-:W-:Y:S01]  /*52e0*/  IMAD.MOV.U32 R17, RZ, RZ, R13 ;  /* 0x000000ffff117224 */ /* 0x000fe200078e000d */
[----:B------:R-:W-:Y:S01]  /*52f0*/  MOV R19, R10 ;  /* 0x0000000a00137202 */ /* 0x000fe20000000f00 */
        /* <DEDUP_REMOVED lines=17> */
.L_x_494:
[----:B------:R-:W-:Y:S05]  /*5410*/  BSYNC.RECONVERGENT B2 ;  /* 0x0000000000027941 */ /* 0x000fea0003800200 */
.L_x_493:
[----:B------:R-:W-:Y:S01]  /*5420*/  DSETP.LT.AND P0, PT, |R16|, |R8|, PT ;  /* 0x400000081000722a */ /* 0x000fe20003f01200 */
[----:B------:R-:W-:Y:S01]  /*5430*/  BSSY.RECONVERGENT B2, `(.L_x_495) ;  /* 0x0000015000027945 */ /* 0x000fe20003800200 */
[----:B------:R-:W-:Y:S02]  /*5440*/  IMAD.MOV.U32 R12, RZ, RZ, R8 ;  /* 0x000000ffff0c7224 */ /* 0x000fe400078e0008 */
[----:B------:R-:W-:Y:S02]  /*5450*/  IMAD.MOV.U32 R13, RZ, RZ, R9 ;  /* 0x000000ffff0d7224 */ /* 0x000fe400078e0009 */
[----:B-----5:R-:W-:Y:S02]  /*5460*/  IMAD.MOV.U32 R10, RZ, RZ, R14 ;  /* 0x000000ffff0a7224 */ /* 0x020fe400078e000e */
        /* <DEDUP_REMOVED lines=17> */
.L_x_496:
[----:B------:R-:W-:Y:S05]  /*5580*/  BSYNC.RECONVERGENT B2 ;  /* 0x0000000000027941 */ /* 0x000fea0003800200 */
.L_x_495:
[----:B------:R-:W-:Y:S01]  /*5590*/  VIADD R2, R2, 0x400 ;  /* 0x0000040002027836 */ /* 0x000fe20000000000 */
[----:B------:R-:W-:Y:S02]  /*55a0*/  IADD3 R5, P1, PT, R20, 0x4000, RZ ;  /* 0x0000400014057810 */ /* 0x000fe40007f3e0ff */
[----:B------:R-:W-:Y:S02]  /*55b0*/  IADD3 R4, PT, PT, R4, 0x400, RZ ;  /* 0x0000040004047810 */ /* 0x000fe40007ffe0ff */
[----:B------:R-:W-:Y:S01]  /*55c0*/  ISETP.GE.AND P0, PT, R2, R3, PT ;  /* 0x000000030200720c */ /* 0x000fe20003f06270 */
[----:B------:R-:W-:-:S12]  /*55d0*/  IMAD.X R6, RZ, RZ, R21, P1 ;  /* 0x000000ffff067224 */ /* 0x000fd800008e0615 */
[----:B------:R-:W-:Y:S05]  /*55e0*/  @!P0 BRA `(.L_x_497) ;  /* 0xfffffff8003c8947 */ /* 0x000fea000383ffff */
.L_x_483:
[----:B------:R-:W-:Y:S05]  /*55f0*/  BSYNC.RECONVERGENT B1 ;  /* 0x0000000000017941 */ /* 0x000fea0003800200 */
.L_x_482:
        /* <DEDUP_REMOVED lines=34> */
.L_x_499:
[----:B------:R-:W-:Y:S05]  /*5820*/  BSYNC.RECONVERGENT B1 ;  /* 0x0000000000017941 */ /* 0x000fea0003800200 */
.L_x_498:
[----:B------:R-:W-:Y:S01]  /*5830*/  ISETP.GT.AND P0, PT, R14, 0x1d, PT ;  /* 0x0000001d0e00780c */ /* 0x000fe20003f04270 */
[----:B------:R0:W1:Y:S01]  /*5840*/  SHFL.DOWN PT, R6, R2, 0x2, 0x1f ;  /* 0x08401f0002067f89 */ /* 0x00006200000e0000 */
[----:B------:R-:W-:Y:S01]  /*5850*/  BSSY.RECONVERGENT B1, `(.L_x_500) ;  /* 0x000001f000017945 */ /* 0x000fe20003800200 */
[----:B------:R-:W-:Y:S01]  /*5860*/  IMAD.MOV.U32 R8, RZ, RZ, R15 ;  /* 0x000000ffff087224 */ /* 0x000fe200078e000f */
[----:B------:R-:W-:Y:S01]  /*5870*/  MOV R9, R16 ;  /* 0x0000001000097202 */ /* 0x000fe20000000f00 */
[----:B------:R0:W2:Y:S01]  /*5880*/  SHFL.DOWN PT, R7, R3, 0x2, 0x1f ;  /* 0x08401f0003077f89 */ /* 0x0000a200000e0000 */
[----:B------:R-:W-:Y:S02]  /*5890*/  IMAD.MOV.U32 R4, RZ, RZ, R2 ;  /* 0x000000ffff047224 */ /* 0x000fe400078e0002 */
[----:B------:R-:W-:Y:S01]  /*58a0*/  IMAD.MOV.U32 R5, RZ, RZ, R3 ;  /* 0x000000ffff057224 */ /* 0x000fe200078e0003 */
[----:B------:R0:W3:Y:S04]  /*58b0*/  SHFL.DOWN PT, R10, R15, 0x2, 0x1f ;  /* 0x08401f000f0a7f89 */ /* 0x0000e800000e0000 */
        /* <DEDUP_REMOVED lines=24> */
.L_x_501:
[----:B------:R-:W-:Y:S05]  /*5a40*/  BSYNC.RECONVERGENT B1 ;  /* 0x0000000000017941 */ /* 0x000fea0003800200 */
.L_x_500:
[----:B------:R-:W-:Y:S01]  /*5a50*/  ISETP.GT.AND P0, PT, R14, 0x1b, PT ;  /* 0x0000001b0e00780c */ /* 0x000fe20003f04270 */
[----:B-1----:R1:W1:Y:S01]  /*5a60*/  SHFL.DOWN PT, R6, R4, 0x4, 0x1f ;  /* 0x08801f0004067f89 */ /* 0x00226200000e0000 */
[----:B------:R-:W-:Y:S01]  /*5a70*/  BSSY.RECONVERGENT B1, `(.L_x_502) ;  /* 0x000001f000017945 */ /* 0x000fe20003800200 */
[----:B------:R-:W-:Y:S02]  /*5a80*/  IMAD.MOV.U32 R12, RZ, RZ, R8 ;  /* 0x000000ffff0c7224 */ /* 0x000fe400078e0008 */
[----:B--2---:R2:W1:Y:S01]  /*5a90*/  SHFL.DOWN PT, R7, R5, 0x4, 0x1f ;  /* 0x08801f0005077f89 */ /* 0x00446200000e0000 */
[----:B------:R-:W-:Y:S02]  /*5aa0*/  IMAD.MOV.U32 R13, RZ, RZ, R9 ;  /* 0x000000ffff0d7224 */ /* 0x000fe400078e0009 */
[----:B0-----:R-:W-:Y:S01]  /*5ab0*/  IMAD.MOV.U32 R2, RZ, RZ, R4 ;  /* 0x000000ffff027224 */ /* 0x001fe200078e0004 */
[----:B----4-:R2:W0:Y:S01]  /*5ac0*/  SHFL.DOWN PT, R11, R8, 0x4, 0x1f ;  /* 0x08801f00080b7f89 */ /* 0x01042200000e0000 */
[----:B------:R-:W-:-:S03]  /*5ad0*/  IMAD.MOV.U32 R3, RZ, RZ, R5 ;  /* 0x000000ffff037224 */ /* 0x000fc600078e0005 */
[----:B---3--:R2:W3:Y:S01]  /*5ae0*/  SHFL.DOWN PT, R10, R9, 0x4, 0x1f ;  /* 0x08801f00090a7f89 */ /* 0x0084e200000e0000 */
[----:B------:R-:W-:Y:S05]  /*5af0*/  @P0 BRA `(.L_x_503) ;  /* 0x0000000000580947 */ /* 0x000fea0003800000 */
[----:B-1----:R-:W-:Y:S01]  /*5b00*/  DSETP.GE.AND P0, PT, |R6|, UR10, PT ;  /* 0x0000000a06007e2a */ /* 0x002fe2000bf06200 */
[----:B0-----:R-:W-:Y:S01]  /*5b10*/  MOV R12, R11 ;  /* 0x0000000b000c7202 */ /* 0x001fe20000000f00 */
        /* <DEDUP_REMOVED lines=20> */
.L_x_503:
[----:B------:R-:W-:Y:S05]  /*5c60*/  BSYNC.RECONVERGENT B1 ;  /* 0x0000000000017941 */ /* 0x000fea0003800200 */
.L_x_502:
[----:B------:R-:W-:Y:S01]  /*5c70*/  ISETP.GT.AND P0, PT, R14, 0x17, PT ;  /* 0x000000170e00780c */ /* 0x000fe20003f04270 */
[----:B-1----:R1:W4:Y:S01]  /*5c80*/  SHFL.DOWN PT, R4, R2, 0x8, 0x1f ;  /* 0x09001f0002047f89 */ /* 0x00232200000e0000 */
[----:B------:R-:W-:Y:S01]  /*5c90*/  BSSY.RECONVERGENT B1, `(.L_x_504) ;  /* 0x000001f000017945 */ /* 0x000fe20003800200 */
[----:B---3--:R-:W-:Y:S02]  /*5ca0*/  IMAD.MOV.U32 R10, RZ, RZ, R12 ;  /* 0x000000ffff0a7224 */ /* 0x008fe400078e000c */
[----:B--2---:R1:W2:Y:S01]  /*5cb0*/  SHFL.DOWN PT, R5, R3, 0x8, 0x1f ;  /* 0x09001f0003057f89 */ /* 0x0042a200000e0000 */
[----:B0-----:R-:W-:Y:S02]  /*5cc0*/  IMAD.MOV.U32 R11, RZ, RZ, R13 ;  /* 0x000000ffff0b7224 */ /* 0x001fe400078e000d */
[----:B------:R-:W-:Y:S01]  /*5cd0*/  IMAD.MOV.U32 R8, RZ, RZ, R2 ;  /* 0x000000ffff087224 */ /* 0x000fe200078e0002 */
[----:B------:R1:W0:Y:S01]  /*5ce0*/  SHFL.DOWN PT, R7, R12, 0x8, 0x1f ;  /* 0x09001f000c077f89 */ /* 0x00022200000e0000 */
[----:B------:R-:W-:-:S03]  /*5cf0*/  IMAD.MOV.U32 R9, RZ, RZ, R3 ;  /* 0x000000ffff097224 */ /* 0x000fc600078e0003 */
[----:B------:R1:W3:Y:S01]  /*5d00*/  SHFL.DOWN PT, R6, R13, 0x8, 0x1f ;  /* 0x09001f000d067f89 */ /* 0x0002e200000e0000 */
[----:B------:R-:W-:Y:S05]  /*5d10*/  @P0 BRA `(.L_x_505) ;  /* 0x0000000000580947 */ /* 0x000fea0003800000 */
[----:B--2-4-:R-:W-:Y:S01]  /*5d20*/  DSETP.GE.AND P0, PT, |R4|, UR10, PT ;  /* 0x0000000a04007e2a */ /* 0x014fe2000bf06200 */
[----:B0-----:R-:W-:Y:S01]  /*5d30*/  IMAD.MOV.U32 R10, RZ, RZ, R7 ;  /* 0x000000ffff0a7224 */ /* 0x001fe200078e0007 */
[----:B------:R-:W-:Y:S01]  /*5d40*/  DSETP.LT.AND P1, PT, |R2|, |R4|, PT ;  /* 0x400000040200722a */ /* 0x000fe20003f21200 */
[----:B---3--:R-:W-:Y:S01]  /*5d50*/  IMAD.MOV.U32 R11, RZ, RZ, R6 ;  /* 0x000000ffff0b7224 */ /* 0x008fe200078e0006 */
        /* <DEDUP_REMOVED lines=18> */
.L_x_505:
[----:B------:R-:W-:Y:S05]  /*5e80*/  BSYNC.RECONVERGENT B1 ;  /* 0x0000000000017941 */ /* 0x000fea0003800200 */
.L_x_504:
[----:B------:R-:W-:Y:S01]  /*5e90*/  ISETP.GT.AND P0, PT, R14, 0xf, PT ;  /* 0x0000000f0e00780c */ /* 0x000fe20003f04270 */
[----:B-1----:R1:W1:Y:S01]  /*5ea0*/  SHFL.DOWN PT, R2, R8, 0x10, 0x1f ;  /* 0x0a001f0008027f89 */ /* 0x00226200000e0000 */
[----:B------:R-:W-:Y:S01]  /*5eb0*/  BSSY.RECONVERGENT B1, `(.L_x_506) ;  /* 0x000001f000017945 */ /* 0x000fe20003800200 */
[----:B---3--:R-:W-:Y:S02]  /*5ec0*/  IMAD.MOV.U32 R6, RZ, RZ, R10 ;  /* 0x000000ffff067224 */ /* 0x008fe400078e000a */
[----:B------:R3:W1:Y:S01]  /*5ed0*/  SHFL.DOWN PT, R3, R9, 0x10, 0x1f ;  /* 0x0a001f0009037f89 */ /* 0x00066200000e0000 */
[----:B0-----:R-:W-:Y:S02]  /*5ee0*/  IMAD.MOV.U32 R7, RZ, RZ, R11 ;  /* 0x000000ffff077224 */ /* 0x001fe400078e000b */
[----:B----4-:R-:W-:Y:S01]  /*5ef0*/  IMAD.MOV.U32 R4, RZ, RZ, R8 ;  /* 0x000000ffff047224 */ /* 0x010fe200078e0008 */
[----:B------:R3:W0:Y:S01]  /*5f00*/  SHFL.DOWN PT, R13, R10, 0x10, 0x1f ;  /* 0x0a001f000a0d7f89 */ /* 0x00062200000e0000 */
[----:B--2---:R-:W-:-:S03]  /*5f10*/  IMAD.MOV.U32 R5, RZ, RZ, R9 ;  /* 0x000000ffff057224 */ /* 0x004fc600078e0009 */
[----:B------:R3:W2:Y:S01]  /*5f20*/  SHFL.DOWN PT, R12, R11, 0x10, 0x1f ;  /* 0x0a001f000b0c7f89 */ /* 0x0006a200000e0000 */
[----:B------:R-:W-:Y:S05]  /*5f30*/  @P0 BRA `(.L_x_507) ;  /* 0x0000000000580947 */ /* 0x000fea0003800000 */
[----:B-1----:R-:W-:Y:S01]  /*5f40*/  DSETP.GE.AND P0, PT, |R2|, UR10, PT ;  /* 0x0000000a02007e2a */ /* 0x002fe2000bf06200 */
[----:B0-----:R-:W-:Y:S01]  /*5f50*/  IMAD.MOV.U32 R6, RZ, RZ, R13 ;  /* 0x000000ffff067224 */ /* 0x001fe200078e000d */
        /* <DEDUP_REMOVED lines=20> */
.L_x_507:
[----:B------:R-:W-:Y:S05]  /*60a0*/  BSYNC.RECONVERGENT B1 ;  /* 0x0000000000017941 */ /* 0x000fea0003800200 */
.L_x_506:
[----:B------:R-:W-:Y:S01]  /*60b0*/  ISETP.NE.AND P0, PT, R14, RZ, PT ;  /* 0x000000ff0e00720c */ /* 0x000fe20003f05270 */
[----:B------:R-:W-:-:S12]  /*60c0*/  BSSY.RECONVERGENT B1, `(.L_x_508) ;  /* 0x000000a000017945 */ /* 0x000fd80003800200 */
[----:B------:R-:W-:Y:S05]  /*60d0*/  @P0 BRA `(.L_x_509) ;  /* 0x0000000000200947 */ /* 0x000fea0003800000 */
[----:B-1----:R-:W1:Y:S01]  /*60e0*/  S2R R8, SR_CgaCtaId ;  /* 0x0000000000087919 */ /* 0x002e620000008800 */
[----:B------:R-:W-:Y:S02]  /*60f0*/  MOV R3, 0x400 ;  /* 0x0000040000037802 */ /* 0x000fe40000000f00 */
[----:B------:R-:W-:-:S04]  /*6100*/  SHF.R.U32.HI R2, RZ, 0x1, R0 ;  /* 0x00000001ff027819 */ /* 0x000fc80000011600 */
[----:B------:R-:W-:Y:S02]  /*6110*/  LOP3.LUT R2, R2, 0x1f0, RZ, 0xc0, !PT ;  /* 0x000001f002027812 */ /* 0x000fe400078ec0ff */
[----:B-1----:R-:W-:-:S05]  /*6120*/  LEA R3, R8, R3, 0x18 ;  /* 0x0000000308037211 */ /* 0x002fca00078ec0ff */
[----:B------:R-:W-:-:S05]  /*6130*/  IMAD.IADD R3, R2, 0x1, R3 ;  /* 0x0000000102037824 */ /* 0x000fca00078e0203 */
[----:B------:R4:W-:Y:S04]  /*6140*/  STS.64 [R3+0x10], R6 ;  /* 0x0000100603007388 */ /* 0x0009e80000000a00 */
[----:B------:R4:W-:Y:S02]  /*6150*/  STS.64 [R3+0x8], R4 ;  /* 0x0000080403007388 */ /* 0x0009e40000000a00 */
.L_x_509:
[----:B------:R-:W-:Y:S05]  /*6160*/  BSYNC.RECONVERGENT B1 ;  /* 0x0000000000017941 */ /* 0x000fea0003800200 */
.L_x_508:
        /* <DEDUP_REMOVED lines=8> */
[----:B---3--:R-:W3:Y:S04]  /*61f0*/  LDS.128 R8, [R0+0x20] ;  /* 0x0000200000087984 */ /* 0x008ee80000000c00 */
[----:B------:R4:W4:Y:S04]  /*6200*/  LDS.64 R2, [R0+0x80] ;  /* 0x0000800000027984 */ /* 0x0009280000000a00 */
[----:B0-2---:R0:W2:Y:S01]  /*6210*/  LDS.128 R12, [R0+0x30] ;  /* 0x00003000000c7984 */ /* 0x0050a20000000c00 */
[----:B-1----:R-:W-:Y:S01]  /*6220*/  DSETP.GE.AND P0, PT, |R16|, UR10, PT ;  /* 0x0000000a10007e2a */ /* 0x002fe2000bf06200 */
[----:B------:R-:W-:Y:S01]  /*6230*/  IMAD.MOV.U32 R20, RZ, RZ, R16 ;  /* 0x000000ffff147224 */ /* 0x000fe200078e0010 */
[----:B------:R-:W-:Y:S01]  /*6240*/  DSETP.LT.AND P2, PT, |R4|, |R16|, PT ;  /* 0x400000100400722a */ /* 0x000fe20003f41200 */
[----:B------:R-:W-:-:S02]  /*6250*/  IMAD.MOV.U32 R21, RZ, RZ, R17 ;  /* 0x000000ffff157224 */ /* 0x000fc400078e0011 */
[----:B---3--:R-:W-:Y:S02]  /*6260*/  IMAD.MOV.U32 R23, RZ, RZ, R8 ;  /* 0x000000ffff177224 */ /* 0x008fe400078e0008 */
[----:B------:R-:W-:-:S09]  /*6270*/  IMAD.MOV.U32 R25, RZ, RZ, R9 ;  /* 0x000000ffff197224 */ /* 0x000fd200078e0009 */
[----:B0-2-4-:R-:W-:Y:S05]  /*6280*/  @P0 BRA P2, `(.L_x_511) ;  /* 0x00000000003c0947 */ /* 0x015fea0001000000 */
        /* <DEDUP_REMOVED lines=15> */
.L_x_511:
[----:B------:R-:W-:Y:S05]  /*6380*/  BSYNC.RECONVERGENT B1 ;  /* 0x0000000000017941 */ /* 0x000fea0003800200 */
.L_x_510:
        /* <DEDUP_REMOVED lines=25> */
.L_x_513:
[----:B------:R-:W-:Y:S05]  /*6520*/  BSYNC.RECONVERGENT B1 ;  /* 0x0000000000017941 */ /* 0x000fea0003800200 */
.L_x_512:
        /* <DEDUP_REMOVED lines=23> */
.L_x_515:
[----:B------:R-:W-:Y:S05]  /*66a0*/  BSYNC.RECONVERGENT B1 ;  /* 0x0000000000017941 */ /* 0x000fea0003800200 */
.L_x_514:
[----:B------:R0:W1:Y:S01]  /*66b0*/  LDS.128 R12, [R0+0x60] ;  /* 0x00006000000c7984 */ /* 0x0000620000000c00 */
[----:B------:R-:W-:Y:S01]  /*66c0*/  DSETP.GE.AND P0, PT, |R6|, UR10, PT ;  /* 0x0000000a06007e2a */ /* 0x000fe2000bf06200 */
[----:B------:R-:W-:Y:S01]  /*66d0*/  BSSY.RECONVERGENT B1, `(.L_x_516) ;  /* 0x0000018000017945 */ /* 0x000fe20003800200 */
[----:B------:R-:W-:Y:S01]  /*66e0*/  DSETP.LT.AND P2, PT, |R20|, |R6|, PT ;  /* 0x400000061400722a */ /* 0x000fe20003f41200 */
[----:B------:R0:W3:Y:S01]  /*66f0*/  LDS.128 R8, [R0+0x70] ;  /* 0x0000700000087984 */ /* 0x0000e20000000c00 */
[----:B--2---:R-:W-:Y:S01]  /*6700*/  DSETP.GE.AND P3, PT, |R18|, UR10, PT ;  /* 0x0000000a12007e2a */ /* 0x004fe2000bf66200 */
[----:B------:R-:W-:Y:S01]  /*6710*/  IMAD.MOV.U32 R4, RZ, RZ, R6 ;  /* 0x000000ffff047224 */ /* 0x000fe200078e0006 */
[----:B------:R-:W-:Y:S01]  /*6720*/  MOV R29, R17 ;  /* 0x00000011001d7202 */ /* 0x000fe20000000f00 */
        /* <DEDUP_REMOVED lines=18> */
.L_x_517:
[----:B------:R-:W-:Y:S05]  /*6850*/  BSYNC.RECONVERGENT B1 ;  /* 0x0000000000017941 */ /* 0x000fea0003800200 */
.L_x_516:
        /* <DEDUP_REMOVED lines=23> */
.L_x_519:
[----:B------:R-:W-:Y:S05]  /*69d0*/  BSYNC.RECONVERGENT B1 ;  /* 0x0000000000017941 */ /* 0x000fea0003800200 */
.L_x_518:
        /* <DEDUP_REMOVED lines=23> */
.L_x_521:
[----:B------:R-:W-:Y:S05]  /*6b50*/  BSYNC.RECONVERGENT B1 ;  /* 0x0000000000017941 */ /* 0x000fea0003800200 */
.L_x_520:
        /* <DEDUP_REMOVED lines=21> */
.L_x_429:
[----:B------:R-:W-:Y:S05]  /*6cb0*/  BSYNC.RECONVERGENT B0 ;  /* 0x0000000000007941 */ /* 0x000fea0003800200 */
.L_x_396:
[----:B------:R-:W-:Y:S05]  /*6cc0*/  @P1 EXIT ;  /* 0x000000000000194d */ /* 0x000fea0003800000 */
[----:B-1234-:R-:W1:Y:S02]  /*6cd0*/  LDC.64 R2, c[0x0][0x388] ;  /* 0x0000e200ff027b82 */ /* 0x01ee640000000a00 */
[----:B-1----:R-:W-:Y:S04]  /*6ce0*/  STG.E.64 desc[UR6][R2.64], R4 ;  /* 0x0000000402007986 */ /* 0x002fe8000c101b06 */
[----:B------:R-:W-:Y:S01]  /*6cf0*/  STG.E.64 desc[UR6][R2.64+0x8], R6 ;  /* 0x0000080602007986 */ /* 0x000fe2000c101b06 */
[----:B------:R-:W-:Y:S05]  /*6d00*/  EXIT ;  /* 0x000000000000794d */ /* 0x000fea0003800000 */
.L_x_522:
        /* <DEDUP_REMOVED lines=15> */
.L_x_816:


//--------------------- .text._ZN6thrust24THRUST_300001_SM_1000_NS8cuda_cub4core6detail13_kernel_agentINS1_8__reduce10DrainAgentIiEEJN3cub18CUB_300001_SM_10009GridQueueIjEEiEEEvDpT0_ --------------------------
	.section	.text._ZN6thrust24THRUST_300001_SM_1000_NS8cuda_cub4core6detail13_kernel_agentINS1_8__reduce10DrainAgentIiEEJN3cub18CUB_300001_SM_10009GridQueueIjEEiEEEvDpT0_,"ax",@progbits
	.align	128
        .global         _ZN6thrust24THRUST_300001_SM_1000_NS8cuda_cub4core6detail13_kernel_agentINS1_8__reduce10DrainAgentIiEEJN3cub18CUB_300001_SM_10009GridQueueIjEEiEEEvDpT0_
        .type           _ZN6thrust24THRUST_300001_SM_1000_NS8cuda_cub4core6detail13_kernel_agentINS1_8__reduce10DrainAgentIiEEJN3cub18CUB_300001_SM_10009GridQueueIjEEiEEEvDpT0_,@function
        .size           _ZN6thrust24THRUST_300001_SM_1000_NS8cuda_cub4core6detail13_kernel_agentINS1_8__reduce10DrainAgentIiEEJN3cub18CUB_300001_SM_10009GridQueueIjEEiEEEvDpT0_,(.L_x_817 - _ZN6thrust24THRUST_300001_SM_1000_NS8cuda_cub4core6detail13_kernel_agentINS1_8__reduce10DrainAgentIiEEJN3cub18CUB_300001_SM_10009GridQueueIjEEiEEEvDpT0_)
        .other          _ZN6thrust24THRUST_300001_SM_1000_NS8cuda_cub4core6detail13_kernel_agentINS1_8__reduce10DrainAgentIiEEJN3cub18CUB_300001_SM_10009GridQueueIjEEiEEEvDpT0_,@"STO_CUDA_ENTRY STV_DEFAULT"
_ZN6thrust24THRUST_300001_SM_1000_NS8cuda_cub4core6detail13_kernel_agentINS1_8__reduce10DrainAgentIiEEJN3cub18CUB_300001_SM_10009GridQueueIjEEiEEEvDpT0_:
.text._ZN6thrust24THRUST_300001_SM_1000_NS8cuda_cub4core6detail13_kernel_agentINS1_8__reduce10DrainAgentIiEEJN3cub18CUB_300001_SM_10009GridQueueIjEEiEEEvDpT0_:
[----:B------:R-:W-:Y:S08]  /*0000*/  LDC R1, c[0x0][0x37c] ;  /* 0x0000df00ff017b82 */ /* 0x000ff00000000800 */
[----:B------:R-:W0:Y:S01]  /*0010*/  LDC.64 R2, c[0x0][0x380] ;  /* 0x0000e000ff027b82 */ /* 0x000e220000000a00 */
[----:B------:R-:W0:Y:S07]  /*0020*/  LDCU.64 UR4, c[0x0][0x358] ;  /* 0x00006b00ff0477ac */ /* 0x000e2e0008000a00 */
[----:B------:R-:W1:Y:S01]  /*0030*/  LDC R5, c[0x0][0x388] ;  /* 0x0000e200ff057b82 */ /* 0x000e620000000800 */
[----:B0-----:R-:W-:Y:S04]  /*0040*/  STG.E desc[UR4][R2.64+0x4], RZ ;  /* 0x000004ff02007986 */ /* 0x001fe8000c101904 */
[----:B-1----:R-:W-:Y:S01]  /*0050*/  STG.E desc[UR4][R2.64], R5 ;  /* 0x0000000502007986 */ /* 0x002fe2000c101904 */
[----:B------:R-:W-:Y:S05]  /*0060*/  EXIT ;  /* 0x000000000000794d */ /* 0x000fea0003800000 */
.L_x_523:
        /* <DEDUP_REMOVED lines=9> */
.L_x_817:


//--------------------- .text._ZN6thrust24THRUST_300001_SM_1000_NS8cuda_cub4core6detail13_kernel_agentINS1_8__reduce11ReduceAgentINS0_12zip_iteratorIN4cuda3std3__45tupleIJNS0_10device_ptrIdEENS0_17counting_iteratorIlNS0_11use_defaultESF_SF_EEEEEEEPNSB_IJdlEEESJ_iNS1_9__extrema9arg_max_fIdl10ComparatorEEEEJSI_SK_iN3cub18CUB_300001_SM_100013GridEvenShareIiEENSR_9GridQueueIjEESO_EEEvDpT0_ --------------------------
	.section	.text._ZN6thrust24THRUST_300001_SM_1000_NS8cuda_cub4core6detail13_kernel_agentINS1_8__reduce11ReduceAgentINS0_12zip_iteratorIN4cuda3std3__45tupleIJNS0_10device_ptrIdEENS0_17counting_iteratorIlNS0_11use_defaultESF_SF_EEEEEEEPNSB_IJdlEEESJ_iNS1_9__extrema9arg_max_fIdl10ComparatorEEEEJSI_SK_iN3cub18CUB_300001_SM_100013GridEvenShareIiEENSR_9GridQueueIjEESO_EEEvDpT0_,"ax",@progbits
	.align	128
        .global         _ZN6thrust24THRUST_300001_SM_1000_NS8cuda_cub4core6detail13_kernel_agentINS1_8__reduce11ReduceAgentINS0_12zip_iteratorIN4cuda3std3__45tupleIJNS0_10device_ptrIdEENS0_17counting_iteratorIlNS0_11use_defaultESF_SF_EEEEEEEPNSB_IJdlEEESJ_iNS1_9__extrema9arg_max_fIdl10ComparatorEEEEJSI_SK_iN3cub18CUB_300001_SM_100013GridEvenShareIiEENSR_9GridQueueIjEESO_EEEvDpT0_
        .type           _ZN6thrust24THRUST_300001_SM_1000_NS8cuda_cub4core6detail13_kernel_agentINS1_8__reduce11ReduceAgentINS0_12zip_iteratorIN4cuda3std3__45tupleIJNS0_10device_ptrIdEENS0_17counting_iteratorIlNS0_11use_defaultESF_SF_EEEEEEEPNSB_IJdlEEESJ_iNS1_9__extrema9arg_max_fIdl10ComparatorEEEEJSI_SK_iN3cub18CUB_300001_SM_100013GridEvenShareIiEENSR_9GridQueueIjEESO_EEEvDpT0_,@function
        .size           _ZN6thrust24THRUST_300001_SM_1000_NS8cuda_cub4core6detail13_kernel_agentINS1_8__reduce11ReduceAgentINS0_12zip_iteratorIN4cuda3std3__45tupleIJNS0_10device_ptrIdEENS0_17counting_iteratorIlNS0_11use_defaultESF_SF_EEEEEEEPNSB_IJdlEEESJ_iNS1_9__extrema9arg_max_fIdl10ComparatorEEEEJSI_SK_iN3cub18CUB_300001_SM_100013GridEvenShareIiEENSR_9GridQueueIjEESO_EEEvDpT0_,(.L_x_818 - _ZN6thrust24THRUST_300001_SM_1000_NS8cuda_cub4core6detail13_kernel_agentINS1_8__reduce11ReduceAgentINS0_12zip_iteratorIN4cuda3std3__45tupleIJNS0_10device_ptrIdEENS0_17counting_iteratorIlNS0_11use_defaultESF_SF_EEEEEEEPNSB_IJdlEEESJ_iNS1_9__extrema9arg_max_fIdl10ComparatorEEEEJSI_SK_iN3cub18CUB_300001_SM_100013GridEvenShareIiEENSR_9GridQueueIjEESO_EEEvDpT0_)
        .other          _ZN6thrust24THRUST_300001_SM_1000_NS8cuda_cub4core6detail13_kernel_agentINS1_8__reduce11ReduceAgentINS0_12zip_iteratorIN4cuda3std3__45tupleIJNS0_10device_ptrIdEENS0_17counting_iteratorIlNS0_11use_defaultESF_SF_EEEEEEEPNSB_IJdlEEESJ_iNS1_9__extrema9arg_max_fIdl10ComparatorEEEEJSI_SK_iN3cub18CUB_300001_SM_100013GridEvenShareIiEENSR_9GridQueueIjEESO_EEEvDpT0_,@"STO_CUDA_ENTRY STV_DEFAULT"
_ZN6thrust24THRUST_300001_SM_1000_NS8cuda_cub4core6detail13_kernel_agentINS1_8__reduce11ReduceAgentINS0_12zip_iteratorIN4cuda3std3__45tupleIJNS0_10device_ptrIdEENS0_17counting_iteratorIlNS0_11use_defaultESF_SF_EEEEEEEPNSB_IJdlEEESJ_iNS1_9__extrema9arg_max_fIdl10ComparatorEEEEJSI_SK_iN3cub18CUB_300001_SM_100013GridEvenShareIiEENSR_9GridQueueIjEESO_EEEvDpT0_:
.text._ZN6thrust24THRUST_300001_SM_1000_NS8cuda_cub4core6detail13_kernel_agentINS1_8__reduce11ReduceAgentINS0_12zip_iteratorIN4cuda3std3__45tupleIJNS0_10device_ptrIdEENS0_17counting_iteratorIlNS0_11use_defaultESF_SF_EEEEEEEPNSB_IJdlEEESJ_iNS1_9__extrema9arg_max_fIdl10ComparatorEEEEJSI_SK_iN3cub18CUB_300001_SM_100013GridEvenShareIiEENSR_9GridQueueIjEESO_EEEvDpT0_:
[----:B------:R-:W-:Y:S01]  /*0000*/  LDC R1, c[0x0][0x37c] ;  /* 0x0000df00ff017b82 */ /* 0x000fe20000000800 */
[----:B------:R-:W0:Y:S01]  /*0010*/  S2R R0, SR_CTAID.X ;  /* 0x0000000000007919 */ /* 0x000e220000002500 */
[----:B------:R-:W1:Y:S01]  /*0020*/  LDCU UR4, c[0x0][0x398] ;  /* 0x00007300ff0477ac */ /* 0x000e620008000800 */
[----:B------:R-:W-:Y:S01]  /*0030*/  BSSY.RECONVERGENT B0, `(.L_x_524) ;  /* 0x0000702000007945 */ /* 0x000fe20003800200 */
[----:B------:R-:W2:Y:S01]  /*0040*/  LDCU UR6, c[0x0][0x370] ;  /* 0x00006e00ff0677ac */ /* 0x000ea20008000800 */
[----:B------:R-:W3:Y:S01]  /*0050*/  LDCU.64 UR10, c[0x0][0x358] ;  /* 0x00006b00ff0a77ac */ /* 0x000ee20008000a00 */
[----:B-1----:R-:W-:Y:S01]  /*0060*/  IMAD.U32 R8, RZ, RZ, UR4 ;  /* 0x00000004ff087e24 */ /* 0x002fe2000f8e00ff */
[----:B--2---:R-:W-:Y:S01]  /*0070*/  UIMAD UR6, UR6, 0x500, URZ ;  /* 0x00000500060678a4 */ /* 0x004fe2000f8e02ff */
[----:B0-----:R-:W-:-:S04]  /*0080*/  IMAD R10, R0, 0x500, RZ ;  /* 0x00000500000a7824 */ /* 0x001fc800078e02ff */
[----:B------:R-:W-:-:S05]  /*0090*/  VIADD R3, R10, 0x500 ;  /* 0x000005000a037836 */ /* 0x000fca0000000000 */
[----:B------:R-:W-:-:S13]  /*00a0*/  ISETP.GT.AND P0, PT, R3, R8, PT ;  /* 0x000000080300720c */ /* 0x000fda0003f04270 */
[----:B---3--:R-:W-:Y:S05]  /*00b0*/  @!P0 BRA `(.L_x_525) ;  /* 0x00000040004c8947 */ /* 0x008fea0003800000 */
[----:B------:R-:W0:Y:S01]  /*00c0*/  S2R R5, SR_TID.X ;  /* 0x0000000000057919 */ /* 0x000e220000002100 */
[----:B------:R-:W-:Y:S01]  /*00d0*/  IMAD.IADD R4, R8, 0x1, -R10 ;  /* 0x0000000108047824 */ /* 0x000fe200078e0a0a */
[----:B------:R-:W1:Y:S01]  /*00e0*/  LDCU.64 UR6, c[0x0][0x388] ;  /* 0x00007100ff0677ac */ /* 0x000e620008000a00 */
[----:B------:R-:W-:Y:S01]  /*00f0*/  BSSY.RECONVERGENT B1, `(.L_x_526) ;  /* 0x000000f000017945 */ /* 0x000fe20003800200 */
[----:B------:R-:W-:Y:S02]  /*0100*/  CS2R R6, SRZ ;  /* 0x0000000000067805 */ /* 0x000fe4000001ff00 */
[----:B------:R-:W-:Y:S01]  /*0110*/  CS2R R2, SRZ ;  /* 0x0000000000027805 */ /* 0x000fe2000001ff00 */
[----:B------:R-:W2:Y:S01]  /*0120*/  LDCU.64 UR8, c[0x0][0x388] ;  /* 0x00007100ff0877ac */ /* 0x000ea20008000a00 */
[----:B0-----:R-:W-:Y:S01]  /*0130*/  ISETP.GE.AND P0, PT, R5, R4, PT ;  /* 0x000000040500720c */ /* 0x001fe20003f06270 */
[----:B------:R-:W-:-:S12]  /*0140*/  IMAD.MOV.U32 R9, RZ, RZ, R5 ;  /* 0x000000ffff097224 */ /* 0x000fd800078e0005 */
[----:B-12---:R-:W-:Y:S05]  /*0150*/  @P0 BRA `(.L_x_527) ;  /* 0x0000000000200947 */ /* 0x006fea0003800000 */
[----:B------:R-:W0:Y:S01]  /*0160*/  LDC.64 R2, c[0x0][0x380] ;  /* 0x0000e000ff027b82 */ /* 0x000e220000000a00 */
[----:B------:R-:W-:Y:S01]  /*0170*/  IMAD.IADD R11, R10, 0x1, R5 ;  /* 0x000000010a0b7824 */ /* 0x000fe200078e0205 */
[----:B------:R-:W1:Y:S03]  /*0180*/  LDCU.64 UR4, c[0x0][0x388] ;  /* 0x00007100ff0477ac */ /* 0x000e660008000a00 */
[----:B0-----:R-:W-:-:S06]  /*0190*/  IMAD.WIDE R2, R11, 0x8, R2 ;  /* 0x000000080b027825 */ /* 0x001fcc00078e0202 */
[----:B------:R-:W5:Y:S01]  /*01a0*/  LDG.E.64 R2, desc[UR10][R2.64] ;  /* 0x0000000a02027981 */ /* 0x000f62000c1e1b00 */
[----:B-1----:R-:W-:Y:S01]  /*01b0*/  IADD3 R7, P0, PT, R11, UR4, RZ ;  /* 0x000000040b077c10 */ /* 0x002fe2000ff1e0ff */
[----:B------:R-:W-:-:S03]  /*01c0*/  VIADD R9, R5, 0x100 ;  /* 0x0000010005097836 */ /* 0x000fc60000000000 */
[----:B------:R-:W-:-:S09]  /*01d0*/  LEA.HI.X.SX32 R6, R11, UR5, 0x1, P0 ;  /* 0x000000050b067c11 */ /* 0x000fd200080f0eff */
.L_x_527:
[----:B------:R-:W-:Y:S05]  /*01e0*/  BSYNC.RECONVERGENT B1 ;  /* 0x0000000000017941 */ /* 0x000fea0003800200 */
.L_x_526:
        /* <DEDUP_REMOVED lines=9> */
[----:B------:R-:W0:Y:S01]  /*0280*/  LDC.64 R12, c[0x0][0x380] ;  /* 0x0000e000ff0c7b82 */ /* 0x000e220000000a00 */
[----:B------:R-:W-:Y:S01]  /*0290*/  LEA.HI R8, R20, 0x1, RZ, 0x18 ;  /* 0x0000000114087811 */ /* 0x000fe200078fc0ff */
[----:B------:R-:W-:-:S03]  /*02a0*/  IMAD.IADD R11, R10, 0x1, R9 ;  /* 0x000000010a0b7824 */ /* 0x000fc600078e0209 */
[----:B------:R-:W-:-:S05]  /*02b0*/  LOP3.LUT R8, R8, 0x3, RZ, 0xc0, !PT ;  /* 0x0000000308087812 */ /* 0x000fca00078ec0ff */
[----:B------:R-:W-:-:S07]  /*02c0*/  IMAD.MOV R8, RZ, RZ, -R8 ;  /* 0x000000ffff087224 */ /* 0x000fce00078e0a08 */
.L_x_534:
[----:B0-----:R-:W-:-:S06]  /*02d0*/  IMAD.WIDE R16, R11, 0x8, R12 ;  /* 0x000000080b107825 */ /* 0x001fcc00078e020c */
[----:B------:R-:W2:Y:S01]  /*02e0*/  LDG.E.64 R16, desc[UR10][R16.64] ;  /* 0x0000000a10107981 */ /* 0x000ea2000c1e1b00 */
[----:B------:R-:W-:Y:S01]  /*02f0*/  IMAD.MOV.U32 R14, RZ, RZ, -0x654350b8 ;  /* 0x9abcaf48ff0e7424 */ /* 0x000fe200078e00ff */
[C---:B------:R-:W-:Y:S01]  /*0300*/  IADD3 R24, P1, PT, R11.reuse, UR6, RZ ;  /* 0x000000060b187c10 */ /* 0x040fe2000ff3e0ff */
[----:B------:R-:W-:Y:S01]  /*0310*/  IMAD.MOV.U32 R15, RZ, RZ, 0x3e7ad7f2 ;  /* 0x3e7ad7f2ff0f7424 */ /* 0x000fe200078e00ff */
[----:B------:R-:W-:Y:S01]  /*0320*/  BSSY.RECONVERGENT B3, `(.L_x_532) ;  /* 0x000001e000037945 */ /* 0x000fe20003800200 */
[----:B------:R-:W-:Y:S01]  /*0330*/  VIADD R8, R8, 0x1 ;  /* 0x0000000108087836 */ /* 0x000fe20000000000 */
[----:B------:R-:W-:Y:S01]  /*0340*/  LEA.HI.X.SX32 R23, R11, UR7, 0x1, P1 ;  /* 0x000000070b177c11 */ /* 0x000fe200088f0eff */
        /* <DEDUP_REMOVED lines=9> */
[----:B------:R-:W-:Y:S02]  /*03e0*/  IMAD.MOV.U32 R2, RZ, RZ, R16 ;  /* 0x000000ffff027224 */ /* 0x000fe400078e0010 */
[----:B------:R-:W-:-:S11]  /*03f0*/  IMAD.MOV.U32 R3, RZ, RZ, R17 ;  /* 0x000000ffff037224 */ /* 0x000fd600078e0011 */
        /* <DEDUP_REMOVED lines=16> */
.L_x_533:
[----:B------:R-:W-:Y:S05]  /*0500*/  BSYNC.RECONVERGENT B3 ;  /* 0x0000000000037941 */ /* 0x000fea0003800200 */
.L_x_532:
[----:B------:R-:W-:Y:S02]  /*0510*/  VIADD R9, R9, 0x100 ;  /* 0x0000010009097836 */ /* 0x000fe40000000000 */
[----:B------:R-:W-:Y:S01]  /*0520*/  VIADD R11, R11, 0x100 ;  /* 0x000001000b0b7836 */ /* 0x000fe20000000000 */
[----:B------:R-:W-:Y:S06]  /*0530*/  @P2 BRA `(.L_x_534) ;  /* 0xfffffffc00642947 */ /* 0x000fec000383ffff */
.L_x_531:
[----:B------:R-:W-:Y:S05]  /*0540*/  BSYNC.RECONVERGENT B2 ;  /* 0x0000000000027941 */ /* 0x000fea0003800200 */
.L_x_530:
[----:B------:R-:W-:-:S13]  /*0550*/  ISETP.GE.U32.AND P0, PT, R20, 0x300, PT ;  /* 0x000003001400780c */ /* 0x000fda0003f06070 */
[----:B------:R-:W-:Y:S05]  /*0560*/  @!P0 BRA `(.L_x_529) ;  /* 0x0000000400f48947 */ /* 0x000fea0003800000 */
[----:B------:R-:W0:Y:S01]  /*0570*/  LDC.64 R12, c[0x0][0x380] ;  /* 0x0000e000ff0c7b82 */ /* 0x000e220000000a00 */
[----:B------:R-:W-:-:S04]  /*0580*/  IMAD.IADD R25, R10, 0x1, R9 ;  /* 0x000000010a197824 */ /* 0x000fc800078e0209 */
[C---:B------:R-:W-:Y:S02]  /*0590*/  VIADD R29, R25.reuse, 0x100 ;  /* 0x00000100191d7836 */ /* 0x040fe40000000000 */
[C---:B------:R-:W-:Y:S02]  /*05a0*/  VIADD R28, R25.reuse, 0x200 ;  /* 0x00000200191c7836 */ /* 0x040fe40000000000 */
[----:B------:R-:W-:Y:S01]  /*05b0*/  VIADD R24, R25, 0x300 ;  /* 0x0000030019187836 */ /* 0x000fe20000000000 */
[----:B0-----:R-:W-:-:S05]  /*05c0*/  IADD3 R10, P0, PT, R12, 0x1000, RZ ;  /* 0x000010000c0a7810 */ /* 0x001fca0007f1e0ff */
[----:B------:R-:W-:-:S08]  /*05d0*/  IMAD.X R11, RZ, RZ, R13, P0 ;  /* 0x000000ffff0b7224 */ /* 0x000fd000000e060d */
.L_x_543:
[----:B------:R-:W-:-:S05]  /*05e0*/  IMAD.WIDE R26, R25, 0x8, R10 ;  /* 0x00000008191a7825 */ /* 0x000fca00078e020a */
[----:B------:R-:W2:Y:S04]  /*05f0*/  LDG.E.64 R22, desc[UR10][R26.64+-0x1000] ;  /* 0xfff0000a1a167981 */ /* 0x000ea8000c1e1b00 */
[----:B------:R-:W3:Y:S04]  /*0600*/  LDG.E.64 R18, desc[UR10][R26.64+-0x800] ;  /* 0xfff8000a1a127981 */ /* 0x000ee8000c1e1b00 */
[----:B-----5:R0:W5:Y:S04]  /*0610*/  LDG.E.64 R14, desc[UR10][R26.64] ;  /* 0x0000000a1a0e7981 */ /* 0x020168000c1e1b00 */
[----:B------:R0:W5:Y:S01]  /*0620*/  LDG.E.64 R12, desc[UR10][R26.64+0x800] ;  /* 0x0008000a1a0c7981 */ /* 0x000162000c1e1b00 */
[----:B------:R-:W-:Y:S01]  /*0630*/  IMAD.MOV.U32 R16, RZ, RZ, -0x654350b8 ;  /* 0x9abcaf48ff107424 */ /* 0x000fe200078e00ff */
[C---:B------:R-:W-:Y:S01]  /*0640*/  IADD3 R32, P1, PT, R25.reuse, UR8, RZ ;  /* 0x0000000819207c10 */ /* 0x040fe2000ff3e0ff */
[----:B------:R-:W-:Y:S01]  /*0650*/  IMAD.MOV.U32 R17, RZ, RZ, 0x3e7ad7f2 ;  /* 0x3e7ad7f2ff117424 */ /* 0x000fe200078e00ff */
[----:B------:R-:W-:Y:S02]  /*0660*/  BSSY.RECONVERGENT B2, `(.L_x_535) ;  /* 0x0000019000027945 */ /* 0x000fe40003800200 */
[----:B------:R-:W-:Y:S01]  /*0670*/  LEA.HI.X.SX32 R31, R25, UR9, 0x1, P1 ;  /* 0x00000009191f7c11 */ /* 0x000fe200088f0eff */
[----:B------:R-:W-:-:S04]  /*0680*/  IMAD.MOV.U32 R8, RZ, RZ, R32 ;  /* 0x000000ffff087224 */ /* 0x000fc800078e0020 */
[----:B------:R-:W-:Y:S01]  /*0690*/  IMAD.MOV.U32 R30, RZ, RZ, R31 ;  /* 0x000000ffff1e7224 */ /* 0x000fe200078e001f */
[----:B--2---:R-:W-:Y:S01]  /*06a0*/  DSETP.LT.AND P2, PT, |R2|, |R22|, PT ;  /* 0x400000160200722a */ /* 0x004fe20003f41200 */
[----:B------:R-:W-:Y:S01]  /*06b0*/  IMAD.MOV.U32 R20, RZ, RZ, R22 ;  /* 0x000000ffff147224 */ /* 0x000fe200078e0016 */
[--C-:B------:R-:W-:Y:S01]  /*06c0*/  DSETP.GE.AND P0, PT, |R22|, R16.reuse, PT ;  /* 0x000000101600722a */ /* 0x100fe20003f06200 */
[----:B------:R-:W-:Y:S01]  /*06d0*/  IMAD.MOV.U32 R21, RZ, RZ, R23 ;  /* 0x000000ffff157224 */ /* 0x000fe200078e0017 */
[----:B---3--:R-:W-:-:S12]  /*06e0*/  DSETP.GE.AND P3, PT, |R18|, R16, PT ;  /* 0x000000101200722a */ /* 0x008fd80003f66200 */
        /* <DEDUP_REMOVED lines=16> */
.L_x_536:
[----:B------:R-:W-:Y:S05]  /*07f0*/  BSYNC.RECONVERGENT B2 ;  /* 0x0000000000027941 */ /* 0x000fea0003800200 */
.L_x_535:
[----:B------:R-:W-:Y:S01]  /*0800*/  DSETP.LT.AND P1, PT, |R20|, |R18|, PT ;  /* 0x400000121400722a */ /* 0x000fe20003f21200 */
[C---:B------:R-:W-:Y:S01]  /*0810*/  IADD3 R23, P0, PT, R29.reuse, UR8, RZ ;  /* 0x000000081d177c10 */ /* 0x040fe2000ff1e0ff */
[----:B------:R-:W-:Y:S01]  /*0820*/  BSSY.RECONVERGENT B2, `(.L_x_537) ;  /* 0x0000017000027945 */ /* 0x000fe20003800200 */
[----:B-----5:R-:W-:Y:S01]  /*0830*/  DSETP.GE.AND P2, PT, |R14|, R16, PT ;  /* 0x000000100e00722a */ /* 0x020fe20003f46200 */
[----:B------:R-:W-:Y:S01]  /*0840*/  IMAD.MOV.U32 R2, RZ, RZ, R18 ;  /* 0x000000ffff027224 */ /* 0x000fe200078e0012 */
[----:B------:R-:W-:Y:S01]  /*0850*/  LEA.HI.X.SX32 R27, R29, UR9, 0x1, P0 ;  /* 0x000000091d1b7c11 */ /* 0x000fe200080f0eff */
[----:B------:R-:W-:Y:S02]  /*0860*/  IMAD.MOV.U32 R6, RZ, RZ, R23 ;  /* 0x000000ffff067224 */ /* 0x000fe400078e0017 */
[----:B------:R-:W-:Y:S02]  /*0870*/  IMAD.MOV.U32 R3, RZ, RZ, R19 ;  /* 0x000000ffff037224 */ /* 0x000fe400078e0013 */
[----:B------:R-:W-:-:S04]  /*0880*/  IMAD.MOV.U32 R7, RZ, RZ, R27 ;  /* 0x000000ffff077224 */ /* 0x000fc800078e001b */
        /* <DEDUP_REMOVED lines=16> */
.L_x_538:
[----:B------:R-:W-:Y:S05]  /*0990*/  BSYNC.RECONVERGENT B2 ;  /* 0x0000000000027941 */ /* 0x000fea0003800200 */
.L_x_537:
[----:B------:R-:W-:Y:S01]  /*09a0*/  DSETP.LT.AND P1, PT, |R2|, |R14|, PT ;  /* 0x4000000e0200722a */ /* 0x000fe20003f21200 */
[----:B------:R-:W-:Y:S01]  /*09b0*/  IADD3 R21, P0, PT, R28, UR8, RZ ;  /* 0x000000081c157c10 */ /* 0x000fe2000ff1e0ff */
[----:B------:R-:W-:Y:S01]  /*09c0*/  BSSY.RECONVERGENT B2, `(.L_x_539) ;  /* 0x0000018000027945 */ /* 0x000fe20003800200 */
[----:B------:R-:W-:Y:S01]  /*09d0*/  DSETP.GE.AND P3, PT, |R12|, R16, PT ;  /* 0x000000100c00722a */ /* 0x000fe20003f66200 */
[----:B------:R-:W-:Y:S01]  /*09e0*/  IADD3 R23, P4, PT, R24, UR8, RZ ;  /* 0x0000000818177c10 */ /* 0x000fe2000ff9e0ff */
[----:B------:R-:W-:Y:S01]  /*09f0*/  IMAD.MOV.U32 R18, RZ, RZ, R14 ;  /* 0x000000ffff127224 */ /* 0x000fe200078e000e */
[----:B------:R-:W-:Y:S01]  /*0a00*/  LEA.HI.X.SX32 R22, R28, UR9, 0x1, P0 ;  /* 0x000000091c167c11 */ /* 0x000fe200080f0eff */
[----:B------:R-:W-:Y:S02]  /*0a10*/  IMAD.MOV.U32 R8, RZ, RZ, R21 ;  /* 0x000000ffff087224 */ /* 0x000fe400078e0015 */
[----:B------:R-:W-:Y:S02]  /*0a20*/  IMAD.MOV.U32 R19, RZ, RZ, R15 ;  /* 0x000000ffff137224 */ /* 0x000fe400078e000f */
[----:B------:R-:W-:-:S03]  /*0a30*/  IMAD.MOV.U32 R20, RZ, RZ, R22 ;  /* 0x000000ffff147224 */ /* 0x000fc600078e0016 */
        /* <DEDUP_REMOVED lines=16> */
.L_x_540:
[----:B------:R-:W-:Y:S05]  /*0b40*/  BSYNC.RECONVERGENT B2 ;  /* 0x0000000000027941 */ /* 0x000fea0003800200 */
.L_x_539:
[----:B------:R-:W-:Y:S01]  /*0b50*/  DSETP.LT.AND P0, PT, |R18|, |R12|, PT ;  /* 0x4000000c1200722a */ /* 0x000fe20003f01200 */
[----:B------:R-:W-:Y:S01]  /*0b60*/  LEA.HI.X.SX32 R15, R24, UR9, 0x1, P4 ;  /* 0x00000009180f7c11 */ /* 0x000fe2000a0f0eff */
        /* <DEDUP_REMOVED lines=21> */
.L_x_542:
[----:B------:R-:W-:Y:S05]  /*0cc0*/  BSYNC.RECONVERGENT B2 ;  /* 0x0000000000027941 */ /* 0x000fea0003800200 */
.L_x_541:
[----:B------:R-:W-:Y:S02]  /*0cd0*/  VIADD R9, R9, 0x400 ;  /* 0x0000040009097836 */ /* 0x000fe40000000000 */
[----:B------:R-:W-:Y:S02]  /*0ce0*/  VIADD R29, R29, 0x400 ;  /* 0x000004001d1d7836 */ /* 0x000fe40000000000 */
[----:B------:R-:W-:Y:S01]  /*0cf0*/  VIADD R28, R28, 0x400 ;  /* 0x000004001c1c7836 */ /* 0x000fe20000000000 */
[----:B------:R-:W-:Y:S01]  /*0d00*/  ISETP.GE.AND P0, PT, R9, R4, PT ;  /* 0x000000040900720c */ /* 0x000fe20003f06270 */
[----:B------:R-:W-:Y:S02]  /*0d10*/  VIADD R24, R24, 0x400 ;  /* 0x0000040018187836 */ /* 0x000fe40000000000 */
[----:B------:R-:W-:-:S10]  /*0d20*/  VIADD R25, R25, 0x400 ;  /* 0x0000040019197836 */ /* 0x000fd40000000000 */
[----:B------:R-:W-:Y:S05]  /*0d30*/  @!P0 BRA `(.L_x_543) ;  /* 0xfffffff800288947 */ /* 0x000fea000383ffff */
.L_x_529:
[----:B------:R-:W-:Y:S05]  /*0d40*/  BSYNC.RECONVERGENT B1 ;  /* 0x0000000000017941 */ /* 0x000fea0003800200 */
.L_x_528:
        /* <DEDUP_REMOVED lines=16> */
[----:B------:R-:W-:Y:S01]  /*0e50*/  IMAD.MOV.U32 R13, RZ, RZ, 0x3e7ad7f2 ;  /* 0x3e7ad7f2ff0d7424 */ /* 0x000fe200078e00ff */
[----:B------:R-:W-:Y:S01]  /*0e60*/  MOV R15, R17 ;  /* 0x00000011000f7202 */ /* 0x000fe20000000f00 */
        /* <DEDUP_REMOVED lines=20> */
.L_x_546:
[----:B------:R-:W-:Y:S05]  /*0fb0*/  BSYNC.RECONVERGENT B1 ;  /* 0x0000000000017941 */ /* 0x000fea0003800200 */
.L_x_545:
        /* <DEDUP_REMOVED lines=35> */
.L_x_548:
[----:B------:R-:W-:Y:S05]  /*11f0*/  BSYNC.RECONVERGENT B1 ;  /* 0x0000000000017941 */ /* 0x000fea0003800200 */
.L_x_547:
[----:B------:R-:W-:Y:S01]  /*1200*/  ISETP.GT.AND P0, PT, R4, 0x1b, PT ;  /* 0x0000001b0400780c */ /* 0x000fe20003f04270 */
[----:B0-----:R0:W0:Y:S01]  /*1210*/  SHFL.DOWN PT, R8, R2, 0x4, 0x1f ;  /* 0x08801f0002087f89 */ /* 0x00102200000e0000 */
[----:B------:R-:W-:Y:S01]  /*1220*/  BSSY.RECONVERGENT B1, `(.L_x_549) ;  /* 0x0000021000017945 */ /* 0x000fe20003800200 */
[----:B------:R-:W-:Y:S02]  /*1230*/  IMAD.MOV.U32 R14, RZ, RZ, R12 ;  /* 0x000000ffff0e7224 */ /* 0x000fe400078e000c */
[----:B------:R0:W0:Y:S01]  /*1240*/  SHFL.DOWN PT, R9, R3, 0x4, 0x1f ;  /* 0x08801f0003097f89 */ /* 0x00002200000e0000 */
[----:B------:R-:W-:Y:S02]  /*1250*/  IMAD.MOV.U32 R15, RZ, RZ, R13 ;  /* 0x000000ffff0f7224 */ /* 0x000fe400078e000d */
[----:B-1----:R-:W-:Y:S01]  /*1260*/  IMAD.MOV.U32 R6, RZ, RZ, R2 ;  /* 0x000000ffff067224 */ /* 0x002fe200078e0002 */
[----:B---3--:R1:W3:Y:S01]  /*1270*/  SHFL.DOWN PT, R17, R12, 0x4, 0x1f ;  /* 0x08801f000c117f89 */ /* 0x0082e200000e0000 */
[----:B--2---:R-:W-:-:S03]  /*1280*/  IMAD.MOV.U32 R7, RZ, RZ, R3 ;  /* 0x000000ffff077224 */ /* 0x004fc600078e0003 */
[----:B----4-:R1:W2:Y:S01]  /*1290*/  SHFL.DOWN PT, R16, R13, 0x4, 0x1f ;  /* 0x08801f000d107f89 */ /* 0x0102a200000e0000 */
[----:B------:R-:W-:Y:S05]  /*12a0*/  @P0 BRA `(.L_x_550) ;  /* 0x0000000000600947 */ /* 0x000fea0003800000 */
[----:B------:R-:W-:Y:S01]  /*12b0*/  IMAD.MOV.U32 R10, RZ, RZ, -0x654350b8 ;  /* 0x9abcaf48ff0a7424 */ /* 0x000fe200078e00ff */
[----:B0-----:R-:W-:Y:S01]  /*12c0*/  DSETP.LT.AND P1, PT, |R2|, |R8|, PT ;  /* 0x400000080200722a */ /* 0x001fe20003f21200 */
[----:B------:R-:W-:Y:S02]  /*12d0*/  IMAD.MOV.U32 R11, RZ, RZ, 0x3e7ad7f2 ;  /* 0x3e7ad7f2ff0b7424 */ /* 0x000fe400078e00ff */
[----:B---3--:R-:W-:Y:S02]  /*12e0*/  IMAD.MOV.U32 R14, RZ, RZ, R17 ;  /* 0x000000ffff0e7224 */ /* 0x008fe400078e0011 */
        /* <DEDUP_REMOVED lines=20> */
.L_x_550:
[----:B------:R-:W-:Y:S05]  /*1430*/  BSYNC.RECONVERGENT B1 ;  /* 0x0000000000017941 */ /* 0x000fea0003800200 */
.L_x_549:
[----:B------:R-:W-:Y:S01]  /*1440*/  ISETP.GT.AND P0, PT, R4, 0x17, PT ;  /* 0x000000170400780c */ /* 0x000fe20003f04270 */
[----:B0-----:R0:W4:Y:S01]  /*1450*/  SHFL.DOWN PT, R8, R6, 0x8, 0x1f ;  /* 0x09001f0006087f89 */ /* 0x00112200000e0000 */
[----:B------:R-:W-:Y:S01]  /*1460*/  BSSY.RECONVERGENT B1, `(.L_x_551) ;  /* 0x0000021000017945 */ /* 0x000fe20003800200 */
[----:B-1----:R-:W-:Y:S01]  /*1470*/  IMAD.MOV.U32 R12, RZ, RZ, R14 ;  /* 0x000000ffff0c7224 */ /* 0x002fe200078e000e */
[----:B------:R-:W-:Y:S01]  /*1480*/  MOV R3, R7 ;  /* 0x0000000700037202 */ /* 0x000fe20000000f00 */
[----:B------:R0:W1:Y:S01]  /*1490*/  SHFL.DOWN PT, R9, R7, 0x8, 0x1f ;  /* 0x09001f0007097f89 */ /* 0x00006200000e0000 */
[----:B------:R-:W-:Y:S02]  /*14a0*/  IMAD.MOV.U32 R13, RZ, RZ, R15 ;  /* 0x000000ffff0d7224 */ /* 0x000fe400078e000f */
[----:B------:R-:W-:Y:S01]  /*14b0*/  IMAD.MOV.U32 R2, RZ, RZ, R6 ;  /* 0x000000ffff027224 */ /* 0x000fe200078e0006 */
[----:B---3--:R0:W3:Y:S04]  /*14c0*/  SHFL.DOWN PT, R17, R14, 0x8, 0x1f ;  /* 0x09001f000e117f89 */ /* 0x0080e800000e0000 */
[----:B--2---:R0:W2:Y:S01]  /*14d0*/  SHFL.DOWN PT, R16, R15, 0x8, 0x1f ;  /* 0x09001f000f107f89 */ /* 0x0040a200000e0000 */
[----:B------:R-:W-:Y:S05]  /*14e0*/  @P0 BRA `(.L_x_552) ;  /* 0x0000000000600947 */ /* 0x000fea0003800000 */
[----:B------:R-:W-:Y:S01]  /*14f0*/  IMAD.MOV.U32 R10, RZ, RZ, -0x654350b8 ;  /* 0x9abcaf48ff0a7424 */ /* 0x000fe200078e00ff */
[----:B-1--4-:R-:W-:Y:S01]  /*1500*/  DSETP.LT.AND P1, PT, |R6|, |R8|, PT ;  /* 0x400000080600722a */ /* 0x012fe20003f21200 */
        /* <DEDUP_REMOVED lines=22> */
.L_x_552:
[----:B------:R-:W-:Y:S05]  /*1670*/  BSYNC.RECONVERGENT B1 ;  /* 0x0000000000017941 */ /* 0x000fea0003800200 */
.L_x_551:
[----:B------:R-:W-:Y:S01]  /*1680*/  ISETP.GT.AND P0, PT, R4, 0xf, PT ;  /* 0x0000000f0400780c */ /* 0x000fe20003f04270 */
[----:B0-----:R0:W0:Y:S01]  /*1690*/  SHFL.DOWN PT, R6, R2, 0x10, 0x1f ;  /* 0x0a001f0002067f89 */ /* 0x00102200000e0000 */
[----:B------:R-:W-:Y:S01]  /*16a0*/  BSSY.RECONVERGENT B1, `(.L_x_553) ;  /* 0x0000021000017945 */ /* 0x000fe20003800200 */
[----:B------:R-:W-:Y:S02]  /*16b0*/  IMAD.MOV.U32 R20, RZ, RZ, R12 ;  /* 0x000000ffff147224 */ /* 0x000fe400078e000c */
[----:B------:R0:W0:Y:S01]  /*16c0*/  SHFL.DOWN PT, R7, R3, 0x10, 0x1f ;  /* 0x0a001f0003077f89 */ /* 0x00002200000e0000 */
[----:B------:R-:W-:Y:S02]  /*16d0*/  IMAD.MOV.U32 R21, RZ, RZ, R13 ;  /* 0x000000ffff157224 */ /* 0x000fe400078e000d */
[----:B------:R-:W-:Y:S01]  /*16e0*/  IMAD.MOV.U32 R18, RZ, RZ, R2 ;  /* 0x000000ffff127224 */ /* 0x000fe200078e0002 */
[----:B------:R0:W0:Y:S01]  /*16f0*/  SHFL.DOWN PT, R11, R12, 0x10, 0x1f ;  /* 0x0a001f000c0b7f89 */ /* 0x00002200000e0000 */
[----:B------:R-:W-:-:S03]  /*1700*/  IMAD.MOV.U32 R19, RZ, RZ, R3 ;  /* 0x000000ffff137224 */ /* 0x000fc600078e0003 */
[----:B------:R0:W0:Y:S01]  /*1710*/  SHFL.DOWN PT, R10, R13, 0x10, 0x1f ;  /* 0x0a001f000d0a7f89 */ /* 0x00002200000e0000 */
[----:B------:R-:W-:Y:S05]  /*1720*/  @P0 BRA `(.L_x_554) ;  /* 0x0000000000600947 */ /* 0x000fea0003800000 */
[----:B----4-:R-:W-:Y:S01]  /*1730*/  IMAD.MOV.U32 R8, RZ, RZ, -0x654350b8 ;  /* 0x9abcaf48ff087424 */ /* 0x010fe200078e00ff */
[----:B0-----:R-:W-:Y:S01]  /*1740*/  DSETP.LT.AND P1, PT, |R2|, |R6|, PT ;  /* 0x400000060200722a */ /* 0x001fe20003f21200 */
[----:B-1----:R-:W-:Y:S01]  /*1750*/  IMAD.MOV.U32 R9, RZ, RZ, 0x3e7ad7f2 ;  /* 0x3e7ad7f2ff097424 */ /* 0x002fe200078e00ff */
        /* <DEDUP_REMOVED lines=21> */
.L_x_554:
[----:B------:R-:W-:Y:S05]  /*18b0*/  BSYNC.RECONVERGENT B1 ;  /* 0x0000000000017941 */ /* 0x000fea0003800200 */
.L_x_553:
[----:B------:R-:W-:Y:S01]  /*18c0*/  ISETP.NE.AND P0, PT, R4, RZ, PT ;  /* 0x000000ff0400720c */ /* 0x000fe20003f05270 */
[----:B------:R-:W-:-:S12]  /*18d0*/  BSSY.RECONVERGENT B1, `(.L_x_555) ;  /* 0x000000a000017945 */ /* 0x000fd80003800200 */
[----:B------:R-:W-:Y:S05]  /*18e0*/  @P0 BRA `(.L_x_556) ;  /* 0x0000000000200947 */ /* 0x000fea0003800000 */
[----:B------:R-:W5:Y:S01]  /*18f0*/  S2R R4, SR_CgaCtaId ;  /* 0x0000000000047919 */ /* 0x000f620000008800 */
[----:B0-----:R-:W-:Y:S02]  /*1900*/  MOV R3, 0x400 ;  /* 0x0000040000037802 */ /* 0x001fe40000000f00 */
[----:B------:R-:W-:-:S04]  /*1910*/  SHF.R.U32.HI R2, RZ, 0x1, R5 ;  /* 0x00000001ff027819 */ /* 0x000fc80000011605 */
[----:B------:R-:W-:Y:S02]  /*1920*/  LOP3.LUT R2, R2, 0x1f0, RZ, 0xc0, !PT ;  /* 0x000001f002027812 */ /* 0x000fe400078ec0ff */
[----:B-----5:R-:W-:-:S05]  /*1930*/  LEA R3, R4, R3, 0x18 ;  /* 0x0000000304037211 */ /* 0x020fca00078ec0ff */
[----:B------:R-:W-:-:S05]  /*1940*/  IMAD.IADD R3, R2, 0x1, R3 ;  /* 0x0000000102037824 */ /* 0x000fca00078e0203 */
[----:B------:R0:W-:Y:S04]  /*1950*/  STS.64 [R3+0x10], R20 ;  /* 0x0000101403007388 */ /* 0x0001e80000000a00 */
[----:B------:R0:W-:Y:S02]  /*1960*/  STS.64 [R3+0x8], R18 ;  /* 0x0000081203007388 */ /* 0x0001e40000000a00 */
.L_x_556:
[----:B------:R-:W-:Y:S05]  /*1970*/  BSYNC.RECONVERGENT B1 ;  /* 0x0000000000017941 */ /* 0x000fea0003800200 */
.L_x_555:
[----:B------:R-:W-:Y:S01]  /*1980*/  BAR.SYNC.DEFER_BLOCKING 0x0 ;  /* 0x0000000000007b1d */ /* 0x000fe20000010000 */
[----:B------:R-:W-:-:S13]  /*1990*/  ISETP.NE.AND P1, PT, R5, RZ, PT ;  /* 0x000000ff0500720c */ /* 0x000fda0003f25270 */
[----:B------:R-:W-:Y:S05]  /*19a0*/  @P1 BRA `(.L_x_557) ;  /* 0x0000005400a81947 */ /* 0x000fea0003800000 */
[----:B0-----:R-:W0:Y:S01]  /*19b0*/  S2R R3, SR_CgaCtaId ;  /* 0x0000000000037919 */ /* 0x001e220000008800 */
[----:B------:R-:W-:Y:S01]  /*19c0*/  MOV R28, 0x400 ;  /* 0x00000400001c7802 */ /* 0x000fe20000000f00 */
[----:B------:R-:W-:Y:S01]  /*19d0*/  IMAD.MOV.U32 R2, RZ, RZ, -0x654350b8 ;  /* 0x9abcaf48ff027424 */ /* 0x000fe200078e00ff */
[----:B------:R-:W-:Y:S02]  /*19e0*/  BSSY.RECONVERGENT B1, `(.L_x_558) ;  /* 0x000001f000017945 */ /* 0x000fe40003800200 */
[----:B0-----:R-:W-:Y:S01]  /*19f0*/  LEA R28, R3, R28, 0x18 ;  /* 0x0000001c031c7211 */ /* 0x001fe200078ec0ff */
[----:B------:R-:W-:-:S04]  /*1a00*/  IMAD.MOV.U32 R3, RZ, RZ, 0x3e7ad7f2 ;  /* 0x3e7ad7f2ff037424 */ /* 0x000fc800078e00ff */
[----:B------:R-:W0:Y:S04]  /*1a10*/  LDS.64 R26, [R28+0x18] ;  /* 0x000018001c1a7984 */ /* 0x000e280000000a00 */
[----:B------:R-:W5:Y:S04]  /*1a20*/  LDS.128 R12, [R28+0x20] ;  /* 0x000020001c0c7984 */ /* 0x000f680000000c00 */
[----:B--23--:R2:W3:Y:S04]  /*1a30*/  LDS.64 R16, [R28+0x80] ;  /* 0x000080001c107984 */ /* 0x00c4e80000000a00 */
[----:B------:R2:W2:Y:S04]  /*1a40*/  LDS.128 R4, [R28+0x30] ;  /* 0x000030001c047984 */ /* 0x0004a80000000c00 */
[----:B-1--4-:R1:W4:Y:S01]  /*1a50*/  LDS.128 R8, [R28+0x40] ;  /* 0x000040001c087984 */ /* 0x0123220000000c00 */
[----:B0-----:R-:W-:Y:S01]  /*1a60*/  DSETP.LT.AND P2, PT, |R18|, |R26|, PT ;  /* 0x4000001a1200722a */ /* 0x001fe20003f41200 */
[----:B------:R-:W-:Y:S01]  /*1a70*/  IMAD.MOV.U32 R22, RZ, RZ, R26 ;  /* 0x000000ffff167224 */ /* 0x000fe200078e001a */
[--C-:B------:R-:W-:Y:S01]  /*1a80*/  DSETP.GE.AND P0, PT, |R26|, R2.reuse, PT ;  /* 0x000000021a00722a */ /* 0x100fe20003f06200 */
[----:B------:R-:W-:Y:S01]  /*1a90*/  IMAD.MOV.U32 R23, RZ, RZ, R27 ;  /* 0x000000ffff177224 */ /* 0x000fe200078e001b */
[----:B-----5:R-:W-:Y:S01]  /*1aa0*/  DSETP.GE.AND P3, PT, |R14|, R2, PT ;  /* 0x000000020e00722a */ /* 0x020fe20003f66200 */
[----:B------:R-:W-:-:S02]  /*1ab0*/  IMAD.MOV.U32 R24, RZ, RZ, R12 ;  /* 0x000000ffff187224 */ /* 0x000fc400078e000c */
[----:B------:R-:W-:-:S09]  /*1ac0*/  IMAD.MOV.U32 R25, RZ, RZ, R13 ;  /* 0x000000ffff197224 */ /* 0x000fd200078e000d */
[----:B-1234-:R-:W-:Y:S05]  /*1ad0*/  @P0 BRA P2, `(.L_x_559) ;  /* 0x00000000003c0947 */ /* 0x01efea0001000000 */
        /* <DEDUP_REMOVED lines=15> */
.L_x_559:
[----:B------:R-:W-:Y:S05]  /*1bd0*/  BSYNC.RECONVERGENT B1 ;  /* 0x0000000000017941 */ /* 0x000fea0003800200 */
.L_x_558:
[----:B------:R-:W-:Y:S01]  /*1be0*/  DSETP.LT.AND P0, PT, |R22|, |R14|, PT ;  /* 0x4000000e1600722a */ /* 0x000fe20003f01200 */
[----:B------:R-:W-:Y:S01]  /*1bf0*/  BSSY.RECONVERGENT B1, `(.L_x_560) ;  /* 0x0000015000017945 */ /* 0x000fe20003800200 */
[----:B------:R-:W-:Y:S01]  /*1c00*/  IMAD.MOV.U32 R18, RZ, RZ, R14 ;  /* 0x000000ffff127224 */ /* 0x000fe200078e000e */
[----:B------:R-:W-:Y:S01]  /*1c10*/  MOV R31, R4 ;  /* 0x00000004001f7202 */ /* 0x000fe20000000f00 */
[----:B------:R-:W-:Y:S02]  /*1c20*/  IMAD.MOV.U32 R19, RZ, RZ, R15 ;  /* 0x000000ffff137224 */ /* 0x000fe400078e000f */
[----:B------:R-:W-:-:S08]  /*1c30*/  IMAD.MOV.U32 R29, RZ, RZ, R5 ;  /* 0x000000ffff1d7224 */ /* 0x000fd000078e0005 */
        /* <DEDUP_REMOVED lines=16> */
.L_x_561:
[----:B------:R-:W-:Y:S05]  /*1d40*/  BSYNC.RECONVERGENT B1 ;  /* 0x0000000000017941 */ /* 0x000fea0003800200 */
.L_x_560:
[----:B------:R0:W1:Y:S01]  /*1d50*/  LDS.128 R20, [R28+0x50] ;  /* 0x000050001c147984 */ /* 0x0000620000000c00 */
[----:B------:R-:W-:Y:S01]  /*1d60*/  DSETP.GE.AND P0, PT, |R6|, R2, PT ;  /* 0x000000020600722a */ /* 0x000fe20003f06200 */
[----:B------:R-:W-:Y:S01]  /*1d70*/  BSSY.RECONVERGENT B1, `(.L_x_562) ;  /* 0x0000019000017945 */ /* 0x000fe20003800200 */
[----:B------:R-:W-:Y:S01]  /*1d80*/  DSETP.LT.AND P2, PT, |R18|, |R6|, PT ;  /* 0x400000061200722a */ /* 0x000fe20003f41200 */
[----:B------:R0:W2:Y:S01]  /*1d90*/  LDS.128 R24, [R28+0x60] ;  /* 0x000060001c187984 */ /* 0x0000a20000000c00 */
[----:B------:R-:W-:Y:S01]  /*1da0*/  DSETP.GE.AND P4, PT, |R10|, R2, PT ;  /* 0x000000020a00722a */ /* 0x000fe20003f86200 */
[----:B------:R-:W-:Y:S02]  /*1db0*/  IMAD.MOV.U32 R4, RZ, RZ, R6 ;  /* 0x000000ffff047224 */ /* 0x000fe400078e0006 */
[----:B------:R0:W3:Y:S01]  /*1dc0*/  LDS.128 R12, [R28+0x70] ;  /* 0x000070001c0c7984 */ /* 0x0000e20000000c00 */
[----:B------:R-:W-:Y:S02]  /*1dd0*/  IMAD.MOV.U32 R5, RZ, RZ, R7 ;  /* 0x000000ffff057224 */ /* 0x000fe400078e0007 */
[----:B------:R-:W-:-:S02]  /*1de0*/  IMAD.MOV.U32 R33, RZ, RZ, R8 ;  /* 0x000000ffff217224 */ /* 0x000fc400078e0008 */
[----:B------:R-:W-:-:S04]  /*1df0*/  IMAD.MOV.U32 R35, RZ, RZ, R9 ;  /* 0x000000ffff237224 */ /* 0x000fc800078e0009 */
        /* <DEDUP_REMOVED lines=16> */
.L_x_563:
[----:B------:R-:W-:Y:S05]  /*1f00*/  BSYNC.RECONVERGENT B1 ;  /* 0x0000000000017941 */ /* 0x000fea0003800200 */
.L_x_562:
        /* <DEDUP_REMOVED lines=23> */
.L_x_565:
[----:B------:R-:W-:Y:S05]  /*2080*/  BSYNC.RECONVERGENT B1 ;  /* 0x0000000000017941 */ /* 0x000fea0003800200 */
.L_x_564:
        /* <DEDUP_REMOVED lines=23> */
.L_x_567:
[----:B------:R-:W-:Y:S05]  /*2200*/  BSYNC.RECONVERGENT B1 ;  /* 0x0000000000017941 */ /* 0x000fea0003800200 */
.L_x_566:
        /* <DEDUP_REMOVED lines=23> */
.L_x_569:
[----:B------:R-:W-:Y:S05]  /*2380*/  BSYNC.RECONVERGENT B1 ;  /* 0x0000000000017941 */ /* 0x000fea0003800200 */
.L_x_568:
[----:B------:R-:W-:Y:S01]  /*2390*/  DSETP.LT.AND P0, PT, |R6|, |R14|, PT ;  /* 0x4000000e0600722a */ /* 0x000fe20003f01200 */
[----:B------:R-:W-:Y:S01]  /*23a0*/  MOV R18, R14 ;  /* 0x0000000e00127202 */ /* 0x000fe20000000f00 */
[----:B------:R-:W-:Y:S02]  /*23b0*/  IMAD.MOV.U32 R19, RZ, RZ, R15 ;  /* 0x000000ffff137224 */ /* 0x000fe400078e000f */
[----:B------:R-:W-:Y:S02]  /*23c0*/  IMAD.MOV.U32 R20, RZ, RZ, R16 ;  /* 0x000000ffff147224 */ /* 0x000fe400078e0010 */
        /* <DEDUP_REMOVED lines=18> */
.L_x_544:
        /* <DEDUP_REMOVED lines=20> */
[----:B------:R-:W-:Y:S01]  /*2630*/  IMAD.MOV.U32 R15, RZ, RZ, 0x3e7ad7f2 ;  /* 0x3e7ad7f2ff0f7424 */ /* 0x000fe200078e00ff */
[----:B------:R-:W-:Y:S01]  /*2640*/  MOV R11, R13 ;  /* 0x0000000d000b7202 */ /* 0x000fe20000000f00 */
[----:B----4-:R-:W-:Y:S02]  /*2650*/  IMAD.MOV.U32 R18, RZ, RZ, R16 ;  /* 0x000000ffff127224 */ /* 0x010fe400078e0010 */
        /* <DEDUP_REMOVED lines=19> */
.L_x_571:
[----:B------:R-:W-:Y:S05]  /*2790*/  BSYNC.RECONVERGENT B1 ;  /* 0x0000000000017941 */ /* 0x000fea0003800200 */
.L_x_570:
[----:B------:R-:W-:Y:S01]  /*27a0*/  VIADD R2, R8, 0x2 ;  /* 0x0000000208027836 */ /* 0x000fe20000000000 */
[----:B------:R1:W1:Y:S01]  /*27b0*/  SHFL.DOWN PT, R6, R10, 0x2, R9 ;  /* 0x084000000a067989 */ /* 0x00026200000e0009 */
[----:B------:R-:W-:Y:S01]  /*27c0*/  BSSY.RECONVERGENT B1, `(.L_x_572) ;  /* 0x0000022000017945 */ /* 0x000fe20003800200 */
[----:B------:R-:W-:Y:S02]  /*27d0*/  IMAD.MOV.U32 R14, RZ, RZ, R18 ;  /* 0x000000ffff0e7224 */ /* 0x000fe400078e0012 */
[----:B------:R-:W-:Y:S01]  /*27e0*/  ISETP.GT.AND P0, PT, R2, R9, PT ;  /* 0x000000090200720c */ /* 0x000fe20003f04270 */
[----:B------:R1:W1:Y:S01]  /*27f0*/  SHFL.DOWN PT, R7, R11, 0x2, R9 ;  /* 0x084000000b077989 */ /* 0x00026200000e0009 */
[----:B----4-:R-:W-:Y:S02]  /*2800*/  IMAD.MOV.U32 R16, RZ, RZ, R20 ;  /* 0x000000ffff107224 */ /* 0x010fe400078e0014 */
[----:B------:R-:W-:Y:S01]  /*2810*/  IMAD.MOV.U32 R2, RZ, RZ, R10 ;  /* 0x000000ffff027224 */ /* 0x000fe200078e000a */
[----:B------:R4:W1:Y:S01]  /*2820*/  SHFL.DOWN PT, R15, R18, 0x2, R9 ;  /* 0x08400000120f7989 */ /* 0x00086200000e0009 */
[----:B------:R-:W-:-:S03]  /*2830*/  IMAD.MOV.U32 R3, RZ, RZ, R11 ;  /* 0x000000ffff037224 */ /* 0x000fc600078e000b */
[----:B0-----:R4:W0:Y:S04]  /*2840*/  SHFL.DOWN PT, R17, R20, 0x2, R9 ;  /* 0x0840000014117989 */ /* 0x00182800000e0009 */
[----:B------:R-:W-:Y:S05]  /*2850*/  @P0 BRA `(.L_x_573) ;  /* 0x0000000000600947 */ /* 0x000fea0003800000 */
[----:B--2---:R-:W-:Y:S01]  /*2860*/  IMAD.MOV.U32 R12, RZ, RZ, -0x654350b8 ;  /* 0x9abcaf48ff0c7424 */ /* 0x004fe200078e00ff */
[----:B-1----:R-:W-:Y:S01]  /*2870*/  DSETP.LT.AND P1, PT, |R10|, |R6|, PT ;  /* 0x400000060a00722a */ /* 0x002fe20003f21200 */
[----:B---3--:R-:W-:Y:S02]  /*2880*/  IMAD.MOV.U32 R13, RZ, RZ, 0x3e7ad7f2 ;  /* 0x3e7ad7f2ff0d7424 */ /* 0x008fe400078e00ff */
[----:B------:R-:W-:Y:S02]  /*2890*/  IMAD.MOV.U32 R14, RZ, RZ, R15 ;  /* 0x000000ffff0e7224 */ /* 0x000fe400078e000f */
        /* <DEDUP_REMOVED lines=20> */
.L_x_573:
[----:B------:R-:W-:Y:S05]  /*29e0*/  BSYNC.RECONVERGENT B1 ;  /* 0x0000000000017941 */ /* 0x000fea0003800200 */
.L_x_572:
[----:B-1----:R-:W-:Y:S01]  /*29f0*/  VIADD R6, R8, 0x4 ;  /* 0x0000000408067836 */ /* 0x002fe20000000000 */
[----:B------:R1:W1:Y:S01]  /*2a00*/  SHFL.DOWN PT, R10, R2, 0x4, R9 ;  /* 0x08800000020a7989 */ /* 0x00026200000e0009 */
[----:B------:R-:W-:Y:S01]  /*2a10*/  BSSY.RECONVERGENT B1, `(.L_x_574) ;  /* 0x0000022000017945 */ /* 0x000fe20003800200 */
[----:B----4-:R-:W-:Y:S02]  /*2a20*/  IMAD.MOV.U32 R18, RZ, RZ, R14 ;  /* 0x000000ffff127224 */ /* 0x010fe400078e000e */
[----:B------:R-:W-:Y:S01]  /*2a30*/  ISETP.GT.AND P0, PT, R6, R9, PT ;  /* 0x000000090600720c */ /* 0x000fe20003f04270 */
[----:B------:R4:W1:Y:S01]  /*2a40*/  SHFL.DOWN PT, R11, R3, 0x4, R9 ;  /* 0x08800000030b7989 */ /* 0x00086200000e0009 */
[----:B------:R-:W-:Y:S02]  /*2a50*/  IMAD.MOV.U32 R20, RZ, RZ, R16 ;  /* 0x000000ffff147224 */ /* 0x000fe400078e0010 */
        /* <DEDUP_REMOVED lines=29> */
.L_x_575:
[----:B------:R-:W-:Y:S05]  /*2c30*/  BSYNC.RECONVERGENT B1 ;  /* 0x0000000000017941 */ /* 0x000fea0003800200 */
.L_x_574:
[----:B-1----:R-:W-:Y:S01]  /*2c40*/  VIADD R2, R8, 0x8 ;  /* 0x0000000808027836 */ /* 0x002fe20000000000 */
[----:B------:R1:W1:Y:S01]  /*2c50*/  SHFL.DOWN PT, R10, R6, 0x8, R9 ;  /* 0x09000000060a7989 */ /* 0x00026200000e0009 */
[----:B------:R-:W-:Y:S01]  /*2c60*/  BSSY.RECONVERGENT B1, `(.L_x_576) ;  /* 0x0000022000017945 */ /* 0x000fe20003800200 */
[----:B----4-:R-:W-:Y:S02]  /*2c70*/  IMAD.MOV.U32 R14, RZ, RZ, R18 ;  /* 0x000000ffff0e7224 */ /* 0x010fe400078e0012 */
[----:B------:R-:W-:Y:S01]  /*2c80*/  ISETP.GT.AND P0, PT, R2, R9, PT ;  /* 0x000000090200720c */ /* 0x000fe20003f04270 */
[----:B------:R4:W1:Y:S01]  /*2c90*/  SHFL.DOWN PT, R11, R7, 0x8, R9 ;  /* 0x09000000070b7989 */ /* 0x00086200000e0009 */
[----:B------:R-:W-:Y:S01]  /*2ca0*/  IMAD.MOV.U32 R16, RZ, RZ, R20 ;  /* 0x000000ffff107224 */ /* 0x000fe200078e0014 */
[----:B------:R-:W-:Y:S01]  /*2cb0*/  MOV R2, R6 ;  /* 0x0000000600027202 */ /* 0x000fe20000000f00 */
[----:B------:R-:W-:Y:S01]  /*2cc0*/  IMAD.MOV.U32 R3, RZ, RZ, R7 ;  /* 0x000000ffff037224 */ /* 0x000fe200078e0007 */
[----:B------:R4:W1:Y:S04]  /*2cd0*/  SHFL.DOWN PT, R15, R18, 0x8, R9 ;  /* 0x09000000120f7989 */ /* 0x00086800000e0009 */
        /* <DEDUP_REMOVED lines=26> */
.L_x_577:
[----:B------:R-:W-:Y:S05]  /*2e80*/  BSYNC.RECONVERGENT B1 ;  /* 0x0000000000017941 */ /* 0x000fea0003800200 */
.L_x_576:
[----:B-1----:R-:W-:Y:S01]  /*2e90*/  VIADD R10, R8, 0x10 ;  /* 0x00000010080a7836 */ /* 0x002fe20000000000 */
[----:B------:R1:W0:Y:S01]  /*2ea0*/  SHFL.DOWN PT, R6, R2, 0x10, R9 ;  /* 0x0a00000002067989 */ /* 0x00022200000e0009 */
[----:B------:R-:W-:Y:S01]  /*2eb0*/  BSSY.RECONVERGENT B1, `(.L_x_578) ;  /* 0x0000022000017945 */ /* 0x000fe20003800200 */
[----:B----4-:R-:W-:Y:S02]  /*2ec0*/  IMAD.MOV.U32 R20, RZ, RZ, R14 ;  /* 0x000000ffff147224 */ /* 0x010fe400078e000e */
[----:B------:R-:W-:Y:S01]  /*2ed0*/  ISETP.GT.AND P0, PT, R10, R9, PT ;  /* 0x000000090a00720c */ /* 0x000fe20003f04270 */
[----:B------:R1:W4:Y:S01]  /*2ee0*/  SHFL.DOWN PT, R7, R3, 0x10, R9 ;  /* 0x0a00000003077989 */ /* 0x00032200000e0009 */
[----:B------:R-:W-:Y:S02]  /*2ef0*/  IMAD.MOV.U32 R21, RZ, RZ, R16 ;  /* 0x000000ffff157224 */ /* 0x000fe400078e0010 */
[----:B------:R-:W-:Y:S01]  /*2f00*/  IMAD.MOV.U32 R18, RZ, RZ, R2 ;  /* 0x000000ffff127224 */ /* 0x000fe200078e0002 */
[----:B---3--:R1:W3:Y:S01]  /*2f10*/  SHFL.DOWN PT, R13, R14, 0x10, R9 ;  /* 0x0a0000000e0d7989 */ /* 0x0082e200000e0009 */
[----:B------:R-:W-:-:S03]  /*2f20*/  IMAD.MOV.U32 R19, RZ, RZ, R3 ;  /* 0x000000ffff137224 */ /* 0x000fc600078e0003 */
[----:B------:R1:W0:Y:S04]  /*2f30*/  SHFL.DOWN PT, R15, R16, 0x10, R9 ;  /* 0x0a000000100f7989 */ /* 0x00022800000e0009 */
[----:B------:R-:W-:Y:S05]  /*2f40*/  @P0 BRA `(.L_x_579) ;  /* 0x0000000000600947 */ /* 0x000fea0003800000 */
[----:B------:R-:W-:Y:S01]  /*2f50*/  IMAD.MOV.U32 R10, RZ, RZ, -0x654350b8 ;  /* 0x9abcaf48ff0a7424 */ /* 0x000fe200078e00ff */
[----:B0---4-:R-:W-:Y:S01]  /*2f60*/  DSETP.LT.AND P1, PT, |R2|, |R6|, PT ;  /* 0x400000060200722a */ /* 0x011fe20003f21200 */
[----:B------:R-:W-:Y:S01]  /*2f70*/  IMAD.MOV.U32 R11, RZ, RZ, 0x3e7ad7f2 ;  /* 0x3e7ad7f2ff0b7424 */ /* 0x000fe200078e00ff */
[----:B---3--:R-:W-:Y:S01]  /*2f80*/  MOV R20, R13 ;  /* 0x0000000d00147202 */ /* 0x008fe20000000f00 */
        /* <DEDUP_REMOVED lines=20> */
.L_x_579:
[----:B------:R-:W-:Y:S05]  /*30d0*/  BSYNC.RECONVERGENT B1 ;  /* 0x0000000000017941 */ /* 0x000fea0003800200 */
.L_x_578:
[----:B------:R-:W-:Y:S01]  /*30e0*/  ISETP.NE.AND P0, PT, R8, RZ, PT ;  /* 0x000000ff0800720c */ /* 0x000fe20003f05270 */
[----:B------:R-:W-:-:S12]  /*30f0*/  BSSY.RECONVERGENT B1, `(.L_x_580) ;  /* 0x000000a000017945 */ /* 0x000fd80003800200 */
[----:B------:R-:W-:Y:S05]  /*3100*/  @P0 BRA `(.L_x_581) ;  /* 0x0000000000200947 */ /* 0x000fea0003800000 */
[----:B0-----:R-:W0:Y:S01]  /*3110*/  S2R R6, SR_CgaCtaId ;  /* 0x0000000000067919 */ /* 0x001e220000008800 */
[----:B-1----:R-:W-:Y:S02]  /*3120*/  MOV R3, 0x400 ;  /* 0x0000040000037802 */ /* 0x002fe40000000f00 */
[----:B------:R-:W-:-:S04]  /*3130*/  SHF.R.U32.HI R2, RZ, 0x1, R5 ;  /* 0x00000001ff027819 */ /* 0x000fc80000011605 */
[----:B------:R-:W-:Y:S02]  /*3140*/  LOP3.LUT R2, R2, 0x1f0, RZ, 0xc0, !PT ;  /* 0x000001f002027812 */ /* 0x000fe400078ec0ff */
[----:B0-----:R-:W-:-:S05]  /*3150*/  LEA R3, R6, R3, 0x18 ;  /* 0x0000000306037211 */ /* 0x001fca00078ec0ff */
[----:B------:R-:W-:-:S05]  /*3160*/  IMAD.IADD R3, R2, 0x1, R3 ;  /* 0x0000000102037824 */ /* 0x000fca00078e0203 */
[----:B------:R0:W-:Y:S04]  /*3170*/  STS.64 [R3+0x10], R20 ;  /* 0x0000101403007388 */ /* 0x0001e80000000a00 */
[----:B------:R0:W-:Y:S02]  /*3180*/  STS.64 [R3+0x8], R18 ;  /* 0x0000081203007388 */ /* 0x0001e40000000a00 */
.L_x_581:
[----:B------:R-:W-:Y:S05]  /*3190*/  BSYNC.RECONVERGENT B1 ;  /* 0x0000000000017941 */ /* 0x000fea0003800200 */
.L_x_580:
[----:B------:R-:W-:Y:S01]  /*31a0*/  BAR.SYNC.DEFER_BLOCKING 0x0 ;  /* 0x0000000000007b1d */ /* 0x000fe20000010000 */
[----:B------:R-:W-:-:S13]  /*31b0*/  ISETP.NE.AND P1, PT, R5, RZ, PT ;  /* 0x000000ff0500720c */ /* 0x000fda0003f25270 */
[----:B------:R-:W-:Y:S05]  /*31c0*/  @P1 BRA `(.L_x_557) ;  /* 0x0000003c00a01947 */ /* 0x000fea0003800000 */
[----:B------:R-:W-:Y:S01]  /*31d0*/  ISETP.GE.AND P0, PT, R4, 0x21, PT ;  /* 0x000000210400780c */ /* 0x000fe20003f06270 */
[----:B------:R-:W-:Y:S02]  /*31e0*/  IMAD.MOV.U32 R5, RZ, RZ, R20 ;  /* 0x000000ffff057224 */ /* 0x000fe400078e0014 */
[----:B-1----:R-:W-:Y:S02]  /*31f0*/  IMAD.MOV.U32 R14, RZ, RZ, R21 ;  /* 0x000000ffff0e7224 */ /* 0x002fe400078e0015 */
[----:B------:R-:W-:Y:S02]  /*3200*/  IMAD.MOV.U32 R2, RZ, RZ, R18 ;  /* 0x000000ffff027224 */ /* 0x000fe400078e0012 */
[----:B0-----:R-:W-:-:S06]  /*3210*/  IMAD.MOV.U32 R3, RZ, RZ, R19 ;  /* 0x000000ffff037224 */ /* 0x001fcc00078e0013 */
[----:B------:R-:W-:Y:S05]  /*3220*/  @!P0 BRA `(.L_x_582) ;  /* 0x00000000007c8947 */ /* 0x000fea0003800000 */
[----:B------:R-:W0:Y:S01]  /*3230*/  S2UR UR5, SR_CgaCtaId ;  /* 0x00000000000579c3 */ /* 0x000e220000008800 */
[----:B------:R-:W-:Y:S01]  /*3240*/  UMOV UR4, 0x400 ;  /* 0x0000040000047882 */ /* 0x000fe20000000000 */
[----:B------:R-:W-:Y:S01]  /*3250*/  IMAD.MOV.U32 R8, RZ, RZ, -0x654350b8 ;  /* 0x9abcaf48ff087424 */ /* 0x000fe200078e00ff */
[----:B------:R-:W-:Y:S01]  /*3260*/  BSSY.RECONVERGENT B1, `(.L_x_582) ;  /* 0x000001b000017945 */ /* 0x000fe20003800200 */
[----:B------:R-:W-:Y:S01]  /*3270*/  IMAD.MOV.U32 R9, RZ, RZ, 0x3e7ad7f2 ;  /* 0x3e7ad7f2ff097424 */ /* 0x000fe200078e00ff */
[----:B0-----:R-:W-:-:S09]  /*3280*/  ULEA UR4, UR5, UR4, 0x18 ;  /* 0x0000000405047291 */ /* 0x001fd2000f8ec0ff */
[----:B----4-:R-:W0:Y:S04]  /*3290*/  LDS.64 R6, [UR4+0x18] ;  /* 0x00001804ff067984 */ /* 0x010e280008000a00 */
        /* <DEDUP_REMOVED lines=23> */
.L_x_583:
[----:B------:R-:W-:Y:S05]  /*3410*/  BSYNC.RECONVERGENT B1 ;  /* 0x0000000000017941 */ /* 0x000fea0003800200 */
.L_x_582:
[----:B------:R-:W-:Y:S01]  /*3420*/  ISETP.GE.AND P0, PT, R4, 0x41, PT ;  /* 0x000000410400780c */ /* 0x000fe20003f06270 */
[----:B---3--:R-:W-:Y:S02]  /*3430*/  IMAD.MOV.U32 R13, RZ, RZ, R5 ;  /* 0x000000ffff0d7224 */ /* 0x008fe400078e0005 */
[----:B--2---:R-:W-:Y:S02]  /*3440*/  IMAD.MOV.U32 R12, RZ, RZ, R14 ;  /* 0x000000ffff0c7224 */ /* 0x004fe400078e000e */
[----:B------:R-:W-:Y:S02]  /*3450*/  IMAD.MOV.U32 R6, RZ, RZ, R2 ;  /* 0x000000ffff067224 */ /* 0x000fe400078e0002 */
[----:B----4-:R-:W-:-:S06]  /*3460*/  IMAD.MOV.U32 R7, RZ, RZ, R3 ;  /* 0x000000ffff077224 */ /* 0x010fcc00078e0003 */
[----:B------:R-:W-:Y:S05]  /*3470*/  @!P0 BRA `(.L_x_584) ;  /* 0x00000000007c8947 */ /* 0x000fea0003800000 */
        /* <DEDUP_REMOVED lines=30> */
.L_x_585:
[----:B------:R-:W-:Y:S05]  /*3660*/  BSYNC.RECONVERGENT B1 ;  /* 0x0000000000017941 */ /* 0x000fea0003800200 */
.L_x_584:
[----:B------:R-:W-:Y:S01]  /*3670*/  ISETP.GE.AND P0, PT, R4, 0x61, PT ;  /* 0x000000610400780c */ /* 0x000fe20003f06270 */
[----:B------:R-:W-:Y:S01]  /*3680*/  IMAD.MOV.U32 R5, RZ, RZ, R13 ;  /* 0x000000ffff057224 */ /* 0x000fe200078e000d */
[----:B------:R-:W-:Y:S01]  /*3690*/  MOV R14, R12 ;  /* 0x0000000c000e7202 */ /* 0x000fe20000000f00 */
[----:B------:R-:W-:Y:S02]  /*36a0*/  IMAD.MOV.U32 R2, RZ, RZ, R6 ;  /* 0x000000ffff027224 */ /* 0x000fe400078e0006 */
[----:B------:R-:W-:-:S08]  /*36b0*/  IMAD.MOV.U32 R3, RZ, RZ, R7 ;  /* 0x000000ffff037224 */ /* 0x000fd000078e0007 */
        /* <DEDUP_REMOVED lines=31> */
.L_x_587:
[----:B------:R-:W-:Y:S05]  /*38b0*/  BSYNC.RECONVERGENT B1 ;  /* 0x0000000000017941 */ /* 0x000fea0003800200 */
.L_x_586:
[----:B------:R-:W-:Y:S01]  /*38c0*/  ISETP.GE.AND P0, PT, R4, 0x81, PT ;  /* 0x000000810400780c */ /* 0x000fe20003f06270 */
[----:B------:R-:W-:Y:S02]  /*38d0*/  IMAD.MOV.U32 R13, RZ, RZ, R5 ;  /* 0x000000ffff0d7224 */ /* 0x000fe400078e0005 */
[----:B------:R-:W-:Y:S02]  /*38e0*/  IMAD.MOV.U32 R12, RZ, RZ, R14 ;  /* 0x000000ffff0c7224 */ /* 0x000fe400078e000e */
[----:B------:R-:W-:Y:S02]  /*38f0*/  IMAD.MOV.U32 R6, RZ, RZ, R2 ;  /* 0x000000ffff067224 */ /* 0x000fe400078e0002 */
[----:B------:R-:W-:-:S06]  /*3900*/  IMAD.MOV.U32 R7, RZ, RZ, R3 ;  /* 0x000000ffff077224 */ /* 0x000fcc00078e0003 */
        /* <DEDUP_REMOVED lines=10> */
[----:B------:R-:W-:Y:S01]  /*39b0*/  MOV R6, R8 ;  /* 0x0000000800067202 */ /* 0x000fe20000000f00 */
        /* <DEDUP_REMOVED lines=20> */
.L_x_589:
[----:B------:R-:W-:Y:S05]  /*3b00*/  BSYNC.RECONVERGENT B1 ;  /* 0x0000000000017941 */ /* 0x000fea0003800200 */
.L_x_588:
        /* <DEDUP_REMOVED lines=36> */
.L_x_591:
[----:B------:R-:W-:Y:S05]  /*3d50*/  BSYNC.RECONVERGENT B1 ;  /* 0x0000000000017941 */ /* 0x000fea0003800200 */
.L_x_590:
        /* <DEDUP_REMOVED lines=36> */
.L_x_593:
[----:B------:R-:W-:Y:S05]  /*3fa0*/  BSYNC.RECONVERGENT B1 ;  /* 0x0000000000017941 */ /* 0x000fea0003800200 */
.L_x_592:
        /* <DEDUP_REMOVED lines=36> */
.L_x_525:
[----:B------:R-:W0:Y:S01]  /*41f0*/  S2R R4, SR_TID.X ;  /* 0x0000000000047919 */ /* 0x000e220000002100 */
[----:B------:R-:W1:Y:S01]  /*4200*/  LDCU.128 UR12, c[0x0][0x380] ;  /* 0x00007000ff0c77ac */ /* 0x000e620008000c00 */
[----:B------:R-:W-:Y:S02]  /*4210*/  SHF.R.S32.HI R5, RZ, 0x1f, R10 ;  /* 0x0000001fff057819 */ /* 0x000fe4000001140a */
[----:B0-----:R-:W-:-:S04]  /*4220*/  IADD3 R2, P0, PT, R10, R4, RZ ;  /* 0x000000040a027210 */ /* 0x001fc80007f1e0ff */
[----:B-1----:R-:W-:Y:S01]  /*4230*/  LEA R6, P1, R2, UR12, 0x3 ;  /* 0x0000000c02067c11 */ /* 0x002fe2000f8218ff */
[----:B------:R-:W-:-:S05]  /*4240*/  IMAD.X R3, RZ, RZ, R5, P0 ;  /* 0x000000ffff037224 */ /* 0x000fca00000e0605 */
[----:B------:R-:W-:-:S05]  /*4250*/  LEA.HI.X R7, R2, UR13, R3, 0x3, P1 ;  /* 0x0000000d02077c11 */ /* 0x000fca00088f1c03 */
[----:B------:R-:W2:Y:S04]  /*4260*/  LDG.E.64 R14, desc[UR10][R6.64+0x800] ;  /* 0x0008000a060e7981 */ /* 0x000ea8000c1e1b00 */
[----:B------:R-:W3:Y:S04]  /*4270*/  LDG.E.64 R12, desc[UR10][R6.64] ;  /* 0x0000000a060c7981 */ /* 0x000ee8000c1e1b00 */
[----:B------:R-:W4:Y:S04]  /*4280*/  LDG.E.64 R16, desc[UR10][R6.64+0x1000] ;  /* 0x0010000a06107981 */ /* 0x000f28000c1e1b00 */
[----:B------:R-:W5:Y:S04]  /*4290*/  LDG.E.64 R18, desc[UR10][R6.64+0x1800] ;  /* 0x0018000a06127981 */ /* 0x000f68000c1e1b00 */
[----:B------:R0:W5:Y:S01]  /*42a0*/  LDG.E.64 R2, desc[UR10][R6.64+0x2000] ;  /* 0x0020000a06027981 */ /* 0x000162000c1e1b00 */
[----:B------:R-:W-:Y:S01]  /*42b0*/  UMOV UR12, 0x9abcaf48 ;  /* 0x9abcaf48000c7882 */ /* 0x000fe20000000000 */
[----:B------:R-:W-:Y:S01]  /*42c0*/  UMOV UR13, 0x3e7ad7f2 ;  /* 0x3e7ad7f2000d7882 */ /* 0x000fe20000000000 */
[----:B------:R-:W-:Y:S01]  /*42d0*/  IADD3 R9, P3, PT, R10, UR14, RZ ;  /* 0x0000000e0a097c10 */ /* 0x000fe2000ff7e0ff */
[----:B------:R-:W-:Y:S01]  /*42e0*/  BSSY.RECONVERGENT B1, `(.L_x_594) ;  /* 0x0000023000017945 */ /* 0x000fe20003800200 */
[----:B0-----:R-:W-:-:S04]  /*42f0*/  LOP3.LUT R7, R4, 0x400, RZ, 0xfc, !PT ;  /* 0x0000040004077812 */ /* 0x001fc800078efcff */
[----:B------:R-:W-:Y:S01]  /*4300*/  IADD3 R6, P5, PT, R7, R9, RZ ;  /* 0x0000000907067210 */ /* 0x000fe20007fbe0ff */
[----:B--2---:R-:W-:-:S06]  /*4310*/  DSETP.GE.AND P0, PT, |R14|, UR12, PT ;  /* 0x0000000c0e007e2a */ /* 0x004fcc000bf06200 */
[----:B---3--:R-:W-:Y:S02]  /*4320*/  DSETP.GEU.OR P0, PT, |R12|, |R14|, !P0 ;  /* 0x4000000e0c00722a */ /* 0x008fe4000470e600 */
[----:B----4-:R-:W-:-:S04]  /*4330*/  DSETP.GE.AND P1, PT, |R16|, UR12, PT ;  /* 0x0000000c10007e2a */ /* 0x010fc8000bf26200 */
[----:B------:R-:W-:Y:S01]  /*4340*/  FSEL R12, R12, R14, P0 ;  /* 0x0000000e0c0c7208 */ /* 0x000fe20000000000 */
[----:B-----5:R-:W-:Y:S01]  /*4350*/  DSETP.GE.AND P2, PT, |R18|, UR12, PT ;  /* 0x0000000c12007e2a */ /* 0x020fe2000bf46200 */
[----:B------:R-:W-:Y:S01]  /*4360*/  FSEL R13, R13, R15, P0 ;  /* 0x0000000f0d0d7208 */ /* 0x000fe20000000000 */
[----:B------:R-:W-:-:S05]  /*4370*/  DSETP.GE.AND P4, PT, |R2|, UR12, PT ;  /* 0x0000000c02007e2a */ /* 0x000fca000bf86200 */
[----:B------:R-:W-:-:S06]  /*4380*/  DSETP.GEU.OR P1, PT, |R12|, |R16|, !P1 ;  /* 0x400000100c00722a */ /* 0x000fcc0004f2e600 */
[----:B------:R-:W-:Y:S02]  /*4390*/  FSEL R12, R12, R16, P1 ;  /* 0x000000100c0c7208 */ /* 0x000fe40000800000 */
[----:B------:R-:W-:-:S06]  /*43a0*/  FSEL R13, R13, R17, P1 ;  /* 0x000000110d0d7208 */ /* 0x000fcc0000800000 */
[----:B------:R-:W-:-:S06]  /*43b0*/  DSETP.GEU.OR P2, PT, |R12|, |R18|, !P2 ;  /* 0x400000120c00722a */ /* 0x000fcc000574e600 */
[----:B------:R-:W-:Y:S01]  /*43c0*/  FSEL R10, R12, R18, P2 ;  /* 0x000000120c0a7208 */ /* 0x000fe20001000000 */
[C---:B------:R-:W-:Y:S01]  /*43d0*/  VIADD R12, R4.reuse, 0x200 ;  /* 0x00000200040c7836 */ /* 0x040fe20000000000 */
[----:B------:R-:W-:Y:S02]  /*43e0*/  FSEL R11, R13, R19, P2 ;  /* 0x000000130d0b7208 */ /* 0x000fe40001000000 */
[----:B------:R-:W-:Y:S01]  /*43f0*/  IADD3.X R13, PT, PT, R5, UR15, RZ, P3, !PT ;  /* 0x0000000f050d7c10 */ /* 0x000fe20009ffe4ff */
[----:B------:R-:W-:Y:S01]  /*4400*/  VIADD R5, R4, 0x100 ;  /* 0x0000010004057836 */ /* 0x000fe20000000000 */
[----:B------:R-:W-:Y:S02]  /*4410*/  ISETP.LE.AND P3, PT, R8, UR6, PT ;  /* 0x0000000608007c0c */ /* 0x000fe4000bf63270 */
[----:B------:R-:W-:Y:S02]  /*4420*/  DSETP.LT.AND P6, PT, |R10|, |R2|, PT ;  /* 0x400000020a00722a */ /* 0x000fe40003fc1200 */
[----:B------:R-:W-:Y:S01]  /*4430*/  @P1 SEL R12, R4, R5, P0 ;  /* 0x00000005040c1207 */ /* 0x000fe20000000000 */
[----:B------:R-:W-:-:S02]  /*4440*/  IMAD.X R5, RZ, RZ, R13, P5 ;  /* 0x000000ffff057224 */ /* 0x000fc400028e060d */
[----:B------:R-:W-:-:S09]  /*4450*/  @!P2 VIADD R12, R4, 0x300 ;  /* 0x00000300040ca836 */ /* 0x000fd20000000000 */
        /* <DEDUP_REMOVED lines=11> */
.L_x_595:
[----:B------:R-:W-:Y:S05]  /*4510*/  BSYNC.RECONVERGENT B1 ;  /* 0x0000000000017941 */ /* 0x000fea0003800200 */
.L_x_594:
        /* <DEDUP_REMOVED lines=8> */
[----:B------:R-:W-:Y:S01]  /*45a0*/  MOV R11, UR5 ;  /* 0x00000005000b7c02 */ /* 0x000fe20008000f00 */
[----:B------:R-:W-:-:S03]  /*45b0*/  IMAD.U32 R10, RZ, RZ, UR4 ;  /* 0x00000004ff0a7e24 */ /* 0x000fc6000f8e00ff */
[----:B------:R-:W-:Y:S01]  /*45c0*/  IMAD.U32 R11, RZ, RZ, UR7 ;  /* 0x00000007ff0b7e24 */ /* 0x000fe2000f8e00ff */
[----:B------:R-:W-:Y:S06]  /*45d0*/  @P0 BRA `(.L_x_598) ;  /* 0x00000000001c0947 */ /* 0x000fec0003800000 */
[----:B------:R-:W-:-:S05]  /*45e0*/  IMAD.MOV.U32 R9, RZ, RZ, 0x500 ;  /* 0x00000500ff097424 */ /* 0x000fca00078e00ff */
[----:B------:R-:W2:Y:S01]  /*45f0*/  ATOMG.E.ADD.STRONG.GPU PT, R7, desc[UR10][R10.64], R9 ;  /* 0x800000090a0779a8 */ /* 0x000ea200081ef10a */
[----:B------:R-:W0:Y:S01]  /*4600*/  S2UR UR5, SR_CgaCtaId ;  /* 0x00000000000579c3 */ /* 0x000e220000008800 */
[----:B------:R-:W-:Y:S02]  /*4610*/  UMOV UR4, 0x400 ;  /* 0x0000040000047882 */ /* 0x000fe40000000000 */
[----:B0-----:R-:W-:Y:S01]  /*4620*/  ULEA UR4, UR5, UR4, 0x18 ;  /* 0x0000000405047291 */ /* 0x001fe2000f8ec0ff */
[----:B--2---:R-:W-:-:S08]  /*4630*/  VIADD R7, R7, UR6 ;  /* 0x0000000607077c36 */ /* 0x004fd00008000000 */
[----:B------:R0:W-:Y:S03]  /*4640*/  STS [UR4+0x98], R7 ;  /* 0x00009807ff007988 */ /* 0x0001e60008000804 */
.L_x_598:
[----:B------:R-:W-:Y:S05]  /*4650*/  BSYNC.RECONVERGENT B1 ;  /* 0x0000000000017941 */ /* 0x000fea0003800200 */
.L_x_597:
[----:B------:R-:W1:Y:S08]  /*4660*/  S2UR UR5, SR_CgaCtaId ;  /* 0x00000000000579c3 */ /* 0x000e700000008800 */
[----:B------:R-:W-:Y:S06]  /*4670*/  BAR.SYNC.DEFER_BLOCKING 0x0 ;  /* 0x0000000000007b1d */ /* 0x000fec0000010000 */
[----:B------:R-:W-:-:S02]  /*4680*/  UMOV UR4, 0x400 ;  /* 0x0000040000047882 */ /* 0x000fc40000000000 */
[----:B-1----:R-:W-:-:S06]  /*4690*/  ULEA UR4, UR5, UR4, 0x18 ;  /* 0x0000000405047291 */ /* 0x002fcc000f8ec0ff */
[----:B0-----:R-:W-:-:S05]  /*46a0*/  IMAD.U32 R7, RZ, RZ, UR4 ;  /* 0x00000004ff077e24 */ /* 0x001fca000f8e00ff */
[----:B------:R-:W0:Y:S02]  /*46b0*/  LDS R9, [R7+0x98] ;  /* 0x0000980007097984 */ /* 0x000e240000000800 */
[----:B0-----:R-:W-:-:S05]  /*46c0*/  VIADD R13, R9, 0x500 ;  /* 0x00000500090d7836 */ /* 0x001fca0000000000 */
[----:B------:R-:W-:-:S13]  /*46d0*/  ISETP.GT.AND P0, PT, R13, R8, PT ;  /* 0x000000080d00720c */ /* 0x000fda0003f04270 */
[----:B------:R-:W-:Y:S05]  /*46e0*/  @P0 BRA `(.L_x_599) ;  /* 0x0000000400c80947 */ /* 0x000fea0003800000 */
[----:B------:R-:W-:Y:S01]  /*46f0*/  BSSY.RECONVERGENT B1, `(.L_x_599) ;  /* 0x0000071000017945 */ /* 0x000fe20003800200 */
[----:B------:R-:W-:Y:S01]  /*4700*/  IMAD.MOV.U32 R16, RZ, RZ, R2 ;  /* 0x000000ffff107224 */ /* 0x000fe200078e0002 */
[----:B------:R-:W0:Y:S01]  /*4710*/  LDCU UR7, c[0x0][0x398] ;  /* 0x00007300ff0777ac */ /* 0x000e220008000800 */
[----:B------:R-:W-:Y:S02]  /*4720*/  IMAD.MOV.U32 R17, RZ, RZ, R3 ;  /* 0x000000ffff117224 */ /* 0x000fe400078e0003 */
[----:B------:R-:W-:Y:S01]  /*4730*/  IMAD.MOV.U32 R20, RZ, RZ, R6 ;  /* 0x000000ffff147224 */ /* 0x000fe200078e0006 */
[----:B------:R-:W1:Y:S01]  /*4740*/  LDCU.128 UR16, c[0x0][0x380] ;  /* 0x00007000ff1077ac */ /* 0x000e620008000c00 */
[----:B------:R-:W-:-:S07]  /*4750*/  IMAD.MOV.U32 R21, RZ, RZ, R5 ;  /* 0x000000ffff157224 */ /* 0x000fce00078e0005 */
.L_x_610:
[----:B------:R-:W-:-:S04]  /*4760*/  IADD3 R26, P0, PT, R4, R9, RZ ;  /* 0x00000009041a7210 */ /* 0x000fc80007f1e0ff */
[----:B------:R-:W-:Y:S02]  /*4770*/  LEA.HI.X.SX32 R27, R9, RZ, 0x1, P0 ;  /* 0x000000ff091b7211 */ /* 0x000fe400000f0eff */
[----:B-1----:R-:W-:-:S04]  /*4780*/  LEA R22, P0, R26, UR16, 0x3 ;  /* 0x000000101a167c11 */ /* 0x002fc8000f8018ff */
[----:B------:R-:W-:-:S05]  /*4790*/  LEA.HI.X R23, R26, UR17, R27, 0x3, P0 ;  /* 0x000000111a177c11 */ /* 0x000fca00080f1c1b */
[----:B------:R-:W2:Y:S04]  /*47a0*/  LDG.E.64 R18, desc[UR10][R22.64] ;  /* 0x0000000a16127981 */ /* 0x000ea8000c1e1b00 */
[----:B------:R-:W3:Y:S04]  /*47b0*/  LDG.E.64 R14, desc[UR10][R22.64+0x800] ;  /* 0x0008000a160e7981 */ /* 0x000ee8000c1e1b00 */
[----:B------:R-:W4:Y:S01]  /*47c0*/  LDG.E.64 R12, desc[UR10][R22.64+0x1000] ;  /* 0x0010000a160c7981 */ /* 0x000f22000c1e1b00 */
[----:B------:R-:W-:-:S03]  /*47d0*/  IADD3 R26, P2, PT, R26, UR18, RZ ;  /* 0x000000121a1a7c10 */ /* 0x000fc6000ff5e0ff */
[----:B------:R-:W5:Y:S01]  /*47e0*/  LDG.E.64 R8, desc[UR10][R22.64+0x1800] ;  /* 0x0018000a16087981 */ /* 0x000f62000c1e1b00 */
[----:B------:R-:W-:-:S03]  /*47f0*/  IADD3.X R27, PT, PT, R27, UR19, RZ, P2, !PT ;  /* 0x000000131b1b7c10 */ /* 0x000fc600097fe4ff */
[----:B------:R1:W5:Y:S01]  /*4800*/  LDG.E.64 R2, desc[UR10][R22.64+0x2000] ;  /* 0x0020000a16027981 */ /* 0x000362000c1e1b00 */
[----:B------:R-:W-:Y:S01]  /*4810*/  BSSY.RECONVERGENT B2, `(.L_x_600) ;  /* 0x0000021000027945 */ /* 0x000fe20003800200 */
[----:B-1----:R-:W-:-:S05]  /*4820*/  IADD3 R22, P4, PT, R26, 0x200, RZ ;  /* 0x000002001a167810 */ /* 0x002fca0007f9e0ff */
[----:B------:R-:W-:Y:S01]  /*4830*/  IMAD.X R23, RZ, RZ, R27, P4 ;  /* 0x000000ffff177224 */ /* 0x000fe200020e061b */
[----:B--2---:R-:W-:Y:S02]  /*4840*/  DSETP.GE.AND P0, PT, |R18|, UR12, PT ;  /* 0x0000000c12007e2a */ /* 0x004fe4000bf06200 */
[----:B---3--:R-:W-:-:S04]  /*4850*/  DSETP.GE.AND P3, PT, |R14|, UR12, PT ;  /* 0x0000000c0e007e2a */ /* 0x008fc8000bf66200 */
[----:B------:R-:W-:-:S14]  /*4860*/  DSETP.LT.AND P0, PT, |R16|, |R18|, P0 ;  /* 0x400000121000722a */ /* 0x000fdc0000701200 */
[----:B------:R-:W-:Y:S01]  /*4870*/  @!P0 DSETP.GEU.AND P1, PT, |R18|, |R16|, PT ;  /* 0x400000101200822a */ /* 0x000fe20003f2e200 */
[----:B------:R-:W-:-:S05]  /*4880*/  @!P0 ISETP.LT.U32.AND P2, PT, R20, R26, PT ;  /* 0x0000001a1400820c */ /* 0x000fca0003f41070 */
[----:B------:R-:W-:-:S06]  /*4890*/  @!P0 DSETP.GE.AND P1, PT, |R16|, UR12, !P1 ;  /* 0x0000000c10008e2a */ /* 0x000fcc000cf26200 */
[----:B------:R-:W-:Y:S02]  /*48a0*/  @!P0 ISETP.LT.OR.EX P1, PT, R21, R27, P1, P2 ;  /* 0x0000001b1500820c */ /* 0x000fe40000f21720 */
[----:B------:R-:W-:Y:S02]  /*48b0*/  IADD3 R25, P2, PT, R26, 0x100, RZ ;  /* 0x000001001a197810 */ /* 0x000fe40007f5e0ff */
[----:B------:R-:W-:Y:S02]  /*48c0*/  @!P0 FSEL R5, R16, R18, P1 ;  /* 0x0000001210058208 */ /* 0x000fe40000800000 */
[----:B------:R-:W-:Y:S01]  /*48d0*/  @!P0 FSEL R6, R17, R19, P1 ;  /* 0x0000001311068208 */ /* 0x000fe20000800000 */
[----:B------:R-:W-:Y:S01]  /*48e0*/  IMAD.X R24, RZ, RZ, R27, P2 ;  /* 0x000000ffff187224 */ /* 0x000fe200010e061b */
[C---:B------:R-:W-:Y:S01]  /*48f0*/  IADD3 R17, P6, PT, R26.reuse, 0x300, RZ ;  /* 0x000003001a117810 */ /* 0x040fe20007fde0ff */
[----:B------:R-:W-:Y:S01]  /*4900*/  @!P0 IMAD.MOV.U32 R18, RZ, RZ, R5 ;  /* 0x000000ffff128224 */ /* 0x000fe200078e0005 */
[----:B----4-:R-:W-:Y:S01]  /*4910*/  DSETP.GE.AND P2, PT, |R12|, UR12, PT ;  /* 0x0000000c0c007e2a */ /* 0x010fe2000bf46200 */
[----:B------:R-:W-:Y:S01]  /*4920*/  @!P0 IMAD.MOV.U32 R19, RZ, RZ, R6 ;  /* 0x000000ffff138224 */ /* 0x000fe200078e0006 */
[----:B------:R-:W-:Y:S01]  /*4930*/  IADD3 R6, P4, PT, R26, 0x400, RZ ;  /* 0x000004001a067810 */ /* 0x000fe20007f9e0ff */
[----:B------:R-:W-:Y:S01]  /*4940*/  IMAD.X R16, RZ, RZ, R27, P6 ;  /* 0x000000ffff107224 */ /* 0x000fe200030e061b */
[----:B------:R-:W-:-:S03]  /*4950*/  @!P0 SEL R26, R20, R26, P1 ;  /* 0x0000001a141a8207 */ /* 0x000fc60000800000 */
[----:B------:R-:W-:Y:S01]  /*4960*/  DSETP.LT.AND P5, PT, |R18|, |R14|, PT ;  /* 0x4000000e1200722a */ /* 0x000fe20003fa1200 */
[----:B------:R-:W-:Y:S01]  /*4970*/  IMAD.X R5, RZ, RZ, R27, P4 ;  /* 0x000000ffff057224 */ /* 0x000fe200020e061b */
[----:B------:R-:W-:-:S12]  /*4980*/  @!P0 SEL R27, R21, R27, P1 ;  /* 0x0000001b151b8207 */ /* 0x000fd80000800000 */
        /* <DEDUP_REMOVED lines=9> */
.L_x_601:
[----:B0-----:R-:W-:Y:S05]  /*4a20*/  BSYNC.RECONVERGENT B2 ;  /* 0x0000000000027941 */ /* 0x001fea0003800200 */
.L_x_600:
        /* <DEDUP_REMOVED lines=12> */
.L_x_603:
[----:B------:R-:W-:Y:S05]  /*4af0*/  BSYNC.RECONVERGENT B2 ;  /* 0x0000000000027941 */ /* 0x000fea0003800200 */
.L_x_602:
        /* <DEDUP_REMOVED lines=12> */
.L_x_605:
[----:B------:R-:W-:Y:S05]  /*4bc0*/  BSYNC.RECONVERGENT B2 ;  /* 0x0000000000027941 */ /* 0x000fea0003800200 */
.L_x_604:
        /* <DEDUP_REMOVED lines=11> */
.L_x_607:
[----:B------:R-:W-:Y:S05]  /*4c80*/  BSYNC.RECONVERGENT B2 ;  /* 0x0000000000027941 */ /* 0x000fea0003800200 */
.L_x_606:
[----:B------:R-:W-:Y:S01]  /*4c90*/  BAR.SYNC.DEFER_BLOCKING 0x0 ;  /* 0x0000000000007b1d */ /* 0x000fe20000010000 */
[----:B------:R-:W-:-:S05]  /*4ca0*/  ISETP.NE.AND P0, PT, R4, RZ, PT ;  /* 0x000000ff0400720c */ /* 0x000fca0003f05270 */
[----:B------:R-:W-:Y:S08]  /*4cb0*/  BSSY.RECONVERGENT B2, `(.L_x_608) ;  /* 0x000000a000027945 */ /* 0x000ff00003800200 */
[----:B------:R-:W-:Y:S05]  /*4cc0*/  @P0 BRA `(.L_x_609) ;  /* 0x0000000000200947 */ /* 0x000fea0003800000 */
[----:B------:R-:W-:-:S05]  /*4cd0*/  IMAD.MOV.U32 R9, RZ, RZ, 0x500 ;  /* 0x00000500ff097424 */ /* 0x000fca00078e00ff */
[----:B------:R-:W2:Y:S01]  /*4ce0*/  ATOMG.E.ADD.STRONG.GPU PT, R7, desc[UR10][R10.64], R9 ;  /* 0x800000090a0779a8 */ /* 0x000ea200081ef10a */
[----:B------:R-:W0:Y:S01]  /*4cf0*/  S2UR UR5, SR_CgaCtaId ;  /* 0x00000000000579c3 */ /* 0x000e220000008800 */
[----:B------:R-:W-:Y:S02]  /*4d00*/  UMOV UR4, 0x400 ;  /* 0x0000040000047882 */ /* 0x000fe40000000000 */
[----:B0-----:R-:W-:Y:S01]  /*4d10*/  ULEA UR4, UR5, UR4, 0x18 ;  /* 0x0000000405047291 */ /* 0x001fe2000f8ec0ff */
[----:B--2---:R-:W-:-:S05]  /*4d20*/  VIADD R8, R7, UR6 ;  /* 0x0000000607087c36 */ /* 0x004fca0008000000 */
[----:B------:R-:W-:-:S05]  /*4d30*/  IMAD.U32 R7, RZ, RZ, UR4 ;  /* 0x00000004ff077e24 */ /* 0x000fca000f8e00ff */
[----:B------:R0:W-:Y:S02]  /*4d40*/  STS [R7+0x98], R8 ;  /* 0x0000980807007388 */ /* 0x0001e40000000800 */
.L_x_609:
[----:B------:R-:W-:Y:S05]  /*4d50*/  BSYNC.RECONVERGENT B2 ;  /* 0x0000000000027941 */ /* 0x000fea0003800200 */
.L_x_608:
[----:B------:R-:W-:Y:S01]  /*4d60*/  BAR.SYNC.DEFER_BLOCKING 0x0 ;  /* 0x0000000000007b1d */ /* 0x000fe20000010000 */
[----:B0-----:R-:W-:Y:S01]  /*4d70*/  MOV R8, UR7 ;  /* 0x0000000700087c02 */ /* 0x001fe20008000f00 */
[----:B------:R-:W-:Y:S02]  /*4d80*/  IMAD.MOV.U32 R20, RZ, RZ, R6 ;  /* 0x000000ffff147224 */ /* 0x000fe400078e0006 */
[----:B------:R-:W-:Y:S02]  /*4d90*/  IMAD.MOV.U32 R21, RZ, RZ, R5 ;  /* 0x000000ffff157224 */ /* 0x000fe400078e0005 */
[----:B------:R-:W-:Y:S02]  /*4da0*/  IMAD.MOV.U32 R16, RZ, RZ, R2 ;  /* 0x000000ffff107224 */ /* 0x000fe400078e0002 */
[----:B------:R-:W-:Y:S01]  /*4db0*/  IMAD.MOV.U32 R17, RZ, RZ, R3 ;  /* 0x000000ffff117224 */ /* 0x000fe200078e0003 */
[----:B------:R-:W0:Y:S02]  /*4dc0*/  LDS R9, [R7+0x98] ;  /* 0x0000980007097984 */ /* 0x000e240000000800 */
[----:B0-----:R-:W-:-:S05]  /*4dd0*/  VIADD R13, R9, 0x500 ;  /* 0x00000500090d7836 */ /* 0x001fca0000000000 */
[----:B------:R-:W-:-:S13]  /*4de0*/  ISETP.GT.AND P0, PT, R13, R8, PT ;  /* 0x000000080d00720c */ /* 0x000fda0003f04270 */
[----:B------:R-:W-:Y:S05]  /*4df0*/  @!P0 BRA `(.L_x_610) ;  /* 0xfffffff800588947 */ /* 0x000fea000383ffff */
[----:B------:R-:W-:Y:S05]  /*4e00*/  BSYNC.RECONVERGENT B1 ;  /* 0x0000000000017941 */ /* 0x000fea0003800200 */
.L_x_599:
[----:B------:R-:W-:Y:S01]  /*4e10*/  ISETP.GE.AND P0, PT, R9, R8, PT ;  /* 0x000000080900720c */ /* 0x000fe20003f06270 */
[----:B------:R-:W0:Y:S01]  /*4e20*/  LDCU.64 UR6, c[0x0][0x388] ;  /* 0x00007100ff0677ac */ /* 0x000e220008000a00 */
[----:B------:R-:W-:Y:S01]  /*4e30*/  BSSY.RECONVERGENT B1, `(.L_x_596) ;  /* 0x00000b6000017945 */ /* 0x000fe20003800200 */
[----:B------:R-:W1:Y:S10]  /*4e40*/  LDCU.64 UR4, c[0x0][0x388] ;  /* 0x00007100ff0477ac */ /* 0x000e740008000a00 */
        /* <DEDUP_REMOVED lines=11> */
[----:B------:R-:W2:Y:S01]  /*4f00*/  LDC.64 R10, c[0x0][0x380] ;  /* 0x0000e000ff0a7b82 */ /* 0x000ea20000000a00 */
[----:B------:R-:W-:Y:S01]  /*4f10*/  LEA.HI R8, R18, 0x1, RZ, 0x18 ;  /* 0x0000000112087811 */ /* 0x000fe200078fc0ff */
[----:B------:R-:W-:-:S03]  /*4f20*/  IMAD.IADD R17, R4, 0x1, R9 ;  /* 0x0000000104117824 */ /* 0x000fc600078e0209 */
[----:B------:R-:W-:Y:S01]  /*4f30*/  LOP3.LUT R12, R8, 0x3, RZ, 0xc0, !PT ;  /* 0x00000003080c7812 */ /* 0x000fe200078ec0ff */
[----:B------:R-:W-:-:S04]  /*4f40*/  IMAD.MOV.U32 R8, RZ, RZ, R4 ;  /* 0x000000ffff087224 */ /* 0x000fc800078e0004 */
[----:B------:R-:W-:-:S07]  /*4f50*/  IMAD.MOV R16, RZ, RZ, -R12 ;  /* 0x000000ffff107224 */ /* 0x000fce00078e0a0c */
.L_x_616:
[----:B--2---:R-:W-:-:S06]  /*4f60*/  IMAD.WIDE R12, R17, 0x8, R10 ;  /* 0x00000008110c7825 */ /* 0x004fcc00078e020a */
[----:B------:R-:W2:Y:S01]  /*4f70*/  LDG.E.64 R12, desc[UR10][R12.64] ;  /* 0x0000000a0c0c7981 */ /* 0x000ea2000c1e1b00 */
[C---:B-1----:R-:W-:Y:S01]  /*4f80*/  IADD3 R22, P1, PT, R17.reuse, UR4, RZ ;  /* 0x0000000411167c10 */ /* 0x042fe2000ff3e0ff */
[----:B------:R-:W-:Y:S01]  /*4f90*/  VIADD R16, R16, 0x1 ;  /* 0x0000000110107836 */ /* 0x000fe20000000000 */
[----:B------:R-:W-:Y:S01]  /*4fa0*/  BSSY.RECONVERGENT B3, `(.L_x_614) ;  /* 0x000001d000037945 */ /* 0x000fe20003800200 */
[----:B------:R-:W-:Y:S01]  /*4fb0*/  IMAD.MOV.U32 R19, RZ, RZ, R6 ;  /* 0x000000ffff137224 */ /* 0x000fe200078e0006 */
[----:B------:R-:W-:Y:S01]  /*4fc0*/  LEA.HI.X.SX32 R21, R17, UR5, 0x1, P1 ;  /* 0x0000000511157c11 */ /* 0x000fe200088f0eff */
[----:B------:R-:W-:Y:S01]  /*4fd0*/  IMAD.MOV.U32 R20, RZ, RZ, R5 ;  /* 0x000000ffff147224 */ /* 0x000fe200078e0005 */
[----:B------:R-:W-:Y:S01]  /*4fe0*/  ISETP.NE.AND P2, PT, R16, RZ, PT ;  /* 0x000000ff1000720c */ /* 0x000fe20003f45270 */
[----:B------:R-:W-:Y:S02]  /*4ff0*/  IMAD.MOV.U32 R14, RZ, RZ, R2 ;  /* 0x000000ffff0e7224 */ /* 0x000fe400078e0002 */
[----:B------:R-:W-:-:S02]  /*5000*/  IMAD.MOV.U32 R15, RZ, RZ, R3 ;  /* 0x000000ffff0f7224 */ /* 0x000fc400078e0003 */
[----:B------:R-:W-:Y:S02]  /*5010*/  IMAD.MOV.U32 R6, RZ, RZ, R22 ;  /* 0x000000ffff067224 */ /* 0x000fe400078e0016 */
[----:B------:R-:W-:Y:S01]  /*5020*/  IMAD.MOV.U32 R5, RZ, RZ, R21 ;  /* 0x000000ffff057224 */ /* 0x000fe200078e0015 */
[----:B--2---:R-:W-:Y:S02]  /*5030*/  DSETP.GE.AND P0, PT, |R12|, UR12, PT ;  /* 0x0000000c0c007e2a */ /* 0x004fe4000bf06200 */
[----:B------:R-:W-:Y:S01]  /*5040*/  DSETP.LT.AND P3, PT, |R2|, |R12|, PT ;  /* 0x4000000c0200722a */ /* 0x000fe20003f61200 */
[----:B------:R-:W-:Y:S01]  /*5050*/  IMAD.MOV.U32 R2, RZ, RZ, R12 ;  /* 0x000000ffff027224 */ /* 0x000fe200078e000c */
[----:B------:R-:W-:-:S12]  /*5060*/  MOV R3, R13 ;  /* 0x0000000d00037202 */ /* 0x000fd80000000f00 */
        /* <DEDUP_REMOVED lines=16> */
.L_x_615:
[----:B0-----:R-:W-:Y:S05]  /*5170*/  BSYNC.RECONVERGENT B3 ;  /* 0x0000000000037941 */ /* 0x001fea0003800200 */
.L_x_614:
[----:B------:R-:W-:Y:S02]  /*5180*/  VIADD R8, R8, 0x100 ;  /* 0x0000010008087836 */ /* 0x000fe40000000000 */
[----:B------:R-:W-:Y:S01]  /*5190*/  VIADD R17, R17, 0x100 ;  /* 0x0000010011117836 */ /* 0x000fe20000000000 */
[----:B------:R-:W-:Y:S06]  /*51a0*/  @P2 BRA `(.L_x_616) ;  /* 0xfffffffc006c2947 */ /* 0x000fec000383ffff */
.L_x_613:
[----:B01----:R-:W-:Y:S05]  /*51b0*/  BSYNC.RECONVERGENT B2 ;  /* 0x0000000000027941 */ /* 0x003fea0003800200 */
.L_x_612:
        /* <DEDUP_REMOVED lines=9> */
.L_x_625:
[----:B------:R-:W-:-:S05]  /*5250*/  IMAD.WIDE R22, R9, 0x8, R10 ;  /* 0x0000000809167825 */ /* 0x000fca00078e020a */
[----:B------:R-:W2:Y:S04]  /*5260*/  LDG.E.64 R20, desc[UR10][R22.64+-0x1000] ;  /* 0xfff0000a16147981 */ /* 0x000ea8000c1e1b00 */
[----:B------:R-:W3:Y:S04]  /*5270*/  LDG.E.64 R16, desc[UR10][R22.64+-0x800] ;  /* 0xfff8000a16107981 */ /* 0x000ee8000c1e1b00 */
[----:B------:R0:W5:Y:S04]  /*5280*/  LDG.E.64 R14, desc[UR10][R22.64] ;  /* 0x0000000a160e7981 */ /* 0x000168000c1e1b00 */
[----:B------:R0:W5:Y:S01]  /*5290*/  LDG.E.64 R12, desc[UR10][R22.64+0x800] ;  /* 0x0008000a160c7981 */ /* 0x000162000c1e1b00 */
[C---:B------:R-:W-:Y:S01]  /*52a0*/  IADD3 R29, P1, PT, R9.reuse, UR6, RZ ;  /* 0x00000006091d7c10 */ /* 0x040fe2000ff3e0ff */
[----:B------:R-:W-:Y:S03]  /*52b0*/  BSSY.RECONVERGENT B2, `(.L_x_617) ;  /* 0x0000019000027945 */ /* 0x000fe60003800200 */
[----:B------:R-:W-:Y:S01]  /*52c0*/  LEA.HI.X.SX32 R30, R9, UR7, 0x1, P1 ;  /* 0x00000007091e7c11 */ /* 0x000fe200088f0eff */
[----:B------:R-:W-:-:S04]  /*52d0*/  IMAD.MOV.U32 R24, RZ, RZ, R29 ;  /* 0x000000ffff187224 */ /* 0x000fc800078e001d */
        /* <DEDUP_REMOVED lines=22> */
.L_x_618:
[----:B------:R-:W-:Y:S05]  /*5440*/  BSYNC.RECONVERGENT B2 ;  /* 0x0000000000027941 */ /* 0x000fea0003800200 */
.L_x_617:
[----:B------:R-:W-:Y:S01]  /*5450*/  DSETP.LT.AND P1, PT, |R18|, |R16|, PT ;  /* 0x400000101200722a */ /* 0x000fe20003f21200 */
[C---:B------:R-:W-:Y:S01]  /*5460*/  IADD3 R21, P0, PT, R27.reuse, UR6, RZ ;  /* 0x000000061b157c10 */ /* 0x040fe2000ff1e0ff */
[----:B------:R-:W-:Y:S01]  /*5470*/  BSSY.RECONVERGENT B2, `(.L_x_619) ;  /* 0x0000017000027945 */ /* 0x000fe20003800200 */
[----:B-----5:R-:W-:Y:S01]  /*5480*/  DSETP.GE.AND P2, PT, |R14|, UR12, PT ;  /* 0x0000000c0e007e2a */ /* 0x020fe2000bf46200 */
        /* <DEDUP_REMOVED lines=21> */
.L_x_620:
[----:B------:R-:W-:Y:S05]  /*55e0*/  BSYNC.RECONVERGENT B2 ;  /* 0x0000000000027941 */ /* 0x000fea0003800200 */
.L_x_619:
[----:B------:R-:W-:Y:S01]  /*55f0*/  DSETP.LT.AND P1, PT, |R2|, |R14|, PT ;  /* 0x4000000e0200722a */ /* 0x000fe20003f21200 */
[C---:B------:R-:W-:Y:S01]  /*5600*/  IADD3 R20, P0, PT, R26.reuse, UR6, RZ ;  /* 0x000000061a147c10 */ /* 0x040fe2000ff1e0ff */
[----:B------:R-:W-:Y:S01]  /*5610*/  BSSY.RECONVERGENT B2, `(.L_x_621) ;  /* 0x0000018000027945 */ /* 0x000fe20003800200 */
[----:B------:R-:W-:Y:S01]  /*5620*/  DSETP.GE.AND P3, PT, |R12|, UR12, PT ;  /* 0x0000000c0c007e2a */ /* 0x000fe2000bf66200 */
        /* <DEDUP_REMOVED lines=22> */
.L_x_622:
[----:B------:R-:W-:Y:S05]  /*5790*/  BSYNC.RECONVERGENT B2 ;  /* 0x0000000000027941 */ /* 0x000fea0003800200 */
.L_x_621:
[----:B------:R-:W-:Y:S01]  /*57a0*/  DSETP.LT.AND P0, PT, |R16|, |R12|, PT ;  /* 0x4000000c1000722a */ /* 0x000fe20003f01200 */
[----:B------:R-:W-:Y:S01]  /*57b0*/  LEA.HI.X.SX32 R14, R25, UR7, 0x1, P4 ;  /* 0x00000007190e7c11 */ /* 0x000fe2000a0f0eff */
[----:B------:R-:W-:Y:S01]  /*57c0*/  BSSY.RECONVERGENT B2, `(.L_x_623) ;  /* 0x0000015000027945 */ /* 0x000fe20003800200 */
        /* <DEDUP_REMOVED lines=20> */
.L_x_624:
[----:B------:R-:W-:Y:S05]  /*5910*/  BSYNC.RECONVERGENT B2 ;  /* 0x0000000000027941 */ /* 0x000fea0003800200 */
.L_x_623:
[----:B------:R-:W-:Y:S02]  /*5920*/  VIADD R8, R8, 0x400 ;  /* 0x0000040008087836 */ /* 0x000fe40000000000 */
[----:B------:R-:W-:Y:S02]  /*5930*/  VIADD R27, R27, 0x400 ;  /* 0x000004001b1b7836 */ /* 0x000fe40000000000 */
[----:B------:R-:W-:Y:S01]  /*5940*/  VIADD R26, R26, 0x400 ;  /* 0x000004001a1a7836 */ /* 0x000fe20000000000 */
[----:B------:R-:W-:Y:S01]  /*5950*/  ISETP.GE.AND P0, PT, R8, R7, PT ;  /* 0x000000070800720c */ /* 0x000fe20003f06270 */
[----:B------:R-:W-:Y:S02]  /*5960*/  VIADD R25, R25, 0x400 ;  /* 0x0000040019197836 */ /* 0x000fe40000000000 */
[----:B------:R-:W-:-:S10]  /*5970*/  VIADD R9, R9, 0x400 ;  /* 0x0000040009097836 */ /* 0x000fd40000000000 */
[----:B------:R-:W-:Y:S05]  /*5980*/  @!P0 BRA `(.L_x_625) ;  /* 0xfffffff800308947 */ /* 0x000fea000383ffff */
.L_x_611:
[----:B01----:R-:W-:Y:S05]  /*5990*/  BSYNC.RECONVERGENT B1 ;  /* 0x0000000000017941 */ /* 0x003fea0003800200 */
.L_x_596:
        /* <DEDUP_REMOVED lines=34> */
.L_x_627:
[----:B------:R-:W-:Y:S05]  /*5bc0*/  BSYNC.RECONVERGENT B1 ;  /* 0x0000000000017941 */ /* 0x000fea0003800200 */
.L_x_626:
        /* <DEDUP_REMOVED lines=33> */
.L_x_629:
[----:B------:R-:W-:Y:S05]  /*5de0*/  BSYNC.RECONVERGENT B1 ;  /* 0x0000000000017941 */ /* 0x000fea0003800200 */
.L_x_628:
[----:B------:R-:W-:Y:S01]  /*5df0*/  ISETP.GT.AND P0, PT, R13, 0x1b, PT ;  /* 0x0000001b0d00780c */ /* 0x000fe20003f04270 */
[----:B0-----:R0:W0:Y:S01]  /*5e00*/  SHFL.DOWN PT, R8, R2, 0x4, 0x1f ;  /* 0x08801f0002087f89 */ /* 0x00102200000e0000 */
[----:B------:R-:W-:Y:S01]  /*5e10*/  BSSY.RECONVERGENT B1, `(.L_x_630) ;  /* 0x000001f000017945 */ /* 0x000fe20003800200 */
[----:B---3--:R-:W-:Y:S01]  /*5e20*/  IMAD.MOV.U32 R11, RZ, RZ, R5 ;  /* 0x000000ffff0b7224 */ /* 0x008fe200078e0005 */
[----:B--2---:R-:W-:Y:S01]  /*5e30*/  MOV R7, R3 ;  /* 0x0000000300077202 */ /* 0x004fe20000000f00 */
[----:B------:R2:W3:Y:S01]  /*5e40*/  SHFL.DOWN PT, R9, R3, 0x4, 0x1f ;  /* 0x08801f0003097f89 */ /* 0x0004e200000e0000 */
[----:B------:R-:W-:Y:S02]  /*5e50*/  IMAD.MOV.U32 R12, RZ, RZ, R10 ;  /* 0x000000ffff0c7224 */ /* 0x000fe400078e000a */
[----:B-1----:R-:W-:Y:S01]  /*5e60*/  IMAD.MOV.U32 R6, RZ, RZ, R2 ;  /* 0x000000ffff067224 */ /* 0x002fe200078e0002 */
[----:B------:R2:W1:Y:S04]  /*5e70*/  SHFL.DOWN PT, R14, R5, 0x4, 0x1f ;  /* 0x08801f00050e7f89 */ /* 0x00046800000e0000 */
[----:B----4-:R2:W4:Y:S01]  /*5e80*/  SHFL.DOWN PT, R15, R10, 0x4, 0x1f ;  /* 0x08801f000a0f7f89 */ /* 0x01052200000e0000 */
[----:B------:R-:W-:Y:S05]  /*5e90*/  @P0 BRA `(.L_x_631) ;  /* 0x0000000000580947 */ /* 0x000fea0003800000 */
[----:B0--3--:R-:W-:Y:S01]  /*5ea0*/  DSETP.GE.AND P0, PT, |R8|, UR12, PT ;  /* 0x0000000c08007e2a */ /* 0x009fe2000bf06200 */
[----:B-1----:R-:W-:Y:S01]  /*5eb0*/  IMAD.MOV.U32 R11, RZ, RZ, R14 ;  /* 0x000000ffff0b7224 */ /* 0x002fe200078e000e */
        /* <DEDUP_REMOVED lines=20> */
.L_x_631:
[----:B------:R-:W-:Y:S05]  /*6000*/  BSYNC.RECONVERGENT B1 ;  /* 0x0000000000017941 */ /* 0x000fea0003800200 */
.L_x_630:
[----:B------:R-:W-:Y:S01]  /*6010*/  ISETP.GT.AND P0, PT, R13, 0x17, PT ;  /* 0x000000170d00780c */ /* 0x000fe20003f04270 */
[----:B0-----:R0:W0:Y:S01]  /*6020*/  SHFL.DOWN PT, R8, R6, 0x8, 0x1f ;  /* 0x09001f0006087f89 */ /* 0x00102200000e0000 */
[----:B------:R-:W-:Y:S01]  /*6030*/  BSSY.RECONVERGENT B1, `(.L_x_632) ;  /* 0x000001f000017945 */ /* 0x000fe20003800200 */
[----:B--2---:R-:W-:Y:S02]  /*6040*/  IMAD.MOV.U32 R5, RZ, RZ, R11 ;  /* 0x000000ffff057224 */ /* 0x004fe400078e000b */
[----:B---3--:R2:W3:Y:S01]  /*6050*/  SHFL.DOWN PT, R9, R7, 0x8, 0x1f ;  /* 0x09001f0007097f89 */ /* 0x0084e200000e0000 */
[----:B------:R-:W-:Y:S02]  /*6060*/  IMAD.MOV.U32 R10, RZ, RZ, R12 ;  /* 0x000000ffff0a7224 */ /* 0x000fe400078e000c */
[----:B------:R-:W-:Y:S01]  /*6070*/  IMAD.MOV.U32 R2, RZ, RZ, R6 ;  /* 0x000000ffff027224 */ /* 0x000fe200078e0006 */
[----:B-1----:R2:W1:Y:S01]  /*6080*/  SHFL.DOWN PT, R14, R11, 0x8, 0x1f ;  /* 0x09001f000b0e7f89 */ /* 0x00246200000e0000 */
[----:B------:R-:W-:-:S03]  /*6090*/  IMAD.MOV.U32 R3, RZ, RZ, R7 ;  /* 0x000000ffff037224 */ /* 0x000fc600078e0007 */
        /* <DEDUP_REMOVED lines=24> */
.L_x_633:
[----:B------:R-:W-:Y:S05]  /*6220*/  BSYNC.RECONVERGENT B1 ;  /* 0x0000000000017941 */ /* 0x000fea0003800200 */
.L_x_632:
[----:B------:R-:W-:Y:S01]  /*6230*/  ISETP.GT.AND P0, PT, R13, 0xf, PT ;  /* 0x0000000f0d00780c */ /* 0x000fe20003f04270 */
[----:B0-----:R0:W0:Y:S01]  /*6240*/  SHFL.DOWN PT, R6, R2, 0x10, 0x1f ;  /* 0x0a001f0002067f89 */ /* 0x00102200000e0000 */
[----:B------:R-:W-:Y:S01]  /*6250*/  BSSY.RECONVERGENT B1, `(.L_x_634) ;  /* 0x000001f000017945 */ /* 0x000fe20003800200 */
[----:B------:R-:W-:Y:S02]  /*6260*/  IMAD.MOV.U32 R20, RZ, RZ, R5 ;  /* 0x000000ffff147224 */ /* 0x000fe400078e0005 */
[----:B--2---:R2:W0:Y:S01]  /*6270*/  SHFL.DOWN PT, R7, R3, 0x10, 0x1f ;  /* 0x0a001f0003077f89 */ /* 0x00442200000e0000 */
[----:B------:R-:W-:Y:S02]  /*6280*/  IMAD.MOV.U32 R21, RZ, RZ, R10 ;  /* 0x000000ffff157224 */ /* 0x000fe400078e000a */
[----:B------:R-:W-:Y:S01]  /*6290*/  IMAD.MOV.U32 R18, RZ, RZ, R2 ;  /* 0x000000ffff127224 */ /* 0x000fe200078e0002 */
[----:B------:R2:W0:Y:S01]  /*62a0*/  SHFL.DOWN PT, R8, R5, 0x10, 0x1f ;  /* 0x0a001f0005087f89 */ /* 0x00042200000e0000 */
[----:B------:R-:W-:-:S03]  /*62b0*/  IMAD.MOV.U32 R19, RZ, RZ, R3 ;  /* 0x000000ffff137224 */ /* 0x000fc600078e0003 */
[----:B---3--:R2:W3:Y:S01]  /*62c0*/  SHFL.DOWN PT, R9, R10, 0x10, 0x1f ;  /* 0x0a001f000a097f89 */ /* 0x0084e200000e0000 */
[----:B------:R-:W-:Y:S05]  /*62d0*/  @P0 BRA `(.L_x_635) ;  /* 0x0000000000580947 */ /* 0x000fea0003800000 */
[----:B0-----:R-:W-:Y:S01]  /*62e0*/  DSETP.GE.AND P0, PT, |R6|, UR12, PT ;  /* 0x0000000c06007e2a */ /* 0x001fe2000bf06200 */
[----:B------:R-:W-:Y:S01]  /*62f0*/  IMAD.MOV.U32 R20, RZ, RZ, R8 ;  /* 0x000000ffff147224 */ /* 0x000fe200078e0008 */
        /* <DEDUP_REMOVED lines=20> */
.L_x_635:
[----:B------:R-:W-:Y:S05]  /*6440*/  BSYNC.RECONVERGENT B1 ;  /* 0x0000000000017941 */ /* 0x000fea0003800200 */
.L_x_634:
[----:B------:R-:W-:Y:S01]  /*6450*/  ISETP.NE.AND P0, PT, R13, RZ, PT ;  /* 0x000000ff0d00720c */ /* 0x000fe20003f05270 */
[----:B------:R-:W-:-:S12]  /*6460*/  BSSY.RECONVERGENT B1, `(.L_x_636) ;  /* 0x000000a000017945 */ /* 0x000fd80003800200 */
[----:B------:R-:W-:Y:S05]  /*6470*/  @P0 BRA `(.L_x_637) ;  /* 0x0000000000200947 */ /* 0x000fea0003800000 */
[----:B0-----:R-:W0:Y:S01]  /*6480*/  S2R R6, SR_CgaCtaId ;  /* 0x0000000000067919 */ /* 0x001e220000008800 */
[----:B--2---:R-:W-:Y:S02]  /*6490*/  MOV R3, 0x400 ;  /* 0x0000040000037802 */ /* 0x004fe40000000f00 */
[----:B------:R-:W-:-:S04]  /*64a0*/  SHF.R.U32.HI R2, RZ, 0x1, R4 ;  /* 0x00000001ff027819 */ /* 0x000fc80000011604 */
[----:B------:R-:W-:Y:S02]  /*64b0*/  LOP3.LUT R2, R2, 0x1f0, RZ, 0xc0, !PT ;  /* 0x000001f002027812 */ /* 0x000fe400078ec0ff */
[----:B0-----:R-:W-:-:S05]  /*64c0*/  LEA R3, R6, R3, 0x18 ;  /* 0x0000000306037211 */ /* 0x001fca00078ec0ff */
[----:B------:R-:W-:-:S05]  /*64d0*/  IMAD.IADD R3, R2, 0x1, R3 ;  /* 0x0000000102037824 */ /* 0x000fca00078e0203 */
[----:B------:R0:W-:Y:S04]  /*64e0*/  STS.64 [R3+0x10], R20 ;  /* 0x0000101403007388 */ /* 0x0001e80000000a00 */
[----:B------:R0:W-:Y:S02]  /*64f0*/  STS.64 [R3+0x8], R18 ;  /* 0x0000081203007388 */ /* 0x0001e40000000a00 */
.L_x_637:
[----:B------:R-:W-:Y:S05]  /*6500*/  BSYNC.RECONVERGENT B1 ;  /* 0x0000000000017941 */ /* 0x000fea0003800200 */
.L_x_636:
[----:B------:R-:W-:Y:S01]  /*6510*/  BAR.SYNC.DEFER_BLOCKING 0x0 ;  /* 0x0000000000007b1d */ /* 0x000fe20000010000 */
[----:B------:R-:W-:-:S13]  /*6520*/  ISETP.NE.AND P1, PT, R4, RZ, PT ;  /* 0x000000ff0400720c */ /* 0x000fda0003f25270 */
[----:B------:R-:W-:Y:S05]  /*6530*/  @P1 BRA `(.L_x_557) ;  /* 0x0000000800c41947 */ /* 0x000fea0003800000 */
[----:B0-2---:R-:W0:Y:S01]  /*6540*/  S2R R3, SR_CgaCtaId ;  /* 0x0000000000037919 */ /* 0x005e220000008800 */
[----:B------:R-:W-:Y:S01]  /*6550*/  MOV R2, 0x400 ;  /* 0x0000040000027802 */ /* 0x000fe20000000f00 */
[----:B------:R-:W-:Y:S03]  /*6560*/  BSSY.RECONVERGENT B1, `(.L_x_638) ;  /* 0x000001c000017945 */ /* 0x000fe60003800200 */
[----:B0-----:R-:W-:-:S05]  /*6570*/  LEA R30, R3, R2, 0x18 ;  /* 0x00000002031e7211 */ /* 0x001fca00078ec0ff */
[----:B------:R-:W0:Y:S04]  /*6580*/  LDS.64 R12, [R30+0x18] ;  /* 0x000018001e0c7984 */ /* 0x000e280000000a00 */
[----:B------:R-:W2:Y:S04]  /*6590*/  LDS.128 R4, [R30+0x20] ;  /* 0x000020001e047984 */ /* 0x000ea80000000c00 */
[----:B------:R0:W1:Y:S04]  /*65a0*/  LDS.64 R28, [R30+0x80] ;  /* 0x000080001e1c7984 */ /* 0x0000680000000a00 */
[----:B---3--:R3:W1:Y:S01]  /*65b0*/  LDS.128 R8, [R30+0x30] ;  /* 0x000030001e087984 */ /* 0x0086620000000c00 */
[----:B0-----:R-:W-:Y:S01]  /*65c0*/  DSETP.GE.AND P0, PT, |R12|, UR12, PT ;  /* 0x0000000c0c007e2a */ /* 0x001fe2000bf06200 */
[----:B------:R-:W-:Y:S01]  /*65d0*/  IMAD.MOV.U32 R2, RZ, RZ, R12 ;  /* 0x000000ffff027224 */ /* 0x000fe200078e000c */
[----:B------:R-:W-:Y:S01]  /*65e0*/  DSETP.LT.AND P2, PT, |R18|, |R12|, PT ;  /* 0x4000000c1200722a */ /* 0x000fe20003f41200 */
[----:B------:R-:W-:Y:S01]  /*65f0*/  IMAD.MOV.U32 R3, RZ, RZ, R13 ;  /* 0x000000ffff037224 */ /* 0x000fe200078e000d */
[----:B--2---:R-:W-:Y:S01]  /*6600*/  MOV R33, R5 ;  /* 0x0000000500217202 */ /* 0x004fe20000000f00 */
[----:B------:R-:W-:-:S11]  /*6610*/  IMAD.MOV.U32 R31, RZ, RZ, R4 ;  /* 0x000000ffff1f7224 */ /* 0x000fd600078e0004 */
[----:B-1-3--:R-:W-:Y:S05]  /*6620*/  @P0 BRA P2, `(.L_x_639) ;  /* 0x00000000003c0947 */ /* 0x00afea0001000000 */
        /* <DEDUP_REMOVED lines=15> */
.L_x_639:
[----:B------:R-:W-:Y:S05]  /*6720*/  BSYNC.RECONVERGENT B1 ;  /* 0x0000000000017941 */ /* 0x000fea0003800200 */
.L_x_638:
[----:B------:R0:W1:Y:S01]  /*6730*/  LDS.128 R16, [R30+0x40] ;  /* 0x000040001e107984 */ /* 0x0000620000000c00 */
        /* <DEDUP_REMOVED lines=9> */
[----:B----4-:R0:W4:Y:S05]  /*67d0*/  LDS.128 R12, [R30+0x70] ;  /* 0x000070001e0c7984 */ /* 0x01012a0000000c00 */
        /* <DEDUP_REMOVED lines=16> */
.L_x_641:
[----:B------:R-:W-:Y:S05]  /*68e0*/  BSYNC.RECONVERGENT B1 ;  /* 0x0000000000017941 */ /* 0x000fea0003800200 */
.L_x_640:
        /* <DEDUP_REMOVED lines=24> */
.L_x_643:
[----:B------:R-:W-:Y:S05]  /*6a70*/  BSYNC.RECONVERGENT B1 ;  /* 0x0000000000017941 */ /* 0x000fea0003800200 */
.L_x_642:
        /* <DEDUP_REMOVED lines=23> */
.L_x_645:
[----:B------:R-:W-:Y:S05]  /*6bf0*/  BSYNC.RECONVERGENT B1 ;  /* 0x0000000000017941 */ /* 0x000fea0003800200 */
.L_x_644:
        /* <DEDUP_REMOVED lines=23> */
.L_x_647:
[----:B------:R-:W-:Y:S05]  /*6d70*/  BSYNC.RECONVERGENT B1 ;  /* 0x0000000000017941 */ /* 0x000fea0003800200 */
.L_x_646:
        /* <DEDUP_REMOVED lines=23> */
.L_x_649:
[----:B------:R-:W-:Y:S05]  /*6ef0*/  BSYNC.RECONVERGENT B1 ;  /* 0x0000000000017941 */ /* 0x000fea0003800200 */
.L_x_648:
        /* <DEDUP_REMOVED lines=21> */
.L_x_557:
[----:B------:R-:W-:Y:S05]  /*7050*/  BSYNC.RECONVERGENT B0 ;  /* 0x0000000000007941 */ /* 0x000fea0003800200 */
.L_x_524:
[----:B------:R-:W-:Y:S05]  /*7060*/  @P1 EXIT ;  /* 0x000000000000194d */ /* 0x000fea0003800000 */
[----:B012---:R-:W0:Y:S02]  /*7070*/  LDC.64 R2, c[0x0][0x390] ;  /* 0x0000e400ff027b82 */ /* 0x007e240000000a00 */
[----:B0-----:R-:W-:-:S05]  /*7080*/  IMAD.WIDE.U32 R2, R0, 0x10, R2 ;  /* 0x0000001000027825 */ /* 0x001fca00078e0002 */
[----:B------:R-:W-:Y:S04]  /*7090*/  STG.E.64 desc[UR10][R2.64], R18 ;  /* 0x0000001202007986 */ /* 0x000fe8000c101b0a */
[----:B------:R-:W-:Y:S01]  /*70a0*/  STG.E.64 desc[UR10][R2.64+0x8], R20 ;  /* 0x0000081402007986 */ /* 0x000fe2000c101b0a */
[----:B------:R-:W-:Y:S05]  /*70b0*/  EXIT ;  /* 0x000000000000794d */ /* 0x000fea0003800000 */
.L_x_650:
        /* <DEDUP_REMOVED lines=12> */
.L_x_818:


//--------------------- .text._ZN6thrust24THRUST_300001_SM_1000_NS8cuda_cub4core6detail13_kernel_agentINS1_8__reduce11ReduceAgentINS0_12zip_iteratorIN4cuda3std3__45tupleIJNS0_10device_ptrIdEENS0_17counting_iteratorIlNS0_11use_defaultESF_SF_EEEEEEEPNSB_IJdlEEESJ_iNS1_9__extrema9arg_max_fIdl10ComparatorEEEEJSI_SK_iSO_EEEvDpT0_ --------------------------
	.section	.text._ZN6thrust24THRUST_300001_SM_1000_NS8cuda_cub4core6detail13_kernel_agentINS1_8__reduce11ReduceAgentINS0_12zip_iteratorIN4cuda3std3__45tupleIJNS0_10device_ptrIdEENS0_17counting_iteratorIlNS0_11use_defaultESF_SF_EEEEEEEPNSB_IJdlEEESJ_iNS1_9__extrema9arg_max_fIdl10ComparatorEEEEJSI_SK_iSO_EEEvDpT0_,"ax",@progbits
	.align	128
        .global         _ZN6thrust24THRUST_300001_SM_1000_NS8cuda_cub4core6detail13_kernel_agentINS1_8__reduce11ReduceAgentINS0_12zip_iteratorIN4cuda3std3__45tupleIJNS0_10device_ptrIdEENS0_17counting_iteratorIlNS0_11use_defaultESF_SF_EEEEEEEPNSB_IJdlEEESJ_iNS1_9__extrema9arg_max_fIdl10ComparatorEEEEJSI_SK_iSO_EEEvDpT0_
        .type           _ZN6thrust24THRUST_300001_SM_1000_NS8cuda_cub4core6detail13_kernel_agentINS1_8__reduce11ReduceAgentINS0_12zip_iteratorIN4cuda3std3__45tupleIJNS0_10device_ptrIdEENS0_17counting_iteratorIlNS0_11use_defaultESF_SF_EEEEEEEPNSB_IJdlEEESJ_iNS1_9__extrema9arg_max_fIdl10ComparatorEEEEJSI_SK_iSO_EEEvDpT0_,@function
        .size           _ZN6thrust24THRUST_300001_SM_1000_NS8cuda_cub4core6detail13_kernel_agentINS1_8__reduce11ReduceAgentINS0_12zip_iteratorIN4cuda3std3__45tupleIJNS0_10device_ptrIdEENS0_17counting_iteratorIlNS0_11use_defaultESF_SF_EEEEEEEPNSB_IJdlEEESJ_iNS1_9__extrema9arg_max_fIdl10ComparatorEEEEJSI_SK_iSO_EEEvDpT0_,(.L_x_819 - _ZN6thrust24THRUST_300001_SM_1000_NS8cuda_cub4core6detail13_kernel_agentINS1_8__reduce11ReduceAgentINS0_12zip_iteratorIN4cuda3std3__45tupleIJNS0_10device_ptrIdEENS0_17counting_iteratorIlNS0_11use_defaultESF_SF_EEEEEEEPNSB_IJdlEEESJ_iNS1_9__extrema9arg_max_fIdl10ComparatorEEEEJSI_SK_iSO_EEEvDpT0_)
        .other          _ZN6thrust24THRUST_300001_SM_1000_NS8cuda_cub4core6detail13_kernel_agentINS1_8__reduce11ReduceAgentINS0_12zip_iteratorIN4cuda3std3__45tupleIJNS0_10device_ptrIdEENS0_17counting_iteratorIlNS0_11use_defaultESF_SF_EEEEEEEPNSB_IJdlEEESJ_iNS1_9__extrema9arg_max_fIdl10ComparatorEEEEJSI_SK_iSO_EEEvDpT0_,@"STO_CUDA_ENTRY STV_DEFAULT"
_ZN6thrust24THRUST_300001_SM_1000_NS8cuda_cub4core6detail13_kernel_agentINS1_8__reduce11ReduceAgentINS0_12zip_iteratorIN4cuda3std3__45tupleIJNS0_10device_ptrIdEENS0_17counting_iteratorIlNS0_11use_defaultESF_SF_EEEEEEEPNSB_IJdlEEESJ_iNS1_9__extrema9arg_max_fIdl10ComparatorEEEEJSI_SK_iSO_EEEvDpT0_:
.text._ZN6thrust24THRUST_300001_SM_1000_NS8cuda_cub4core6detail13_kernel_agentINS1_8__reduce11ReduceAgentINS0_12zip_iteratorIN4cuda3std3__45tupleIJNS0_10device_ptrIdEENS0_17counting_iteratorIlNS0_11use_defaultESF_SF_EEEEEEEPNSB_IJdlEEESJ_iNS1_9__extrema9arg_max_fIdl10ComparatorEEEEJSI_SK_iSO_EEEvDpT0_:
        /* <DEDUP_REMOVED lines=23> */
.L_x_654:
[----:B0-----:R-:W-:Y:S05]  /*0170*/  BSYNC.RECONVERGENT B1 ;  /* 0x0000000000017941 */ /* 0x001fea0003800200 */
.L_x_653:
        /* <DEDUP_REMOVED lines=19> */
.L_x_661:
[----:B------:R-:W-:Y:S02]  /*02b0*/  IMAD.MOV.U32 R6, RZ, RZ, R10 ;  /* 0x000000ffff067224 */ /* 0x000fe400078e000a */
[----:B------:R-:W-:-:S06]  /*02c0*/  IMAD.MOV.U32 R7, RZ, RZ, R11 ;  /* 0x000000ffff077224 */ /* 0x000fcc00078e000b */
[----:B------:R-:W2:Y:S01]  /*02d0*/  LDG.E.64 R6, desc[UR8][R6.64] ;  /* 0x0000000806067981 */ /* 0x000ea2000c1e1b00 */
[----:B------:R-:W-:Y:S01]  /*02e0*/  IMAD.MOV.U32 R4, RZ, RZ, -0x654350b8 ;  /* 0x9abcaf48ff047424 */ /* 0x000fe200078e00ff */
[----:B------:R-:W-:Y:S01]  /*02f0*/  BSSY.RECONVERGENT B3, `(.L_x_659) ;  /* 0x000001f000037945 */ /* 0x000fe20003800200 */
[----:B------:R-:W-:Y:S01]  /*0300*/  IMAD.MOV.U32 R5, RZ, RZ, 0x3e7ad7f2 ;  /* 0x3e7ad7f2ff057424 */ /* 0x000fe200078e00ff */
[----:B------:R-:W-:Y:S01]  /*0310*/  MOV R20, R14 ;  /* 0x0000000e00147202 */ /* 0x000fe20000000f00 */
[----:B------:R-:W-:Y:S01]  /*0320*/  VIADD R3, R3, 0x1 ;  /* 0x0000000103037836 */ /* 0x000fe20000000000 */
[----:B------:R-:W-:Y:S01]  /*0330*/  IADD3 R10, P2, PT, R10, 0x800, RZ ;  /* 0x000008000a0a7810 */ /* 0x000fe20007f5e0ff */
[----:B------:R-:W-:Y:S02]  /*0340*/  IMAD.MOV.U32 R19, RZ, RZ, R15 ;  /* 0x000000ffff137224 */ /* 0x000fe400078e000f */
[----:B-----5:R-:W-:Y:S01]  /*0350*/  IMAD.MOV.U32 R8, RZ, RZ, R12 ;  /* 0x000000ffff087224 */ /* 0x020fe200078e000c */
[----:B------:R-:W-:Y:S01]  /*0360*/  ISETP.NE.AND P3, PT, R3, RZ, PT ;  /* 0x000000ff0300720c */ /* 0x000fe20003f65270 */
[----:B------:R-:W-:-:S02]  /*0370*/  IMAD.MOV.U32 R9, RZ, RZ, R13 ;  /* 0x000000ffff097224 */ /* 0x000fc400078e000d */
        /* <DEDUP_REMOVED lines=22> */
.L_x_660:
[----:B------:R-:W-:Y:S05]  /*04e0*/  BSYNC.RECONVERGENT B3 ;  /* 0x0000000000037941 */ /* 0x000fea0003800200 */
.L_x_659:
[----:B------:R-:W-:Y:S01]  /*04f0*/  IADD3 R16, P0, PT, R16, 0x100, RZ ;  /* 0x0000010010107810 */ /* 0x000fe20007f1e0ff */
[----:B------:R-:W-:Y:S02]  /*0500*/  VIADD R2, R2, 0x100 ;  /* 0x0000010002027836 */ /* 0x000fe40000000000 */
[----:B------:R-:W-:Y:S02]  /*0510*/  IMAD.X R11, RZ, RZ, R11, P2 ;  /* 0x000000ffff0b7224 */ /* 0x000fe400010e060b */
[----:B------:R-:W-:Y:S01]  /*0520*/  IMAD.X R17, RZ, RZ, R17, P0 ;  /* 0x000000ffff117224 */ /* 0x000fe200000e0611 */
[----:B------:R-:W-:Y:S07]  /*0530*/  @P3 BRA `(.L_x_661) ;  /* 0xfffffffc005c3947 */ /* 0x000fee000383ffff */
.L_x_658:
[----:B------:R-:W-:Y:S05]  /*0540*/  BSYNC.RECONVERGENT B2 ;  /* 0x0000000000027941 */ /* 0x000fea0003800200 */
.L_x_657:
[----:B------:R-:W-:-:S13]  /*0550*/  ISETP.GE.U32.AND P0, PT, R18, 0x300, PT ;  /* 0x000003001200780c */ /* 0x000fda0003f06070 */
[----:B------:R-:W-:Y:S05]  /*0560*/  @!P0 BRA `(.L_x_656) ;  /* 0x0000000400e48947 */ /* 0x000fea0003800000 */
[----:B------:R-:W0:Y:S01]  /*0570*/  LDC.64 R10, c[0x0][0x380] ;  /* 0x0000e000ff0a7b82 */ /* 0x000e220000000a00 */
[----:B------:R-:W-:-:S07]  /*0580*/  IADD3 R22, PT, PT, R2, 0x200, RZ ;  /* 0x0000020002167810 */ /* 0x000fce0007ffe0ff */
[----:B------:R-:W1:Y:S02]  /*0590*/  LDC.64 R8, c[0x0][0x388] ;  /* 0x0000e200ff087b82 */ /* 0x000e640000000a00 */
.L_x_670:
        /* <DEDUP_REMOVED lines=33> */
.L_x_663:
[----:B------:R-:W-:Y:S05]  /*07b0*/  BSYNC.RECONVERGENT B2 ;  /* 0x0000000000027941 */ /* 0x000fea0003800200 */
.L_x_662:
        /* <DEDUP_REMOVED lines=9> */
[----:B------:R-:W-:Y:S01]  /*0850*/  IMAD.MOV.U32 R12, RZ, RZ, R16 ;  /* 0x000000ffff0c7224 */ /* 0x000fe200078e0010 */
[----:B------:R-:W-:Y:S02]  /*0860*/  MOV R15, R21 ;  /* 0x00000015000f7202 */ /* 0x000fe40000000f00 */
        /* <DEDUP_REMOVED lines=16> */
.L_x_665:
[----:B------:R-:W-:Y:S05]  /*0970*/  BSYNC.RECONVERGENT B2 ;  /* 0x0000000000027941 */ /* 0x000fea0003800200 */
.L_x_664:
        /* <DEDUP_REMOVED lines=27> */
.L_x_667:
[----:B------:R-:W-:Y:S05]  /*0b30*/  BSYNC.RECONVERGENT B2 ;  /* 0x0000000000027941 */ /* 0x000fea0003800200 */
.L_x_666:
[----:B------:R-:W-:Y:S01]  /*0b40*/  DSETP.LT.AND P0, PT, |R16|, |R4|, PT ;  /* 0x400000041000722a */ /* 0x000fe20003f01200 */
[----:B------:R-:W-:Y:S01]  /*0b50*/  LEA.HI.X.SX32 R21, R21, R9, 0x1, P4 ;  /* 0x0000000915157211 */ /* 0x000fe200020f0eff */
        /* <DEDUP_REMOVED lines=21> */
.L_x_669:
[----:B------:R-:W-:Y:S05]  /*0cb0*/  BSYNC.RECONVERGENT B2 ;  /* 0x0000000000027941 */ /* 0x000fea0003800200 */
.L_x_668:
[C---:B------:R-:W-:Y:S02]  /*0cc0*/  VIADD R2, R22.reuse, 0x200 ;  /* 0x0000020016027836 */ /* 0x040fe40000000000 */
[----:B------:R-:W-:-:S03]  /*0cd0*/  VIADD R22, R22, 0x400 ;  /* 0x0000040016167836 */ /* 0x000fc60000000000 */
[----:B------:R-:W-:-:S13]  /*0ce0*/  ISETP.GE.AND P0, PT, R2, UR5, PT ;  /* 0x0000000502007c0c */ /* 0x000fda000bf06270 */
[----:B------:R-:W-:Y:S05]  /*0cf0*/  @!P0 BRA `(.L_x_670) ;  /* 0xfffffff800288947 */ /* 0x000fea000383ffff */
.L_x_656:
[----:B------:R-:W-:Y:S05]  /*0d00*/  BSYNC.RECONVERGENT B1 ;  /* 0x0000000000017941 */ /* 0x000fea0003800200 */
.L_x_655:
[----:B------:R-:W0:Y:S02]  /*0d10*/  LDCU UR6, c[0x0][0x398] ;  /* 0x00007300ff0677ac */ /* 0x000e240008000800 */
[----:B0-----:R-:W-:-:S09]  /*0d20*/  UISETP.GE.AND UP0, UPT, UR6, 0x100, UPT ;  /* 0x000001000600788c */ /* 0x001fd2000bf06270 */
[----:B------:R-:W-:Y:S05]  /*0d30*/  BRA.U !UP0, `(.L_x_671) ;  /* 0x0000001508e07547 */ /* 0x000fea000b800000 */
[----:B------:R-:W0:Y:S01]  /*0d40*/  S2R R10, SR_LANEID ;  /* 0x00000000000a7919 */ /* 0x000e220000000000 */
[----:B------:R-:W-:Y:S01]  /*0d50*/  BSSY.RECONVERGENT B1, `(.L_x_672) ;  /* 0x0000023000017945 */ /* 0x000fe20003800200 */
[----:B------:R-:W-:Y:S01]  /*0d60*/  IMAD.MOV.U32 R16, RZ, RZ, R15 ;  /* 0x000000ffff107224 */ /* 0x000fe200078e000f */
[----:B-----5:R-:W-:Y:S01]  /*0d70*/  MOV R2, R12 ;  /* 0x0000000c00027202 */ /* 0x020fe20000000f00 */
[----:B------:R1:W2:Y:S01]  /*0d80*/  SHFL.DOWN PT, R4, R12, 0x1, 0x1f ;  /* 0x08201f000c047f89 */ /* 0x0002a200000e0000 */
[----:B------:R-:W-:Y:S02]  /*0d90*/  IMAD.MOV.U32 R17, RZ, RZ, R14 ;  /* 0x000000ffff117224 */ /* 0x000fe400078e000e */
[----:B------:R-:W-:Y:S01]  /*0da0*/  IMAD.MOV.U32 R3, RZ, RZ, R13 ;  /* 0x000000ffff037224 */ /* 0x000fe200078e000d */
[----:B------:R1:W3:Y:S04]  /*0db0*/  SHFL.DOWN PT, R5, R13, 0x1, 0x1f ;  /* 0x08201f000d057f89 */ /* 0x0002e800000e0000 */
        /* <DEDUP_REMOVED lines=28> */
.L_x_673:
[----:B------:R-:W-:Y:S05]  /*0f80*/  BSYNC.RECONVERGENT B1 ;  /* 0x0000000000017941 */ /* 0x000fea0003800200 */
.L_x_672:
        /* <DEDUP_REMOVED lines=35> */
.L_x_675:
[----:B------:R-:W-:Y:S05]  /*11c0*/  BSYNC.RECONVERGENT B1 ;  /* 0x0000000000017941 */ /* 0x000fea0003800200 */
.L_x_674:
[----:B------:R-:W-:Y:S01]  /*11d0*/  ISETP.GT.AND P0, PT, R10, 0x1b, PT ;  /* 0x0000001b0a00780c */ /* 0x000fe20003f04270 */
[----:B0-----:R0:W0:Y:S01]  /*11e0*/  SHFL.DOWN PT, R2, R6, 0x4, 0x1f ;  /* 0x08801f0006027f89 */ /* 0x00102200000e0000 */
[----:B------:R-:W-:Y:S01]  /*11f0*/  BSSY.RECONVERGENT B1, `(.L_x_676) ;  /* 0x0000021000017945 */ /* 0x000fe20003800200 */
[----:B----4-:R-:W-:Y:S01]  /*1200*/  IMAD.MOV.U32 R12, RZ, RZ, R11 ;  /* 0x000000ffff0c7224 */ /* 0x010fe200078e000b */
[----:B-1----:R-:W-:Y:S01]  /*1210*/  MOV R4, R6 ;  /* 0x0000000600047202 */ /* 0x002fe20000000f00 */
[----:B------:R1:W4:Y:S01]  /*1220*/  SHFL.DOWN PT, R3, R7, 0x4, 0x1f ;  /* 0x08801f0007037f89 */ /* 0x00032200000e0000 */
[----:B---3--:R-:W-:Y:S02]  /*1230*/  IMAD.MOV.U32 R13, RZ, RZ, R14 ;  /* 0x000000ffff0d7224 */ /* 0x008fe400078e000e */
[----:B--2---:R-:W-:Y:S01]  /*1240*/  IMAD.MOV.U32 R5, RZ, RZ, R7 ;  /* 0x000000ffff057224 */ /* 0x004fe200078e0007 */
[----:B------:R1:W2:Y:S04]  /*1250*/  SHFL.DOWN PT, R16, R11, 0x4, 0x1f ;  /* 0x08801f000b107f89 */ /* 0x0002a800000e0000 */
[----:B------:R1:W3:Y:S01]  /*1260*/  SHFL.DOWN PT, R15, R14, 0x4, 0x1f ;  /* 0x08801f000e0f7f89 */ /* 0x0002e200000e0000 */
[----:B------:R-:W-:Y:S05]  /*1270*/  @P0 BRA `(.L_x_677) ;  /* 0x0000000000600947 */ /* 0x000fea0003800000 */
[----:B------:R-:W-:Y:S01]  /*1280*/  IMAD.MOV.U32 R8, RZ, RZ, -0x654350b8 ;  /* 0x9abcaf48ff087424 */ /* 0x000fe200078e00ff */
[----:B0---4-:R-:W-:Y:S01]  /*1290*/  DSETP.LT.AND P1, PT, |R6|, |R2|, PT ;  /* 0x400000020600722a */ /* 0x011fe20003f21200 */
[----:B------:R-:W-:Y:S02]  /*12a0*/  IMAD.MOV.U32 R9, RZ, RZ, 0x3e7ad7f2 ;  /* 0x3e7ad7f2ff097424 */ /* 0x000fe400078e00ff */
[----:B--2---:R-:W-:Y:S02]  /*12b0*/  IMAD.MOV.U32 R12, RZ, RZ, R16 ;  /* 0x000000ffff0c7224 */ /* 0x004fe400078e0010 */
        /* <DEDUP_REMOVED lines=20> */
.L_x_677:
[----:B------:R-:W-:Y:S05]  /*1400*/  BSYNC.RECONVERGENT B1 ;  /* 0x0000000000017941 */ /* 0x000fea0003800200 */
.L_x_676:
[----:B------:R-:W-:Y:S01]  /*1410*/  ISETP.GT.AND P0, PT, R10, 0x17, PT ;  /* 0x000000170a00780c */ /* 0x000fe20003f04270 */
[----:B0-----:R0:W0:Y:S01]  /*1420*/  SHFL.DOWN PT, R6, R4, 0x8, 0x1f ;  /* 0x09001f0004067f89 */ /* 0x00102200000e0000 */
[----:B------:R-:W-:Y:S01]  /*1430*/  BSSY.RECONVERGENT B1, `(.L_x_678) ;  /* 0x0000021000017945 */ /* 0x000fe20003800200 */
[----:B-1----:R-:W-:Y:S01]  /*1440*/  IMAD.MOV.U32 R11, RZ, RZ, R12 ;  /* 0x000000ffff0b7224 */ /* 0x002fe200078e000c */
[----:B------:R-:W-:Y:S01]  /*1450*/  MOV R2, R4 ;  /* 0x0000000400027202 */ /* 0x000fe20000000f00 */
[----:B------:R1:W0:Y:S01]  /*1460*/  SHFL.DOWN PT, R7, R5, 0x8, 0x1f ;  /* 0x09001f0005077f89 */ /* 0x00022200000e0000 */
[----:B------:R-:W-:Y:S02]  /*1470*/  IMAD.MOV.U32 R14, RZ, RZ, R13 ;  /* 0x000000ffff0e7224 */ /* 0x000fe400078e000d */
[----:B----4-:R-:W-:Y:S01]  /*1480*/  IMAD.MOV.U32 R3, RZ, RZ, R5 ;  /* 0x000000ffff037224 */ /* 0x010fe200078e0005 */
[----:B---3--:R1:W3:Y:S04]  /*1490*/  SHFL.DOWN PT, R15, R12, 0x8, 0x1f ;  /* 0x09001f000c0f7f89 */ /* 0x0082e800000e0000 */
[----:B--2---:R1:W2:Y:S01]  /*14a0*/  SHFL.DOWN PT, R16, R13, 0x8, 0x1f ;  /* 0x09001f000d107f89 */ /* 0x0042a200000e0000 */
        /* <DEDUP_REMOVED lines=25> */
.L_x_679:
[----:B------:R-:W-:Y:S05]  /*1640*/  BSYNC.RECONVERGENT B1 ;  /* 0x0000000000017941 */ /* 0x000fea0003800200 */
.L_x_678:
[----:B------:R-:W-:Y:S01]  /*1650*/  ISETP.GT.AND P0, PT, R10, 0xf, PT ;  /* 0x0000000f0a00780c */ /* 0x000fe20003f04270 */
[----:B------:R4:W4:Y:S01]  /*1660*/  SHFL.DOWN PT, R8, R2, 0x10, 0x1f ;  /* 0x0a001f0002087f89 */ /* 0x00092200000e0000 */
[----:B------:R-:W-:Y:S01]  /*1670*/  BSSY.RECONVERGENT B1, `(.L_x_680) ;  /* 0x0000021000017945 */ /* 0x000fe20003800200 */
[----:B0-----:R-:W-:Y:S01]  /*1680*/  IMAD.MOV.U32 R6, RZ, RZ, R11 ;  /* 0x000000ffff067224 */ /* 0x001fe200078e000b */
[----:B------:R-:W-:Y:S01]  /*1690*/  MOV R4, R2 ;  /* 0x0000000200047202 */ /* 0x000fe20000000f00 */
[----:B------:R0:W0:Y:S01]  /*16a0*/  SHFL.DOWN PT, R9, R3, 0x10, 0x1f ;  /* 0x0a001f0003097f89 */ /* 0x00002200000e0000 */
[----:B------:R-:W-:Y:S02]  /*16b0*/  IMAD.MOV.U32 R7, RZ, RZ, R14 ;  /* 0x000000ffff077224 */ /* 0x000fe400078e000e */
[----:B-1----:R-:W-:Y:S01]  /*16c0*/  IMAD.MOV.U32 R5, RZ, RZ, R3 ;  /* 0x000000ffff057224 */ /* 0x002fe200078e0003 */
[----:B--2---:R1:W2:Y:S04]  /*16d0*/  SHFL.DOWN PT, R16, R11, 0x10, 0x1f ;  /* 0x0a001f000b107f89 */ /* 0x0042a800000e0000 */
[----:B---3--:R1:W3:Y:S01]  /*16e0*/  SHFL.DOWN PT, R15, R14, 0x10, 0x1f ;  /* 0x0a001f000e0f7f89 */ /* 0x0082e200000e0000 */
        /* <DEDUP_REMOVED lines=25> */
.L_x_681:
[----:B------:R-:W-:Y:S05]  /*1880*/  BSYNC.RECONVERGENT B1 ;  /* 0x0000000000017941 */ /* 0x000fea0003800200 */
.L_x_680:
[----:B------:R-:W-:Y:S01]  /*1890*/  ISETP.NE.AND P0, PT, R10, RZ, PT ;  /* 0x000000ff0a00720c */ /* 0x000fe20003f05270 */
[----:B------:R-:W-:-:S12]  /*18a0*/  BSSY.RECONVERGENT B1, `(.L_x_682) ;  /* 0x000000a000017945 */ /* 0x000fd80003800200 */
[----:B------:R-:W-:Y:S05]  /*18b0*/  @P0 BRA `(.L_x_683) ;  /* 0x0000000000200947 */ /* 0x000fea0003800000 */
[----:B----4-:R-:W4:Y:S01]  /*18c0*/  S2R R8, SR_CgaCtaId ;  /* 0x0000000000087919 */ /* 0x010f220000008800 */
[----:B0-----:R-:W-:Y:S02]  /*18d0*/  MOV R3, 0x400 ;  /* 0x0000040000037802 */ /* 0x001fe40000000f00 */
[----:B------:R-:W-:-:S04]  /*18e0*/  SHF.R.U32.HI R2, RZ, 0x1, R0 ;  /* 0x00000001ff027819 */ /* 0x000fc80000011600 */
[----:B------:R-:W-:Y:S02]  /*18f0*/  LOP3.LUT R2, R2, 0x1f0, RZ, 0xc0, !PT ;  /* 0x000001f002027812 */ /* 0x000fe400078ec0ff */
[----:B----4-:R-:W-:-:S05]  /*1900*/  LEA R3, R8, R3, 0x18 ;  /* 0x0000000308037211 */ /* 0x010fca00078ec0ff */
[----:B------:R-:W-:-:S05]  /*1910*/  IMAD.IADD R3, R2, 0x1, R3 ;  /* 0x0000000102037824 */ /* 0x000fca00078e0203 */
[----:B------:R0:W-:Y:S04]  /*1920*/  STS.64 [R3+0x10], R6 ;  /* 0x0000100603007388 */ /* 0x0001e80000000a00 */
[----:B------:R0:W-:Y:S02]  /*1930*/  STS.64 [R3+0x8], R4 ;  /* 0x0000080403007388 */ /* 0x0001e40000000a00 */
.L_x_683:
[----:B------:R-:W-:Y:S05]  /*1940*/  BSYNC.RECONVERGENT B1 ;  /* 0x0000000000017941 */ /* 0x000fea0003800200 */
.L_x_682:
[----:B------:R-:W-:Y:S01]  /*1950*/  BAR.SYNC.DEFER_BLOCKING 0x0 ;  /* 0x0000000000007b1d */ /* 0x000fe20000010000 */
[----:B------:R-:W-:-:S13]  /*1960*/  ISETP.NE.AND P1, PT, R0, RZ, PT ;  /* 0x000000ff0000720c */ /* 0x000fda0003f25270 */
[----:B------:R-:W-:Y:S05]  /*1970*/  @P1 BRA `(.L_x_684) ;  /* 0x00000054001c1947 */ /* 0x000fea0003800000 */
[----:B0-----:R-:W0:Y:S01]  /*1980*/  S2R R3, SR_CgaCtaId ;  /* 0x0000000000037919 */ /* 0x001e220000008800 */
[----:B------:R-:W-:Y:S01]  /*1990*/  MOV R0, 0x400 ;  /* 0x0000040000007802 */ /* 0x000fe20000000f00 */
[----:B----4-:R-:W-:Y:S01]  /*19a0*/  IMAD.MOV.U32 R2, RZ, RZ, -0x654350b8 ;  /* 0x9abcaf48ff027424 */ /* 0x010fe200078e00ff */
[----:B------:R-:W-:Y:S02]  /*19b0*/  BSSY.RECONVERGENT B1, `(.L_x_685) ;  /* 0x000001d000017945 */ /* 0x000fe40003800200 */
[----:B0-----:R-:W-:Y:S02]  /*19c0*/  LEA R0, R3, R0, 0x18 ;  /* 0x0000000003007211 */ /* 0x001fe400078ec0ff */
[----:B------:R-:W-:-:S03]  /*19d0*/  MOV R3, 0x3e7ad7f2 ;  /* 0x3e7ad7f200037802 */ /* 0x000fc60000000f00 */
[----:B------:R-:W0:Y:S04]  /*19e0*/  LDS.64 R20, [R0+0x18] ;  /* 0x0000180000147984 */ /* 0x000e280000000a00 */
[----:B-1----:R-:W1:Y:S04]  /*19f0*/  LDS.128 R8, [R0+0x20] ;  /* 0x0000200000087984 */ /* 0x002e680000000c00 */
[----:B--2---:R2:W4:Y:S04]  /*1a00*/  LDS.64 R16, [R0+0x80] ;  /* 0x0000800000107984 */ /* 0x0045280000000a00 */
[----:B---3--:R2:W3:Y:S01]  /*1a10*/  LDS.128 R12, [R0+0x30] ;  /* 0x00003000000c7984 */ /* 0x0084e20000000c00 */
        /* <DEDUP_REMOVED lines=22> */
.L_x_686:
[----:B------:R-:W-:Y:S05]  /*1b80*/  BSYNC.RECONVERGENT B1 ;  /* 0x0000000000017941 */ /* 0x000fea0003800200 */
.L_x_685:
        /* <DEDUP_REMOVED lines=12> */
[----:B------:R-:W-:Y:S01]  /*1c50*/  MOV R29, R25 ;  /* 0x00000019001d7202 */ /* 0x000fe20000000f00 */
[----:B------:R-:W-:Y:S02]  /*1c60*/  IMAD.MOV.U32 R20, RZ, RZ, R18 ;  /* 0x000000ffff147224 */ /* 0x000fe400078e0012 */
[----:B------:R-:W-:-:S10]  /*1c70*/  IMAD.MOV.U32 R21, RZ, RZ, R19 ;  /* 0x000000ffff157224 */ /* 0x000fd400078e0013 */
        /* <DEDUP_REMOVED lines=9> */
.L_x_688:
[----:B------:R-:W-:Y:S05]  /*1d10*/  BSYNC.RECONVERGENT B1 ;  /* 0x0000000000017941 */ /* 0x000fea0003800200 */
.L_x_687:
        /* <DEDUP_REMOVED lines=24> */
.L_x_690:
[----:B------:R-:W-:Y:S05]  /*1ea0*/  BSYNC.RECONVERGENT B1 ;  /* 0x0000000000017941 */ /* 0x000fea0003800200 */
.L_x_689:
[----:B------:R0:W1:Y:S01]  /*1eb0*/  LDS.128 R12, [R0+0x60] ;  /* 0x00006000000c7984 */ /* 0x0000620000000c00 */
[----:B------:R-:W-:Y:S01]  /*1ec0*/  DSETP.GE.AND P0, PT, |R6|, R2, PT ;  /* 0x000000020600722a */ /* 0x000fe20003f06200 */
[----:B------:R-:W-:Y:S01]  /*1ed0*/  BSSY.RECONVERGENT B1, `(.L_x_691) ;  /* 0x0000017000017945 */ /* 0x000fe20003800200 */
[----:B------:R-:W-:Y:S01]  /*1ee0*/  DSETP.LT.AND P2, PT, |R18|, |R6|, PT ;  /* 0x400000061200722a */ /* 0x000fe20003f41200 */
[----:B------:R0:W3:Y:S01]  /*1ef0*/  LDS.128 R20, [R0+0x70] ;  /* 0x0000700000147984 */ /* 0x0000e20000000c00 */
[----:B--2---:R-:W-:Y:S01]  /*1f00*/  IMAD.MOV.U32 R24, RZ, RZ, R8 ;  /* 0x000000ffff187224 */ /* 0x004fe200078e0008 */
[----:B------:R-:W-:Y:S01]  /*1f10*/  MOV R5, R7 ;  /* 0x0000000700057202 */ /* 0x000fe20000000f00 */
[----:B------:R-:W-:Y:S02]  /*1f20*/  IMAD.MOV.U32 R29, RZ, RZ, R9 ;  /* 0x000000ffff1d7224 */ /* 0x000fe400078e0009 */
        /* <DEDUP_REMOVED lines=17> */
.L_x_692:
[----:B------:R-:W-:Y:S05]  /*2040*/  BSYNC.RECONVERGENT B1 ;  /* 0x0000000000017941 */ /* 0x000fea0003800200 */
.L_x_691:
        /* <DEDUP_REMOVED lines=24> */
.L_x_694:
[----:B------:R-:W-:Y:S05]  /*21d0*/  BSYNC.RECONVERGENT B1 ;  /* 0x0000000000017941 */ /* 0x000fea0003800200 */
.L_x_693:
[----:B------:R-:W-:Y:S01]  /*21e0*/  DSETP.LT.AND P0, PT, |R6|, |R14|, PT ;  /* 0x4000000e0600722a */ /* 0x000fe20003f01200 */
[----:B------:R-:W-:Y:S01]  /*21f0*/  BSSY.RECONVERGENT B1, `(.L_x_695) ;  /* 0x0000016000017945 */ /* 0x000fe20003800200 */
[----:B---3--:R-:W-:Y:S01]  /*2200*/  DSETP.GE.AND P4, PT, |R22|, R2, PT ;  /* 0x000000021600722a */ /* 0x008fe20003f86200 */
[----:B------:R-:W-:Y:S01]  /*2210*/  IMAD.MOV.U32 R8, RZ, RZ, R14 ;  /* 0x000000ffff087224 */ /* 0x000fe200078e000e */
[----:B------:R-:W-:Y:S01]  /*2220*/  MOV R9, R15 ;  /* 0x0000000f00097202 */ /* 0x000fe20000000f00 */
        /* <DEDUP_REMOVED lines=18> */
.L_x_696:
[----:B------:R-:W-:Y:S05]  /*2350*/  BSYNC.RECONVERGENT B1 ;  /* 0x0000000000017941 */ /* 0x000fea0003800200 */
.L_x_695:
        /* <DEDUP_REMOVED lines=22> */
.L_x_671:
        /* <DEDUP_REMOVED lines=42> */
.L_x_698:
[----:B------:R-:W-:Y:S05]  /*2760*/  BSYNC.RECONVERGENT B1 ;  /* 0x0000000000017941 */ /* 0x000fea0003800200 */
.L_x_697:
[----:B--2---:R-:W-:Y:S01]  /*2770*/  VIADD R6, R2, 0x2 ;  /* 0x0000000202067836 */ /* 0x004fe20000000000 */
[----:B------:R1:W2:Y:S01]  /*2780*/  SHFL.DOWN PT, R8, R4, 0x2, R3 ;  /* 0x0840000004087989 */ /* 0x0002a200000e0003 */
[----:B------:R-:W-:Y:S01]  /*2790*/  BSSY.RECONVERGENT B1, `(.L_x_699) ;  /* 0x0000022000017945 */ /* 0x000fe20003800200 */
[----:B------:R-:W-:Y:S02]  /*27a0*/  IMAD.MOV.U32 R12, RZ, RZ, R16 ;  /* 0x000000ffff0c7224 */ /* 0x000fe400078e0010 */
[----:B------:R-:W-:Y:S01]  /*27b0*/  ISETP.GT.AND P0, PT, R6, R3, PT ;  /* 0x000000030600720c */ /* 0x000fe20003f04270 */
[----:B------:R1:W0:Y:S01]  /*27c0*/  SHFL.DOWN PT, R9, R5, 0x2, R3 ;  /* 0x0840000005097989 */ /* 0x00022200000e0003 */
[----:B------:R-:W-:Y:S02]  /*27d0*/  IMAD.MOV.U32 R14, RZ, RZ, R18 ;  /* 0x000000ffff0e7224 */ /* 0x000fe400078e0012 */
[----:B------:R-:W-:Y:S01]  /*27e0*/  IMAD.MOV.U32 R6, RZ, RZ, R4 ;  /* 0x000000ffff067224 */ /* 0x000fe200078e0004 */
[----:B------:R1:W0:Y:S01]  /*27f0*/  SHFL.DOWN PT, R13, R16, 0x2, R3 ;  /* 0x08400000100d7989 */ /* 0x00022200000e0003 */
[----:B---3--:R-:W-:-:S03]  /*2800*/  IMAD.MOV.U32 R7, RZ, RZ, R5 ;  /* 0x000000ffff077224 */ /* 0x008fc600078e0005 */
[----:B------:R1:W3:Y:S04]  /*2810*/  SHFL.DOWN PT, R15, R18, 0x2, R3 ;  /* 0x08400000120f7989 */ /* 0x0002e800000e0003 */
[----:B------:R-:W-:Y:S05]  /*2820*/  @P0 BRA `(.L_x_700) ;  /* 0x0000000000600947 */ /* 0x000fea0003800000 */
[----:B----4-:R-:W-:Y:S01]  /*2830*/  IMAD.MOV.U32 R10, RZ, RZ, -0x654350b8 ;  /* 0x9abcaf48ff0a7424 */ /* 0x010fe200078e00ff */
[----:B0-2---:R-:W-:Y:S01]  /*2840*/  DSETP.LT.AND P1, PT, |R4|, |R8|, PT ;  /* 0x400000080400722a */ /* 0x005fe20003f21200 */
[----:B------:R-:W-:Y:S02]  /*2850*/  IMAD.MOV.U32 R11, RZ, RZ, 0x3e7ad7f2 ;  /* 0x3e7ad7f2ff0b7424 */ /* 0x000fe400078e00ff */
[----:B------:R-:W-:Y:S02]  /*2860*/  IMAD.MOV.U32 R12, RZ, RZ, R13 ;  /* 0x000000ffff0c7224 */ /* 0x000fe400078e000d */
[----:B---3--:R-:W-:Y:S02]  /*2870*/  IMAD.MOV.U32 R14, RZ, RZ, R15 ;  /* 0x000000ffff0e7224 */ /* 0x008fe400078e000f */
        /* <DEDUP_REMOVED lines=19> */
.L_x_700:
[----:B------:R-:W-:Y:S05]  /*29b0*/  BSYNC.RECONVERGENT B1 ;  /* 0x0000000000017941 */ /* 0x000fea0003800200 */
.L_x_699:
        /* <DEDUP_REMOVED lines=8> */
[----:B------:R1:W0:Y:S01]  /*2a40*/  SHFL.DOWN PT, R13, R12, 0x4, R3 ;  /* 0x088000000c0d7989 */ /* 0x00022200000e0003 */
[----:B------:R-:W-:-:S03]  /*2a50*/  IMAD.MOV.U32 R5, RZ, RZ, R7 ;  /* 0x000000ffff057224 */ /* 0x000fc600078e0007 */
[----:B---3--:R1:W3:Y:S04]  /*2a60*/  SHFL.DOWN PT, R15, R14, 0x4, R3 ;  /* 0x088000000e0f7989 */ /* 0x0082e800000e0003 */
[----:B------:R-:W-:Y:S05]  /*2a70*/  @P0 BRA `(.L_x_702) ;  /* 0x0000000000600947 */ /* 0x000fea0003800000 */
[----:B----4-:R-:W-:Y:S01]  /*2a80*/  IMAD.MOV.U32 R10, RZ, RZ, -0x654350b8 ;  /* 0x9abcaf48ff0a7424 */ /* 0x010fe200078e00ff */
[----:B0-2---:R-:W-:Y:S01]  /*2a90*/  DSETP.LT.AND P1, PT, |R6|, |R8|, PT ;  /* 0x400000080600722a */ /* 0x005fe20003f21200 */
[----:B------:R-:W-:Y:S01]  /*2aa0*/  IMAD.MOV.U32 R11, RZ, RZ, 0x3e7ad7f2 ;  /* 0x3e7ad7f2ff0b7424 */ /* 0x000fe200078e00ff */
[----:B------:R-:W-:Y:S01]  /*2ab0*/  MOV R5, R9 ;  /* 0x0000000900057202 */ /* 0x000fe20000000f00 */
[----:B------:R-:W-:Y:S02]  /*2ac0*/  IMAD.MOV.U32 R16, RZ, RZ, R13 ;  /* 0x000000ffff107224 */ /* 0x000fe400078e000d */
        /* <DEDUP_REMOVED lines=19> */
.L_x_702:
[----:B------:R-:W-:Y:S05]  /*2c00*/  BSYNC.RECONVERGENT B1 ;  /* 0x0000000000017941 */ /* 0x000fea0003800200 */
.L_x_701:
        /* <DEDUP_REMOVED lines=10> */
[----:B---3--:R3:W0:Y:S04]  /*2cb0*/  SHFL.DOWN PT, R15, R18, 0x8, R3 ;  /* 0x09000000120f7989 */ /* 0x00862800000e0003 */
[----:B------:R-:W-:Y:S05]  /*2cc0*/  @P0 BRA `(.L_x_704) ;  /* 0x0000000000600947 */ /* 0x000fea0003800000 */
[----:B----4-:R-:W-:Y:S01]  /*2cd0*/  IMAD.MOV.U32 R10, RZ, RZ, -0x654350b8 ;  /* 0x9abcaf48ff0a7424 */ /* 0x010fe200078e00ff */
[----:B-12---:R-:W-:Y:S01]  /*2ce0*/  DSETP.LT.AND P1, PT, |R4|, |R6|, PT ;  /* 0x400000060400722a */ /* 0x006fe20003f21200 */
[----:B------:R-:W-:Y:S01]  /*2cf0*/  IMAD.MOV.U32 R11, RZ, RZ, 0x3e7ad7f2 ;  /* 0x3e7ad7f2ff0b7424 */ /* 0x000fe200078e00ff */
[----:B------:R-:W-:Y:S01]  /*2d00*/  MOV R8, R6 ;  /* 0x0000000600087202 */ /* 0x000fe20000000f00 */
[----:B0-----:R-:W-:Y:S02]  /*2d10*/  IMAD.MOV.U32 R14, RZ, RZ, R13 ;  /* 0x000000ffff0e7224 */ /* 0x001fe400078e000d */
        /* <DEDUP_REMOVED lines=19> */
.L_x_704:
[----:B------:R-:W-:Y:S05]  /*2e50*/  BSYNC.RECONVERGENT B1 ;  /* 0x0000000000017941 */ /* 0x000fea0003800200 */
.L_x_703:
        /* <DEDUP_REMOVED lines=8> */
[----:B0-----:R1:W0:Y:S01]  /*2ee0*/  SHFL.DOWN PT, R13, R14, 0x10, R3 ;  /* 0x0a0000000e0d7989 */ /* 0x00122200000e0003 */
[----:B------:R-:W-:-:S03]  /*2ef0*/  IMAD.MOV.U32 R5, RZ, RZ, R9 ;  /* 0x000000ffff057224 */ /* 0x000fc600078e0009 */
[----:B------:R1:W0:Y:S04]  /*2f00*/  SHFL.DOWN PT, R15, R12, 0x10, R3 ;  /* 0x0a0000000c0f7989 */ /* 0x00022800000e0003 */
[----:B------:R-:W-:Y:S05]  /*2f10*/  @P0 BRA `(.L_x_706) ;  /* 0x0000000000600947 */ /* 0x000fea0003800000 */
[----:B------:R-:W-:Y:S01]  /*2f20*/  IMAD.MOV.U32 R16, RZ, RZ, -0x654350b8 ;  /* 0x9abcaf48ff107424 */ /* 0x000fe200078e00ff */
[----:B--2-4-:R-:W-:Y:S01]  /*2f30*/  DSETP.LT.AND P1, PT, |R8|, |R10|, PT ;  /* 0x4000000a0800722a */ /* 0x014fe20003f21200 */
        /* <DEDUP_REMOVED lines=22> */
.L_x_706:
[----:B------:R-:W-:Y:S05]  /*30a0*/  BSYNC.RECONVERGENT B1 ;  /* 0x0000000000017941 */ /* 0x000fea0003800200 */
.L_x_705:
[----:B------:R-:W-:Y:S01]  /*30b0*/  ISETP.NE.AND P0, PT, R2, RZ, PT ;  /* 0x000000ff0200720c */ /* 0x000fe20003f05270 */
[----:B------:R-:W-:-:S12]  /*30c0*/  BSSY.RECONVERGENT B1, `(.L_x_707) ;  /* 0x000000a000017945 */ /* 0x000fd80003800200 */
[----:B------:R-:W-:Y:S05]  /*30d0*/  @P0 BRA `(.L_x_708) ;  /* 0x0000000000200947 */ /* 0x000fea0003800000 */
[----:B-1----:R-:W1:Y:S01]  /*30e0*/  S2R R8, SR_CgaCtaId ;  /* 0x0000000000087919 */ /* 0x002e620000008800 */
[----:B---3--:R-:W-:Y:S02]  /*30f0*/  MOV R3, 0x400 ;  /* 0x0000040000037802 */ /* 0x008fe40000000f00 */
[----:B------:R-:W-:-:S04]  /*3100*/  SHF.R.U32.HI R2, RZ, 0x1, R0 ;  /* 0x00000001ff027819 */ /* 0x000fc80000011600 */
[----:B------:R-:W-:Y:S02]  /*3110*/  LOP3.LUT R2, R2, 0x1f0, RZ, 0xc0, !PT ;  /* 0x000001f002027812 */ /* 0x000fe400078ec0ff */
[----:B-1----:R-:W-:-:S05]  /*3120*/  LEA R3, R8, R3, 0x18 ;  /* 0x0000000308037211 */ /* 0x002fca00078ec0ff */
[----:B------:R-:W-:-:S05]  /*3130*/  IMAD.IADD R3, R2, 0x1, R3 ;  /* 0x0000000102037824 */ /* 0x000fca00078e0203 */
[----:B------:R1:W-:Y:S04]  /*3140*/  STS.64 [R3+0x10], R6 ;  /* 0x0000100603007388 */ /* 0x0003e80000000a00 */
[----:B------:R1:W-:Y:S02]  /*3150*/  STS.64 [R3+0x8], R4 ;  /* 0x0000080403007388 */ /* 0x0003e40000000a00 */
.L_x_708:
[----:B------:R-:W-:Y:S05]  /*3160*/  BSYNC.RECONVERGENT B1 ;  /* 0x0000000000017941 */ /* 0x000fea0003800200 */
.L_x_707:
[----:B------:R-:W-:Y:S01]  /*3170*/  BAR.SYNC.DEFER_BLOCKING 0x0 ;  /* 0x0000000000007b1d */ /* 0x000fe20000010000 */
[----:B------:R-:W-:-:S13]  /*3180*/  ISETP.NE.AND P1, PT, R0, RZ, PT ;  /* 0x000000ff0000720c */ /* 0x000fda0003f25270 */
[----:B------:R-:W-:Y:S05]  /*3190*/  @P1 BRA `(.L_x_684) ;  /* 0x0000003c00141947 */ /* 0x000fea0003800000 */
[----:B------:R-:W-:Y:S01]  /*31a0*/  UISETP.GE.AND UP0, UPT, UR6, 0x21, UPT ;  /* 0x000000210600788c */ /* 0x000fe2000bf06270 */
[----:B0-----:R-:W-:Y:S02]  /*31b0*/  IMAD.MOV.U32 R15, RZ, RZ, R6 ;  /* 0x000000ffff0f7224 */ /* 0x001fe400078e0006 */
[----:B-1----:R-:W-:Y:S02]  /*31c0*/  IMAD.MOV.U32 R12, RZ, RZ, R7 ;  /* 0x000000ffff0c7224 */ /* 0x002fe400078e0007 */
[----:B------:R-:W-:Y:S02]  /*31d0*/  IMAD.MOV.U32 R2, RZ, RZ, R4 ;  /* 0x000000ffff027224 */ /* 0x000fe400078e0004 */
[----:B---3--:R-:W-:Y:S02]  /*31e0*/  IMAD.MOV.U32 R3, RZ, RZ, R5 ;  /* 0x000000ffff037224 */ /* 0x008fe400078e0005 */
        /* <DEDUP_REMOVED lines=31> */
.L_x_710:
[----:B------:R-:W-:Y:S05]  /*33e0*/  BSYNC.RECONVERGENT B1 ;  /* 0x0000000000017941 */ /* 0x000fea0003800200 */
.L_x_709:
        /* <DEDUP_REMOVED lines=36> */
.L_x_712:
[----:B------:R-:W-:Y:S05]  /*3630*/  BSYNC.RECONVERGENT B1 ;  /* 0x0000000000017941 */ /* 0x000fea0003800200 */
.L_x_711:
        /* <DEDUP_REMOVED lines=36> */
.L_x_714:
[----:B------:R-:W-:Y:S05]  /*3880*/  BSYNC.RECONVERGENT B1 ;  /* 0x0000000000017941 */ /* 0x000fea0003800200 */
.L_x_713:
        /* <DEDUP_REMOVED lines=36> */
.L_x_716:
[----:B------:R-:W-:Y:S05]  /*3ad0*/  BSYNC.RECONVERGENT B1 ;  /* 0x0000000000017941 */ /* 0x000fea0003800200 */
.L_x_715:
        /* <DEDUP_REMOVED lines=36> */
.L_x_718:
[----:B------:R-:W-:Y:S05]  /*3d20*/  BSYNC.RECONVERGENT B1 ;  /* 0x0000000000017941 */ /* 0x000fea0003800200 */
.L_x_717:
        /* <DEDUP_REMOVED lines=36> */
.L_x_720:
[----:B------:R-:W-:Y:S05]  /*3f70*/  BSYNC.RECONVERGENT B1 ;  /* 0x0000000000017941 */ /* 0x000fea0003800200 */
.L_x_719:
        /* <DEDUP_REMOVED lines=36> */
.L_x_652:
        /* <DEDUP_REMOVED lines=44> */
.L_x_722:
[----:B------:R-:W-:Y:S05]  /*4480*/  BSYNC.RECONVERGENT B1 ;  /* 0x0000000000017941 */ /* 0x000fea0003800200 */
.L_x_721:
[----:B------:R-:W-:Y:S01]  /*4490*/  UISETP.GE.U32.AND UP0, UPT, UR4, 0xa00, UPT ;  /* 0x00000a000400788c */ /* 0x000fe2000bf06070 */
[----:B------:R-:W-:-:S08]  /*44a0*/  IMAD.MOV.U32 R5, RZ, RZ, 0x500 ;  /* 0x00000500ff057424 */ /* 0x000fd000078e00ff */
[----:B------:R-:W-:Y:S05]  /*44b0*/  BRA.U !UP0, `(.L_x_723) ;  /* 0x0000000508787547 */ /* 0x000fea000b800000 */
[----:B------:R-:W-:Y:S01]  /*44c0*/  MOV R12, R8 ;  /* 0x00000008000c7202 */ /* 0x000fe20000000f00 */
[----:B------:R-:W-:Y:S01]  /*44d0*/  IMAD.MOV.U32 R13, RZ, RZ, R9 ;  /* 0x000000ffff0d7224 */ /* 0x000fe200078e0009 */
[----:B------:R-:W0:Y:S01]  /*44e0*/  LDCU UR4, c[0x0][0x398] ;  /* 0x00007300ff0477ac */ /* 0x000e220008000800 */
[----:B------:R-:W-:Y:S01]  /*44f0*/  IMAD.MOV.U32 R17, RZ, RZ, 0x500 ;  /* 0x00000500ff117424 */ /* 0x000fe200078e00ff */
[----:B------:R-:W1:Y:S06]  /*4500*/  LDCU.64 UR6, c[0x0][0x388] ;  /* 0x00007100ff0677ac */ /* 0x000e6c0008000a00 */
.L_x_732:
[----:B------:R-:W-:-:S05]  /*4510*/  IMAD.WIDE.U32 R26, R17, 0x8, R2 ;  /* 0x00000008111a7825 */ /* 0x000fca00078e0002 */
[----:B------:R-:W2:Y:S04]  /*4520*/  LDG.E.64 R14, desc[UR8][R26.64] ;  /* 0x000000081a0e7981 */ /* 0x000ea8000c1e1b00 */
[----:B------:R-:W3:Y:S04]  /*4530*/  LDG.E.64 R10, desc[UR8][R26.64+0x800] ;  /* 0x000800081a0a7981 */ /* 0x000ee8000c1e1b00 */
[----:B------:R-:W4:Y:S04]  /*4540*/  LDG.E.64 R6, desc[UR8][R26.64+0x1000] ;  /* 0x001000081a067981 */ /* 0x000f28000c1e1b00 */
[----:B------:R0:W5:Y:S04]  /*4550*/  LDG.E.64 R8, desc[UR8][R26.64+0x2000] ;  /* 0x002000081a087981 */ /* 0x000168000c1e1b00 */
[----:B------:R0:W5:Y:S01]  /*4560*/  LDG.E.64 R4, desc[UR8][R26.64+0x1800] ;  /* 0x001800081a047981 */ /* 0x000162000c1e1b00 */
[----:B-1----:R-:W-:Y:S01]  /*4570*/  IADD3 R16, P2, P3, R0, UR6, R17 ;  /* 0x0000000600107c10 */ /* 0x002fe2000fb5e011 */
[----:B------:R-:W-:Y:S03]  /*4580*/  BSSY.RECONVERGENT B1, `(.L_x_724) ;  /* 0x000001e000017945 */ /* 0x000fe60003800200 */
[----:B------:R-:W-:Y:S01]  /*4590*/  IADD3.X R18, PT, PT, RZ, UR7, RZ, P2, P3 ;  /* 0x00000007ff127c10 */ /* 0x000fe200097e64ff */
[----:B------:R-:W-:Y:S01]  /*45a0*/  IMAD.MOV.U32 R20, RZ, RZ, R16 ;  /* 0x000000ffff147224 */ /* 0x000fe200078e0010 */
[----:B------:R-:W-:-:S03]  /*45b0*/  IADD3 R22, P4, PT, R16, 0x100, RZ ;  /* 0x0000010010167810 */ /* 0x000fc60007f9e0ff */
[--C-:B------:R-:W-:Y:S02]  /*45c0*/  IMAD.MOV.U32 R19, RZ, RZ, R18.reuse ;  /* 0x000000ffff137224 */ /* 0x100fe400078e0012 */
[----:B------:R-:W-:Y:S01]  /*45d0*/  IMAD.X R21, RZ, RZ, R18, P4 ;  /* 0x000000ffff157224 */ /* 0x000fe200020e0612 */
        /* <DEDUP_REMOVED lines=24> */
.L_x_725:
[----:B------:R-:W-:Y:S05]  /*4760*/  BSYNC.RECONVERGENT B1 ;  /* 0x0000000000017941 */ /* 0x000fea0003800200 */
.L_x_724:
        /* <DEDUP_REMOVED lines=14> */
.L_x_727:
[----:B------:R-:W-:Y:S05]  /*4850*/  BSYNC.RECONVERGENT B1 ;  /* 0x0000000000017941 */ /* 0x000fea0003800200 */
.L_x_726:
[----:B------:R-:W-:Y:S01]  /*4860*/  DSETP.LT.AND P1, PT, |R6|, |R4|, PT ;  /* 0x400000040600722a */ /* 0x000fe20003f21200 */
[----:B------:R-:W-:Y:S01]  /*4870*/  IADD3 R10, P0, PT, R16, 0x300, RZ ;  /* 0x00000300100a7810 */ /* 0x000fe20007f1e0ff */
[----:B------:R-:W-:Y:S01]  /*4880*/  BSSY.RECONVERGENT B1, `(.L_x_728) ;  /* 0x000000c000017945 */ /* 0x000fe20003800200 */
[----:B------:R-:W-:-:S03]  /*4890*/  DSETP.GE.AND P2, PT, |R8|, UR10, PT ;  /* 0x0000000a08007e2a */ /* 0x000fc6000bf46200 */
        /* <DEDUP_REMOVED lines=10> */
.L_x_729:
[----:B------:R-:W-:Y:S05]  /*4940*/  BSYNC.RECONVERGENT B1 ;  /* 0x0000000000017941 */ /* 0x000fea0003800200 */
.L_x_728:
        /* <DEDUP_REMOVED lines=13> */
.L_x_731:
[----:B------:R-:W-:Y:S05]  /*4a20*/  BSYNC.RECONVERGENT B1 ;  /* 0x0000000000017941 */ /* 0x000fea0003800200 */
.L_x_730:
[C---:B------:R-:W-:Y:S01]  /*4a30*/  VIADD R4, R17.reuse, 0xa00 ;  /* 0x00000a0011047836 */ /* 0x040fe20000000000 */
[----:B------:R-:W-:Y:S01]  /*4a40*/  MOV R13, R9 ;  /* 0x00000009000d7202 */ /* 0x000fe20000000f00 */
[----:B------:R-:W-:Y:S02]  /*4a50*/  VIADD R5, R17, 0x500 ;  /* 0x0000050011057836 */ /* 0x000fe40000000000 */
[----:B------:R-:W-:Y:S01]  /*4a60*/  IMAD.MOV.U32 R12, RZ, RZ, R8 ;  /* 0x000000ffff0c7224 */ /* 0x000fe200078e0008 */
[----:B------:R-:W-:Y:S01]  /*4a70*/  ISETP.GT.AND P0, PT, R4, UR4, PT ;  /* 0x0000000404007c0c */ /* 0x000fe2000bf04270 */
[----:B------:R-:W-:-:S12]  /*4a80*/  IMAD.MOV.U32 R17, RZ, RZ, R5 ;  /* 0x000000ffff117224 */ /* 0x000fd800078e0005 */
[----:B------:R-:W-:Y:S05]  /*4a90*/  @!P0 BRA `(.L_x_732) ;  /* 0xfffffff8009c8947 */ /* 0x000fea000383ffff */
.L_x_723:
[----:B------:R-:W-:-:S13]  /*4aa0*/  ISETP.GE.AND P0, PT, R5, UR4, PT ;  /* 0x0000000405007c0c */ /* 0x000fda000bf06270 */
        /* <DEDUP_REMOVED lines=12> */
[----:B------:R-:W0:Y:S01]  /*4b70*/  LDC.64 R2, c[0x0][0x380] ;  /* 0x0000e000ff027b82 */ /* 0x000e220000000a00 */
[----:B------:R-:W-:Y:S01]  /*4b80*/  IMAD.IADD R7, R0, 0x1, R5 ;  /* 0x0000000100077824 */ /* 0x000fe200078e0205 */
[----:B------:R-:W-:-:S04]  /*4b90*/  LEA.HI R4, R10, 0x1, RZ, 0x18 ;  /* 0x000000010a047811 */ /* 0x000fc800078fc0ff */
[C---:B------:R-:W-:Y:S02]  /*4ba0*/  IADD3 R14, P0, PT, R7.reuse, UR6, RZ ;  /* 0x00000006070e7c10 */ /* 0x040fe4000ff1e0ff */
[----:B------:R-:W-:Y:S01]  /*4bb0*/  LOP3.LUT R6, R4, 0x3, RZ, 0xc0, !PT ;  /* 0x0000000304067812 */ /* 0x000fe200078ec0ff */
[----:B------:R-:W-:Y:S02]  /*4bc0*/  IMAD.MOV.U32 R4, RZ, RZ, R0 ;  /* 0x000000ffff047224 */ /* 0x000fe400078e0000 */
[----:B------:R-:W-:Y:S02]  /*4bd0*/  IMAD.X R15, RZ, RZ, UR7, P0 ;  /* 0x00000007ff0f7e24 */ /* 0x000fe400080e06ff */
[----:B------:R-:W-:Y:S02]  /*4be0*/  IMAD.MOV R11, RZ, RZ, -R6 ;  /* 0x000000ffff0b7224 */ /* 0x000fe400078e0a06 */
[----:B0-----:R-:W-:-:S04]  /*4bf0*/  IMAD.WIDE.U32 R2, R7, 0x8, R2 ;  /* 0x0000000807027825 */ /* 0x001fc800078e0002 */
[----:B------:R-:W-:Y:S02]  /*4c00*/  IMAD.MOV.U32 R12, RZ, RZ, R2 ;  /* 0x000000ffff0c7224 */ /* 0x000fe400078e0002 */
[----:B------:R-:W-:-:S07]  /*4c10*/  IMAD.MOV.U32 R13, RZ, RZ, R3 ;  /* 0x000000ffff0d7224 */ /* 0x000fce00078e0003 */
.L_x_739:
        /* <DEDUP_REMOVED lines=33> */
.L_x_738:
[----:B------:R-:W-:Y:S05]  /*4e30*/  BSYNC.RECONVERGENT B3 ;  /* 0x0000000000037941 */ /* 0x000fea0003800200 */
.L_x_737:
[----:B------:R-:W-:Y:S01]  /*4e40*/  IADD3 R14, P0, PT, R14, 0x100, RZ ;  /* 0x000001000e0e7810 */ /* 0x000fe20007f1e0ff */
[----:B------:R-:W-:Y:S02]  /*4e50*/  VIADD R4, R4, 0x100 ;  /* 0x0000010004047836 */ /* 0x000fe40000000000 */
[----:B------:R-:W-:Y:S02]  /*4e60*/  IMAD.X R13, RZ, RZ, R13, P2 ;  /* 0x000000ffff0d7224 */ /* 0x000fe400010e060d */
[----:B------:R-:W-:Y:S01]  /*4e70*/  IMAD.X R15, RZ, RZ, R15, P0 ;  /* 0x000000ffff0f7224 */ /* 0x000fe200000e060f */
[----:B------:R-:W-:Y:S07]  /*4e80*/  @P3 BRA `(.L_x_739) ;  /* 0xfffffffc00643947 */ /* 0x000fee000383ffff */
.L_x_736:
[----:B------:R-:W-:Y:S05]  /*4e90*/  BSYNC.RECONVERGENT B2 ;  /* 0x0000000000027941 */ /* 0x000fea0003800200 */
.L_x_735:
[----:B------:R-:W-:-:S13]  /*4ea0*/  ISETP.GE.U32.AND P0, PT, R10, 0x300, PT ;  /* 0x000003000a00780c */ /* 0x000fda0003f06070 */
[----:B------:R-:W-:Y:S05]  /*4eb0*/  @!P0 BRA `(.L_x_734) ;  /* 0x00000008001c8947 */ /* 0x000fea0003800000 */
[----:B------:R-:W0:Y:S01]  /*4ec0*/  LDCU.128 UR12, c[0x0][0x380] ;  /* 0x00007000ff0c77ac */ /* 0x000e220008000c00 */
[----:B------:R-:W1:Y:S01]  /*4ed0*/  LDC.64 R20, c[0x0][0x380] ;  /* 0x0000e000ff147b82 */ /* 0x000e620000000a00 */
[C---:B------:R-:W-:Y:S01]  /*4ee0*/  IADD3 R7, P1, PT, R4.reuse, R5, RZ ;  /* 0x0000000504077210 */ /* 0x040fe20007f3e0ff */
[C---:B------:R-:W-:Y:S02]  /*4ef0*/  IMAD.IADD R16, R4.reuse, 0x1, R5 ;  /* 0x0000000104107824 */ /* 0x040fe400078e0205 */
[----:B------:R-:W-:Y:S01]  /*4f00*/  VIADD R22, R4, 0x200 ;  /* 0x0000020004167836 */ /* 0x000fe20000000000 */
[----:B------:R-:W-:-:S03]  /*4f10*/  IADD3.X R10, PT, PT, RZ, RZ, RZ, P1, !PT ;  /* 0x000000ffff0a7210 */ /* 0x000fc60000ffe4ff */
[----:B------:R-:W2:Y:S01]  /*4f20*/  LDC.64 R2, c[0x0][0x388] ;  /* 0x0000e200ff027b82 */ /* 0x000ea20000000a00 */
[C---:B0-----:R-:W-:Y:S02]  /*4f30*/  LEA R6, P2, R7.reuse, UR12, 0x3 ;  /* 0x0000000c07067c11 */ /* 0x041fe4000f8418ff */
[----:B------:R-:W-:Y:S02]  /*4f40*/  IADD3 R18, P0, PT, R16, UR14, RZ ;  /* 0x0000000e10127c10 */ /* 0x000fe4000ff1e0ff */
[----:B------:R-:W-:Y:S02]  /*4f50*/  IADD3 R6, P1, PT, R6, 0x1800, RZ ;  /* 0x0000180006067810 */ /* 0x000fe40007f3e0ff */
[----:B------:R-:W-:Y:S01]  /*4f60*/  LEA.HI.X R5, R7, UR13, R10, 0x3, P2 ;  /* 0x0000000d07057c11 */ /* 0x000fe200090f1c0a */
[----:B-1----:R-:W-:-:S04]  /*4f70*/  IMAD.WIDE.U32 R20, R16, 0x8, R20 ;  /* 0x0000000810147825 */ /* 0x002fc800078e0014 */
[----:B------:R-:W-:Y:S02]  /*4f80*/  IMAD.X R19, RZ, RZ, UR15, P0 ;  /* 0x0000000fff137e24 */ /* 0x000fe400080e06ff */
[----:B------:R-:W-:-:S07]  /*4f90*/  IMAD.X R5, RZ, RZ, R5, P1 ;  /* 0x000000ffff057224 */ /* 0x000fce00008e0605 */
.L_x_748:
[----:B------:R-:W3:Y:S01]  /*4fa0*/  LDG.E.64 R14, desc[UR8][R20.64] ;  /* 0x00000008140e7981 */ /* 0x000ee2000c1e1b00 */
[----:B------:R-:W-:-:S05]  /*4fb0*/  IMAD.MOV.U32 R4, RZ, RZ, R6 ;  /* 0x000000ffff047224 */ /* 0x000fca00078e0006 */
[----:B------:R0:W5:Y:S04]  /*4fc0*/  LDG.E.64 R10, desc[UR8][R4.64+-0x1000] ;  /* 0xfff00008040a7981 */ /* 0x000168000c1e1b00 */
[----:B------:R0:W5:Y:S01]  /*4fd0*/  LDG.E.64 R6, desc[UR8][R4.64+-0x800] ;  /* 0xfff8000804067981 */ /* 0x000162000c1e1b00 */
[----:B------:R-:W-:Y:S01]  /*4fe0*/  BSSY.RECONVERGENT B2, `(.L_x_740) ;  /* 0x0000017000027945 */ /* 0x000fe20003800200 */
[----:B------:R-:W-:Y:S02]  /*4ff0*/  IMAD.MOV.U32 R26, RZ, RZ, R18 ;  /* 0x000000ffff1a7224 */ /* 0x000fe400078e0012 */
[----:B------:R-:W-:Y:S01]  /*5000*/  IMAD.MOV.U32 R25, RZ, RZ, R19 ;  /* 0x000000ffff197224 */ /* 0x000fe200078e0013 */
[----:B---3--:R-:W-:Y:S01]  /*5010*/  DSETP.GE.AND P0, PT, |R14|, UR10, PT ;  /* 0x0000000a0e007e2a */ /* 0x008fe2000bf06200 */
[----:B------:R-:W-:Y:S01]  /*5020*/  IMAD.MOV.U32 R12, RZ, RZ, R14 ;  /* 0x000000ffff0c7224 */ /* 0x000fe200078e000e */
        /* <DEDUP_REMOVED lines=18> */
.L_x_741:
[----:B------:R-:W-:Y:S05]  /*5150*/  BSYNC.RECONVERGENT B2 ;  /* 0x0000000000027941 */ /* 0x000fea0003800200 */
.L_x_740:
[----:B-----5:R-:W-:Y:S01]  /*5160*/  DSETP.GE.AND P0, PT, |R10|, UR10, PT ;  /* 0x0000000a0a007e2a */ /* 0x020fe2000bf06200 */
[----:B------:R-:W-:Y:S01]  /*5170*/  VIADD R9, R16, 0x100 ;  /* 0x0000010010097836 */ /* 0x000fe20000000000 */
[----:B------:R-:W-:Y:S01]  /*5180*/  DSETP.LT.AND P2, PT, |R12|, |R10|, PT ;  /* 0x4000000a0c00722a */ /* 0x000fe20003f41200 */
[----:B------:R-:W-:Y:S01]  /*5190*/  BSSY.RECONVERGENT B2, `(.L_x_742) ;  /* 0x0000017000027945 */ /* 0x000fe20003800200 */
[----:B------:R-:W-:Y:S02]  /*51a0*/  IMAD.MOV.U32 R8, RZ, RZ, R10 ;  /* 0x000000ffff087224 */ /* 0x000fe400078e000a */
[----:B--2---:R-:W-:Y:S01]  /*51b0*/  IADD3 R23, P1, PT, R9, R2, RZ ;  /* 0x0000000209177210 */ /* 0x004fe20007f3e0ff */
[----:B------:R-:W-:-:S03]  /*51c0*/  IMAD.MOV.U32 R9, RZ, RZ, R11 ;  /* 0x000000ffff097224 */ /* 0x000fc600078e000b */
[----:B------:R-:W-:Y:S01]  /*51d0*/  IADD3.X R24, PT, PT, RZ, R3, RZ, P1, !PT ;  /* 0x00000003ff187210 */ /* 0x000fe20000ffe4ff */
[----:B------:R-:W-:-:S04]  /*51e0*/  IMAD.MOV.U32 R15, RZ, RZ, R23 ;  /* 0x000000ffff0f7224 */ /* 0x000fc800078e0017 */
[----:B------:R-:W-:Y:S01]  /*51f0*/  IMAD.MOV.U32 R14, RZ, RZ, R24 ;  /* 0x000000ffff0e7224 */ /* 0x000fe200078e0018 */
[----:B------:R-:W-:Y:S06]  /*5200*/  @P0 BRA P2, `(.L_x_743) ;  /* 0x00000000003c0947 */ /* 0x000fec0001000000 */
        /* <DEDUP_REMOVED lines=15> */
.L_x_743:
[----:B------:R-:W-:Y:S05]  /*5300*/  BSYNC.RECONVERGENT B2 ;  /* 0x0000000000027941 */ /* 0x000fea0003800200 */
.L_x_742:
[----:B------:R0:W5:Y:S01]  /*5310*/  LDG.E.64 R10, desc[UR8][R4.64] ;  /* 0x00000008040a7981 */ /* 0x000162000c1e1b00 */
[----:B------:R-:W-:Y:S01]  /*5320*/  DSETP.GE.AND P0, PT, |R6|, UR10, PT ;  /* 0x0000000a06007e2a */ /* 0x000fe2000bf06200 */
[----:B------:R-:W-:Y:S01]  /*5330*/  VIADD R13, R16, 0x200 ;  /* 0x00000200100d7836 */ /* 0x000fe20000000000 */
[----:B------:R-:W-:Y:S01]  /*5340*/  DSETP.LT.AND P2, PT, |R8|, |R6|, PT ;  /* 0x400000060800722a */ /* 0x000fe20003f41200 */
[----:B------:R-:W-:Y:S01]  /*5350*/  BSSY.RECONVERGENT B2, `(.L_x_744) ;  /* 0x0000017000027945 */ /* 0x000fe20003800200 */
[----:B------:R-:W-:Y:S02]  /*5360*/  IMAD.MOV.U32 R12, RZ, RZ, R6 ;  /* 0x000000ffff0c7224 */ /* 0x000fe400078e0006 */
[----:B------:R-:W-:Y:S02]  /*5370*/  IADD3 R24, P1, PT, R13, R2, RZ ;  /* 0x000000020d187210 */ /* 0x000fe40007f3e0ff */
[----:B------:R-:W-:-:S03]  /*5380*/  MOV R13, R7 ;  /* 0x00000007000d7202 */ /* 0x000fc60000000f00 */
[----:B------:R-:W-:Y:S02]  /*5390*/  IMAD.X R23, RZ, RZ, R3, P1 ;  /* 0x000000ffff177224 */ /* 0x000fe400008e0603 */
[----:B------:R-:W-:Y:S02]  /*53a0*/  IMAD.MOV.U32 R26, RZ, RZ, R24 ;  /* 0x000000ffff1a7224 */ /* 0x000fe400078e0018 */
        /* <DEDUP_REMOVED lines=17> */
.L_x_745:
[----:B------:R-:W-:Y:S05]  /*54c0*/  BSYNC.RECONVERGENT B2 ;  /* 0x0000000000027941 */ /* 0x000fea0003800200 */
.L_x_744:
[----:B-----5:R-:W-:Y:S01]  /*54d0*/  DSETP.GE.AND P0, PT, |R10|, UR10, PT ;  /* 0x0000000a0a007e2a */ /* 0x020fe2000bf06200 */
[----:B------:R-:W-:Y:S01]  /*54e0*/  VIADD R7, R16, 0x300 ;  /* 0x0000030010077836 */ /* 0x000fe20000000000 */
[----:B------:R-:W-:Y:S01]  /*54f0*/  DSETP.LT.AND P2, PT, |R12|, |R10|, PT ;  /* 0x4000000a0c00722a */ /* 0x000fe20003f41200 */
[----:B------:R-:W-:Y:S01]  /*5500*/  BSSY.RECONVERGENT B2, `(.L_x_746) ;  /* 0x0000017000027945 */ /* 0x000fe20003800200 */
[----:B------:R-:W-:Y:S02]  /*5510*/  IMAD.MOV.U32 R8, RZ, RZ, R10 ;  /* 0x000000ffff087224 */ /* 0x000fe400078e000a */
[----:B------:R-:W-:Y:S01]  /*5520*/  IADD3 R7, P1, PT, R7, R2, RZ ;  /* 0x0000000207077210 */ /* 0x000fe20007f3e0ff */
[----:B------:R-:W-:-:S04]  /*5530*/  IMAD.MOV.U32 R9, RZ, RZ, R11 ;  /* 0x000000ffff097224 */ /* 0x000fc800078e000b */
[----:B------:R-:W-:Y:S02]  /*5540*/  IMAD.X R6, RZ, RZ, R3, P1 ;  /* 0x000000ffff067224 */ /* 0x000fe400008e0603 */
[----:B------:R-:W-:Y:S02]  /*5550*/  IMAD.MOV.U32 R23, RZ, RZ, R7 ;  /* 0x000000ffff177224 */ /* 0x000fe400078e0007 */
[----:B------:R-:W-:Y:S01]  /*5560*/  IMAD.MOV.U32 R24, RZ, RZ, R6 ;  /* 0x000000ffff187224 */ /* 0x000fe200078e0006 */
[----:B------:R-:W-:Y:S06]  /*5570*/  @P0 BRA P2, `(.L_x_747) ;  /* 0x00000000003c0947 */ /* 0x000fec0001000000 */
        /* <DEDUP_REMOVED lines=15> */
.L_x_747:
[----:B------:R-:W-:Y:S05]  /*5670*/  BSYNC.RECONVERGENT B2 ;  /* 0x0000000000027941 */ /* 0x000fea0003800200 */
.L_x_746:
[----:B------:R-:W-:Y:S01]  /*5680*/  VIADD R10, R22, 0x200 ;  /* 0x00000200160a7836 */ /* 0x000fe20000000000 */
[----:B------:R-:W-:Y:S01]  /*5690*/  IADD3 R6, P2, PT, R4, 0x2000, RZ ;  /* 0x0000200004067810 */ /* 0x000fe20007f5e0ff */
[----:B------:R-:W-:Y:S01]  /*56a0*/  VIADD R22, R22, 0x400 ;  /* 0x0000040016167836 */ /* 0x000fe20000000000 */
[----:B------:R-:W-:Y:S01]  /*56b0*/  IADD3 R18, P1, PT, R18, 0x400, RZ ;  /* 0x0000040012127810 */ /* 0x000fe20007f3e0ff */
[----:B------:R-:W-:Y:S01]  /*56c0*/  VIADD R16, R16, 0x400 ;  /* 0x0000040010107836 */ /* 0x000fe20000000000 */
[----:B------:R-:W-:Y:S01]  /*56d0*/  ISETP.GE.AND P0, PT, R10, R17, PT ;  /* 0x000000110a00720c */ /* 0x000fe20003f06270 */
[----:B------:R-:W-:Y:S01]  /*56e0*/  IMAD.X R5, RZ, RZ, R5, P2 ;  /* 0x000000ffff057224 */ /* 0x000fe200010e0605 */
[----:B------:R-:W-:Y:S01]  /*56f0*/  IADD3 R20, P2, PT, R20, 0x2000, RZ ;  /* 0x0000200014147810 */ /* 0x000fe20007f5e0ff */
[----:B------:R-:W-:-:S04]  /*5700*/  IMAD.X R19, RZ, RZ, R19, P1 ;  /* 0x000000ffff137224 */ /* 0x000fc800008e0613 */
[----:B------:R-:W-:-:S06]  /*5710*/  IMAD.X R21, RZ, RZ, R21, P2 ;  /* 0x000000ffff157224 */ /* 0x000fcc00010e0615 */
[----:B------:R-:W-:Y:S05]  /*5720*/  @!P0 BRA `(.L_x_748) ;  /* 0xfffffff8001c8947 */ /* 0x000fea000383ffff */
.L_x_734:
[----:B------:R-:W-:Y:S05]  /*5730*/  BSYNC.RECONVERGENT B1 ;  /* 0x0000000000017941 */ /* 0x000fea0003800200 */
.L_x_733:
        /* <DEDUP_REMOVED lines=15> */
[----:B------:R-:W-:Y:S01]  /*5830*/  IMAD.MOV.U32 R12, RZ, RZ, R7 ;  /* 0x000000ffff0c7224 */ /* 0x000fe200078e0007 */
        /* <DEDUP_REMOVED lines=18> */
.L_x_750:
[----:B------:R-:W-:Y:S05]  /*5960*/  BSYNC.RECONVERGENT B1 ;  /* 0x0000000000017941 */ /* 0x000fea0003800200 */
.L_x_749:
        /* <DEDUP_REMOVED lines=33> */
.L_x_752:
[----:B------:R-:W-:Y:S05]  /*5b80*/  BSYNC.RECONVERGENT B1 ;  /* 0x0000000000017941 */ /* 0x000fea0003800200 */
.L_x_751:
[----:B------:R-:W-:Y:S01]  /*5b90*/  ISETP.GT.AND P0, PT, R10, 0x1b, PT ;  /* 0x0000001b0a00780c */ /* 0x000fe20003f04270 */
[----:B-1----:R1:W1:Y:S01]  /*5ba0*/  SHFL.DOWN PT, R6, R4, 0x4, 0x1f ;  /* 0x08801f0004067f89 */ /* 0x00226200000e0000 */
[----:B------:R-:W-:Y:S01]  /*5bb0*/  BSSY.RECONVERGENT B1, `(.L_x_753) ;  /* 0x000001f000017945 */ /* 0x000fe20003800200 */
[----:B----4-:R-:W-:Y:S02]  /*5bc0*/  IMAD.MOV.U32 R13, RZ, RZ, R8 ;  /* 0x000000ffff0d7224 */ /* 0x010fe400078e0008 */
[----:B--2---:R2:W4:Y:S01]  /*5bd0*/  SHFL.DOWN PT, R7, R5, 0x4, 0x1f ;  /* 0x08801f0005077f89 */ /* 0x00452200000e0000 */
[----:B---3--:R-:W-:Y:S02]  /*5be0*/  IMAD.MOV.U32 R14, RZ, RZ, R9 ;  /* 0x000000ffff0e7224 */ /* 0x008fe400078e0009 */
[----:B0-----:R-:W-:Y:S01]  /*5bf0*/  IMAD.MOV.U32 R2, RZ, RZ, R4 ;  /* 0x000000ffff027224 */ /* 0x001fe200078e0004 */
[----:B------:R2:W0:Y:S01]  /*5c00*/  SHFL.DOWN PT, R11, R8, 0x4, 0x1f ;  /* 0x08801f00080b7f89 */ /* 0x00042200000e0000 */
[----:B------:R-:W-:-:S03]  /*5c10*/  IMAD.MOV.U32 R3, RZ, RZ, R5 ;  /* 0x000000ffff037224 */ /* 0x000fc600078e0005 */
[----:B------:R2:W3:Y:S01]  /*5c20*/  SHFL.DOWN PT, R12, R9, 0x4, 0x1f ;  /* 0x08801f00090c7f89 */ /* 0x0004e200000e0000 */
[----:B------:R-:W-:Y:S05]  /*5c30*/  @P0 BRA `(.L_x_754) ;  /* 0x0000000000580947 */ /* 0x000fea0003800000 */
[----:B-1--4-:R-:W-:Y:S01]  /*5c40*/  DSETP.GE.AND P0, PT, |R6|, UR10, PT ;  /* 0x0000000a06007e2a */ /* 0x012fe2000bf06200 */
[----:B0-----:R-:W-:Y:S01]  /*5c50*/  IMAD.MOV.U32 R13, RZ, RZ, R11 ;  /* 0x000000ffff0d7224 */ /* 0x001fe200078e000b */
        /* <DEDUP_REMOVED lines=20> */
.L_x_754:
[----:B------:R-:W-:Y:S05]  /*5da0*/  BSYNC.RECONVERGENT B1 ;  /* 0x0000000000017941 */ /* 0x000fea0003800200 */
.L_x_753:
[----:B------:R-:W-:Y:S01]  /*5db0*/  ISETP.GT.AND P0, PT, R10, 0x17, PT ;  /* 0x000000170a00780c */ /* 0x000fe20003f04270 */
[----:B-1----:R1:W1:Y:S01]  /*5dc0*/  SHFL.DOWN PT, R4, R2, 0x8, 0x1f ;  /* 0x09001f0002047f89 */ /* 0x00226200000e0000 */
[----:B------:R-:W-:Y:S01]  /*5dd0*/  BSSY.RECONVERGENT B1, `(.L_x_755) ;  /* 0x000001f000017945 */ /* 0x000fe20003800200 */
[----:B0-----:R-:W-:Y:S02]  /*5de0*/  IMAD.MOV.U32 R11, RZ, RZ, R13 ;  /* 0x000000ffff0b7224 */ /* 0x001fe400078e000d */
[----:B--2---:R0:W2:Y:S01]  /*5df0*/  SHFL.DOWN PT, R5, R3, 0x8, 0x1f ;  /* 0x09001f0003057f89 */ /* 0x0040a200000e0000 */
[----:B---3--:R-:W-:Y:S02]  /*5e00*/  IMAD.MOV.U32 R12, RZ, RZ, R14 ;  /* 0x000000ffff0c7224 */ /* 0x008fe400078e000e */
[----:B------:R-:W-:Y:S01]  /*5e10*/  IMAD.MOV.U32 R8, RZ, RZ, R2 ;  /* 0x000000ffff087224 */ /* 0x000fe200078e0002 */
[----:B------:R0:W3:Y:S01]  /*5e20*/  SHFL.DOWN PT, R6, R13, 0x8, 0x1f ;  /* 0x09001f000d067f89 */ /* 0x0000e200000e0000 */
[----:B------:R-:W-:-:S03]  /*5e30*/  IMAD.MOV.U32 R9, RZ, RZ, R3 ;  /* 0x000000ffff097224 */ /* 0x000fc600078e0003 */
[----:B----4-:R0:W4:Y:S01]  /*5e40*/  SHFL.DOWN PT, R7, R14, 0x8, 0x1f ;  /* 0x09001f000e077f89 */ /* 0x01012200000e0000 */
        /* <DEDUP_REMOVED lines=23> */
.L_x_756:
[----:B------:R-:W-:Y:S05]  /*5fc0*/  BSYNC.RECONVERGENT B1 ;  /* 0x0000000000017941 */ /* 0x000fea0003800200 */
.L_x_755:
[----:B------:R-:W-:Y:S01]  /*5fd0*/  ISETP.GT.AND P0, PT, R10, 0xf, PT ;  /* 0x0000000f0a00780c */ /* 0x000fe20003f04270 */
[----:B-1----:R1:W1:Y:S01]  /*5fe0*/  SHFL.DOWN PT, R2, R8, 0x10, 0x1f ;  /* 0x0a001f0008027f89 */ /* 0x00226200000e0000 */
[----:B------:R-:W-:Y:S01]  /*5ff0*/  BSSY.RECONVERGENT B1, `(.L_x_757) ;  /* 0x000001f000017945 */ /* 0x000fe20003800200 */
[----:B---3--:R-:W-:Y:S01]  /*6000*/  IMAD.MOV.U32 R6, RZ, RZ, R11 ;  /* 0x000000ffff067224 */ /* 0x008fe200078e000b */
[----:B----4-:R-:W-:Y:S01]  /*6010*/  MOV R7, R12 ;  /* 0x0000000c00077202 */ /* 0x010fe20000000f00 */
[----:B0-----:R0:W3:Y:S01]  /*6020*/  SHFL.DOWN PT, R3, R9, 0x10, 0x1f ;  /* 0x0a001f0009037f89 */ /* 0x0010e200000e0000 */
[----:B------:R-:W-:Y:S02]  /*6030*/  IMAD.MOV.U32 R4, RZ, RZ, R8 ;  /* 0x000000ffff047224 */ /* 0x000fe400078e0008 */
[----:B--2---:R-:W-:Y:S01]  /*6040*/  IMAD.MOV.U32 R5, RZ, RZ, R9 ;  /* 0x000000ffff057224 */ /* 0x004fe200078e0009 */
[----:B------:R0:W2:Y:S04]  /*6050*/  SHFL.DOWN PT, R14, R11, 0x10, 0x1f ;  /* 0x0a001f000b0e7f89 */ /* 0x0000a800000e0000 */
[----:B------:R0:W4:Y:S01]  /*6060*/  SHFL.DOWN PT, R13, R12, 0x10, 0x1f ;  /* 0x0a001f000c0d7f89 */ /* 0x00012200000e0000 */
[----:B------:R-:W-:Y:S05]  /*6070*/  @P0 BRA `(.L_x_758) ;  /* 0x0000000000580947 */ /* 0x000fea0003800000 */
[----:B-1-3--:R-:W-:Y:S01]  /*6080*/  DSETP.GE.AND P0, PT, |R2|, UR10, PT ;  /* 0x0000000a02007e2a */ /* 0x00afe2000bf06200 */
[----:B--2---:R-:W-:Y:S01]  /*6090*/  IMAD.MOV.U32 R6, RZ, RZ, R14 ;  /* 0x000000ffff067224 */ /* 0x004fe200078e000e */
        /* <DEDUP_REMOVED lines=20> */
.L_x_758:
[----:B------:R-:W-:Y:S05]  /*61e0*/  BSYNC.RECONVERGENT B1 ;  /* 0x0000000000017941 */ /* 0x000fea0003800200 */
.L_x_757:
        /* <DEDUP_REMOVED lines=11> */
.L_x_760:
[----:B------:R-:W-:Y:S05]  /*62a0*/  BSYNC.RECONVERGENT B1 ;  /* 0x0000000000017941 */ /* 0x000fea0003800200 */
.L_x_759:
[----:B------:R-:W-:Y:S01]  /*62b0*/  BAR.SYNC.DEFER_BLOCKING 0x0 ;  /* 0x0000000000007b1d */ /* 0x000fe20000010000 */
[----:B------:R-:W-:-:S13]  /*62c0*/  ISETP.NE.AND P1, PT, R0, RZ, PT ;  /* 0x000000ff0000720c */ /* 0x000fda0003f25270 */
[----:B------:R-:W-:Y:S05]  /*62d0*/  @P1 BRA `(.L_x_684) ;  /* 0x0000000800c41947 */ /* 0x000fea0003800000 */
[----:B-1-3--:R-:W1:Y:S01]  /*62e0*/  S2R R3, SR_CgaCtaId ;  /* 0x0000000000037919 */ /* 0x00ae620000008800 */
[----:B------:R-:W-:Y:S01]  /*62f0*/  MOV R0, 0x400 ;  /* 0x0000040000007802 */ /* 0x000fe20000000f00 */
[----:B------:R-:W-:Y:S03]  /*6300*/  BSSY.RECONVERGENT B1, `(.L_x_761) ;  /* 0x000001c000017945 */ /* 0x000fe60003800200 */
[----:B-1----:R-:W-:-:S05]  /*6310*/  LEA R0, R3, R0, 0x18 ;  /* 0x0000000003007211 */ /* 0x002fca00078ec0ff */
[----:B------:R-:W1:Y:S04]  /*6320*/  LDS.64 R16, [R0+0x18] ;  /* 0x0000180000107984 */ /* 0x000e680000000a00 */
[----:B0-----:R-:W0:Y:S04]  /*6330*/  LDS.128 R8, [R0+0x20] ;  /* 0x0000200000087984 */ /* 0x001e280000000c00 */
[----:B------:R3:W3:Y:S04]  /*6340*/  LDS.64 R2, [R0+0x80] ;  /* 0x0000800000027984 */ /* 0x0006e80000000a00 */
[----:B--2-4-:R2:W4:Y:S01]  /*6350*/  LDS.128 R12, [R0+0x30] ;  /* 0x00003000000c7984 */ /* 0x0145220000000c00 */
[----:B-1----:R-:W-:Y:S01]  /*6360*/  DSETP.GE.AND P0, PT, |R16|, UR10, PT ;  /* 0x0000000a10007e2a */ /* 0x002fe2000bf06200 */
[----:B------:R-:W-:Y:S01]  /*6370*/  IMAD.MOV.U32 R20, RZ, RZ, R16 ;  /* 0x000000ffff147224 */ /* 0x000fe200078e0010 */
[----:B------:R-:W-:Y:S01]  /*6380*/  DSETP.LT.AND P2, PT, |R4|, |R16|, PT ;  /* 0x400000100400722a */ /* 0x000fe20003f41200 */
[----:B------:R-:W-:Y:S01]  /*6390*/  IMAD.MOV.U32 R21, RZ, RZ, R17 ;  /* 0x000000ffff157224 */ /* 0x000fe200078e0011 */
[----:B0-----:R-:W-:Y:S01]  /*63a0*/  MOV R23, R8 ;  /* 0x0000000800177202 */ /* 0x001fe20000000f00 */
[----:B------:R-:W-:-:S11]  /*63b0*/  IMAD.MOV.U32 R25, RZ, RZ, R9 ;  /* 0x000000ffff197224 */ /* 0x000fd600078e0009 */
        /* <DEDUP_REMOVED lines=16> */
.L_x_762:
[----:B------:R-:W-:Y:S05]  /*64c0*/  BSYNC.RECONVERGENT B1 ;  /* 0x0000000000017941 */ /* 0x000fea0003800200 */
.L_x_761:
        /* <DEDUP_REMOVED lines=25> */
.L_x_764:
[----:B------:R-:W-:Y:S05]  /*6660*/  BSYNC.RECONVERGENT B1 ;  /* 0x0000000000017941 */ /* 0x000fea0003800200 */
.L_x_763:
[----:B------:R-:W-:Y:S01]  /*6670*/  DSETP.GE.AND P0, PT, |R14|, UR10, PT ;  /* 0x0000000a0e007e2a */ /* 0x000fe2000bf06200 */
[----:B------:R-:W-:Y:S01]  /*6680*/  BSSY.RECONVERGENT B1, `(.L_x_765) ;  /* 0x0000016000017945 */ /* 0x000fe20003800200 */
[----:B------:R-:W-:Y:S01]  /*6690*/  DSETP.LT.AND P2, PT, |R8|, |R14|, PT ;  /* 0x4000000e0800722a */ /* 0x000fe20003f41200 */
[----:B------:R-:W-:Y:S01]  /*66a0*/  MOV R20, R14 ;  /* 0x0000000e00147202 */ /* 0x000fe20000000f00 */
[----:B------:R-:W-:Y:S02]  /*66b0*/  IMAD.MOV.U32 R21, RZ, RZ, R15 ;  /* 0x000000ffff157224 */ /* 0x000fe400078e000f */
[----:B-1----:R-:W-:Y:S02]  /*66c0*/  IMAD.MOV.U32 R25, RZ, RZ, R4 ;  /* 0x000000ffff197224 */ /* 0x002fe400078e0004 */
[----:B------:R-:W-:-:S08]  /*66d0*/  IMAD.MOV.U32 R23, RZ, RZ, R5 ;  /* 0x000000ffff177224 */ /* 0x000fd000078e0005 */
        /* <DEDUP_REMOVED lines=16> */
.L_x_766:
[----:B------:R-:W-:Y:S05]  /*67e0*/  BSYNC.RECONVERGENT B1 ;  /* 0x0000000000017941 */ /* 0x000fea0003800200 */
.L_x_765:
        /* <DEDUP_REMOVED lines=26> */
.L_x_768:
[----:B------:R-:W-:Y:S05]  /*6990*/  BSYNC.RECONVERGENT B1 ;  /* 0x0000000000017941 */ /* 0x000fea0003800200 */
.L_x_767:
        /* <DEDUP_REMOVED lines=23> */
.L_x_770:
[----:B------:R-:W-:Y:S05]  /*6b10*/  BSYNC.RECONVERGENT B1 ;  /* 0x0000000000017941 */ /* 0x000fea0003800200 */
.L_x_769:
        /* <DEDUP_REMOVED lines=23> */
.L_x_772:
[----:B------:R-:W-:Y:S05]  /*6c90*/  BSYNC.RECONVERGENT B1 ;  /* 0x0000000000017941 */ /* 0x000fea0003800200 */
.L_x_771:
        /* <DEDUP_REMOVED lines=21> */
.L_x_684:
[----:B------:R-:W-:Y:S05]  /*6df0*/  BSYNC.RECONVERGENT B0 ;  /* 0x0000000000007941 */ /* 0x000fea0003800200 */
.L_x_651:
[----:B------:R-:W-:Y:S05]  /*6e00*/  @P1 EXIT ;  /* 0x000000000000194d */ /* 0x000fea0003800000 */
[----:B01-34-:R-:W0:Y:S02]  /*6e10*/  LDC.64 R2, c[0x0][0x390] ;  /* 0x0000e400ff027b82 */ /* 0x01be240000000a00 */
[----:B0-----:R-:W-:Y:S04]  /*6e20*/  STG.E.64 desc[UR8][R2.64], R4 ;  /* 0x0000000402007986 */ /* 0x001fe8000c101b08 */
[----:B------:R-:W-:Y:S01]  /*6e30*/  STG.E.64 desc[UR8][R2.64+0x8], R6 ;  /* 0x0000080602007986 */ /* 0x000fe2000c101b08 */
[----:B------:R-:W-:Y:S05]  /*6e40*/  EXIT ;  /* 0x000000000000794d */ /* 0x000fea0003800000 */
.L_x_773:
        /* <DEDUP_REMOVED lines=11> */
.L_x_819:


//--------------------- .text._Z14SetCurrentZeroPdiiii --------------------------
	.section	.text._Z14SetCurrentZeroPdiiii,"ax",@progbits
	.align	128
        .global         _Z14SetCurrentZeroPdiiii
        .type           _Z14SetCurrentZeroPdiiii,@function
        .size           _Z14SetCurrentZeroPdiiii,(.L_x_820 - _Z14SetCurrentZeroPdiiii)
        .other          _Z14SetCurrentZeroPdiiii,@"STO_CUDA_ENTRY STV_DEFAULT"
_Z14SetCurrentZeroPdiiii:
.text._Z14SetCurrentZeroPdiiii:
[----:B------:R-:W-:Y:S01]  /*0000*/  LDC R1, c[0x0][0x37c] ;  /* 0x0000df00ff017b82 */ /* 0x000fe20000000800 */
[----:B------:R-:W0:Y:S01]  /*0010*/  S2R R9, SR_CTAID.X ;  /* 0x0000000000097919 */ /* 0x000e220000002500 */
[----:B------:R-:W0:Y:S06]  /*0020*/  LDCU UR4, c[0x0][0x360] ;  /* 0x00006c00ff0477ac */ /* 0x000e2c0008000800 */
[----:B------:R-:W1:Y:S01]  /*0030*/  LDC R2, c[0x0][0x370] ;  /* 0x0000dc00ff027b82 */ /* 0x000e620000000800 */
[----:B------:R-:W0:Y:S01]  /*0040*/  S2R R0, SR_TID.X ;  /* 0x0000000000007919 */ /* 0x000e220000002100 */
[----:B------:R-:W2:Y:S01]  /*0050*/  LDCU UR6, c[0x0][0x394] ;  /* 0x00007280ff0677ac */ /* 0x000ea20008000800 */
[----:B0-----:R-:W-:-:S02]  /*0060*/  IMAD R9, R9, UR4, R0 ;  /* 0x0000000409097c24 */ /* 0x001fc4000f8e0200 */
[----:B-1----:R-:W-:-:S03]  /*0070*/  IMAD R0, R2, UR4, RZ ;  /* 0x0000000402007c24 */ /* 0x002fc6000f8e02ff */
[----:B--2---:R-:W-:-:S13]  /*0080*/  ISETP.GE.AND P0, PT, R9, UR6, PT ;  /* 0x0000000609007c0c */ /* 0x004fda000bf06270 */
[----:B------:R-:W-:Y:S05]  /*0090*/  @P0 EXIT ;  /* 0x000000000000094d */ /* 0x000fea0003800000 */
[----:B------:R-:W0:Y:S01]  /*00a0*/  I2F.U32.RP R7, R0 ;  /* 0x0000000000077306 */ /* 0x000e220000209000 */
[----:B------:R-:W-:Y:S01]  /*00b0*/  IADD3 R4, PT, PT, R0, R9, RZ ;  /* 0x0000000900047210 */ /* 0x000fe20007ffe0ff */
[----:B------:R-:W1:Y:S01]  /*00c0*/  LDCU UR7, c[0x0][0x390] ;  /* 0x00007200ff0777ac */ /* 0x000e620008000800 */
[----:B------:R-:W-:Y:S01]  /*00d0*/  IADD3 R11, PT, PT, RZ, -R0, RZ ;  /* 0x80000000ff0b7210 */ /* 0x000fe20007ffe0ff */
[----:B------:R-:W-:Y:S01]  /*00e0*/  BSSY.RECONVERGENT B0, `(.L_x_774) ;  /* 0x000002f000007945 */ /* 0x000fe20003800200 */
[C---:B------:R-:W-:Y:S01]  /*00f0*/  ISETP.GE.AND P0, PT, R4.reuse, UR6, PT ;  /* 0x0000000604007c0c */ /* 0x040fe2000bf06270 */
[----:B------:R-:W2:Y:S01]  /*0100*/  LDCU.64 UR4, c[0x0][0x358] ;  /* 0x00006b00ff0477ac */ /* 0x000ea20008000a00 */
[----:B------:R-:W-:Y:S02]  /*0110*/  VIMNMX R5, PT, PT, R4, UR6, !PT ;  /* 0x0000000604057c48 */ /* 0x000fe4000ffe0100 */
[----:B------:R-:W-:Y:S02]  /*0120*/  SEL R6, RZ, 0x1, P0 ;  /* 0x00000001ff067807 */ /* 0x000fe40000000000 */
[----:B------:R-:W-:-:S02]  /*0130*/  ISETP.NE.U32.AND P2, PT, R0, RZ, PT ;  /* 0x000000ff0000720c */ /* 0x000fc40003f45070 */
[----:B------:R-:W-:Y:S01]  /*0140*/  IADD3 R5, PT, PT, R5, -R4, -R6 ;  /* 0x8000000405057210 */ /* 0x000fe20007ffe806 */
[----:B0-----:R-:W0:Y:S02]  /*0150*/  MUFU.RCP R7, R7 ;  /* 0x0000000700077308 */ /* 0x001e240000001000 */
[----:B0-----:R-:W-:-:S06]  /*0160*/  IADD3 R2, PT, PT, R7, 0xffffffe, RZ ;  /* 0x0ffffffe07027810 */ /* 0x001fcc0007ffe0ff */
[----:B------:R0:W3:Y:S02]  /*0170*/  F2I.FTZ.U32.TRUNC.NTZ R3, R2 ;  /* 0x0000000200037305 */ /* 0x0000e4000021f000 */
[----:B0-----:R-:W-:Y:S02]  /*0180*/  IMAD.MOV.U32 R2, RZ, RZ, RZ ;  /* 0x000000ffff027224 */ /* 0x001fe400078e00ff */
[----:B---3--:R-:W-:-:S04]  /*0190*/  IMAD R11, R11, R3, RZ ;  /* 0x000000030b0b7224 */ /* 0x008fc800078e02ff */
[----:B------:R-:W-:-:S06]  /*01a0*/  IMAD.HI.U32 R8, R3, R11, R2 ;  /* 0x0000000b03087227 */ /* 0x000fcc00078e0002 */
[----:B------:R-:W-:-:S05]  /*01b0*/  IMAD.HI.U32 R7, R8, R5, RZ ;  /* 0x0000000508077227 */ /* 0x000fca00078e00ff */
[----:B------:R-:W-:-:S05]  /*01c0*/  IADD3 R2, PT, PT, -R7, RZ, RZ ;  /* 0x000000ff07027210 */ /* 0x000fca0007ffe1ff */
[----:B------:R-:W-:Y:S02]  /*01d0*/  IMAD R5, R0, R2, R5 ;  /* 0x0000000200057224 */ /* 0x000fe400078e0205 */
[----:B------:R-:W0:Y:S03]  /*01e0*/  LDC.64 R2, c[0x0][0x388] ;  /* 0x0000e200ff027b82 */ /* 0x000e260000000a00 */
[----:B------:R-:W-:-:S13]  /*01f0*/  ISETP.GE.U32.AND P0, PT, R5, R0, PT ;  /* 0x000000000500720c */ /* 0x000fda0003f06070 */
[----:B------:R-:W-:Y:S01]  /*0200*/  @P0 IADD3 R5, PT, PT, -R0, R5, RZ ;  /* 0x0000000500050210 */ /* 0x000fe20007ffe1ff */
[----:B------:R-:W-:-:S03]  /*0210*/  @P0 VIADD R7, R7, 0x1 ;  /* 0x0000000107070836 */ /* 0x000fc60000000000 */
[----:B------:R-:W-:Y:S02]  /*0220*/  ISETP.GE.U32.AND P1, PT, R5, R0, PT ;  /* 0x000000000500720c */ /* 0x000fe40003f26070 */
[----:B------:R-:W3:Y:S11]  /*0230*/  LDC.64 R4, c[0x0][0x380] ;  /* 0x0000e000ff047b82 */ /* 0x000ef60000000a00 */
[----:B------:R-:W-:-:S02]  /*0240*/  @P1 IADD3 R7, PT, PT, R7, 0x1, RZ ;  /* 0x0000000107071810 */ /* 0x000fc40007ffe0ff */
[----:B------:R-:W-:-:S04]  /*0250*/  @!P2 LOP3.LUT R7, RZ, R0, RZ, 0x33, !PT ;  /* 0x00000000ff07a212 */ /* 0x000fc800078e33ff */
[----:B------:R-:W-:-:S04]  /*0260*/  IADD3 R6, PT, PT, R6, R7, RZ ;  /* 0x0000000706067210 */ /* 0x000fc80007ffe0ff */
[C---:B------:R-:W-:Y:S02]  /*0270*/  LOP3.LUT R7, R6.reuse, 0x3, RZ, 0xc0, !PT ;  /* 0x0000000306077812 */ /* 0x040fe400078ec0ff */
[----:B------:R-:W-:Y:S02]  /*0280*/  ISETP.GE.U32.AND P1, PT, R6, 0x3, PT ;  /* 0x000000030600780c */ /* 0x000fe40003f26070 */
[----:B------:R-:W-:-:S13]  /*0290*/  ISETP.NE.AND P0, PT, R7, 0x3, PT ;  /* 0x000000030700780c */ /* 0x000fda0003f05270 */
[----:B012---:R-:W-:Y:S05]  /*02a0*/  @!P0 BRA `(.L_x_775) ;  /* 0x0000000000488947 */ /* 0x007fea0003800000 */
[----:B------:R-:W0:Y:S01]  /*02b0*/  LDC R14, c[0x0][0x390] ;  /* 0x0000e400ff0e7b82 */ /* 0x000e220000000800 */
[----:B------:R-:W0:Y:S01]  /*02c0*/  LDCU.64 UR8, c[0x0][0x388] ;  /* 0x00007100ff0877ac */ /* 0x000e220008000a00 */
[----:B------:R-:W-:-:S04]  /*02d0*/  IADD3 R6, PT, PT, R6, 0x1, RZ ;  /* 0x0000000106067810 */ /* 0x000fc80007ffe0ff */
[----:B------:R-:W-:Y:S02]  /*02e0*/  LOP3.LUT R6, R6, 0x3, RZ, 0xc0, !PT ;  /* 0x0000000306067812 */ /* 0x000fe400078ec0ff */
[----:B------:R-:W1:Y:S03]  /*02f0*/  LDC.64 R12, c[0x0][0x380] ;  /* 0x0000e000ff0c7b82 */ /* 0x000e660000000a00 */
[----:B------:R-:W-:Y:S02]  /*0300*/  IMAD.MOV R8, RZ, RZ, -R6 ;  /* 0x000000ffff087224 */ /* 0x000fe400078e0a06 */
[----:B0-----:R-:W-:Y:S02]  /*0310*/  IMAD R15, R14, UR9, R9 ;  /* 0x000000090e0f7c24 */ /* 0x001fe4000f8e0209 */
[----:B------:R-:W-:-:S07]  /*0320*/  IMAD R17, R9, R14, UR8 ;  /* 0x0000000809117e24 */ /* 0x000fce000f8e020e */
.L_x_776:
[--C-:B-1----:R-:W-:Y:S01]  /*0330*/  IMAD.WIDE R10, R17, 0x8, R12.reuse ;  /* 0x00000008110a7825 */ /* 0x102fe200078e020c */
[----:B------:R-:W-:Y:S02]  /*0340*/  IADD3 R8, PT, PT, R8, 0x1, RZ ;  /* 0x0000000108087810 */ /* 0x000fe40007ffe0ff */
[----:B------:R-:W-:Y:S01]  /*0350*/  IADD3 R9, PT, PT, R0, R9, RZ ;  /* 0x0000000900097210 */ /* 0x000fe20007ffe0ff */
[----:B------:R-:W-:Y:S01]  /*0360*/  IMAD.WIDE R6, R15, 0x8, R12 ;  /* 0x000000080f067825 */ /* 0x000fe200078e020c */
[----:B------:R0:W-:Y:S01]  /*0370*/  STG.E.64 desc[UR4][R10.64], RZ ;  /* 0x000000ff0a007986 */ /* 0x0001e2000c101b04 */
[----:B------:R-:W-:Y:S02]  /*0380*/  ISETP.NE.AND P0, PT, R8, RZ, PT ;  /* 0x000000ff0800720c */ /* 0x000fe40003f05270 */
[C---:B------:R-:W-:Y:S01]  /*0390*/  IMAD R17, R0.reuse, R14, R17 ;  /* 0x0000000e00117224 */ /* 0x040fe200078e0211 */
[----:B------:R0:W-:Y:S01]  /*03a0*/  STG.E.64 desc[UR4][R6.64], RZ ;  /* 0x000000ff06007986 */ /* 0x0001e2000c101b04 */
[----:B------:R-:W-:-:S09]  /*03b0*/  IADD3 R15, PT, PT, R0, R15, RZ ;  /* 0x0000000f000f7210 */ /* 0x000fd20007ffe0ff */
[----:B0-----:R-:W-:Y:S05]  /*03c0*/  @P0 BRA `(.L_x_776) ;  /* 0xfffffffc00d80947 */ /* 0x001fea000383ffff */
.L_x_775:
[----:B------:R-:W-:Y:S05]  /*03d0*/  BSYNC.RECONVERGENT B0 ;  /* 0x0000000000007941 */ /* 0x000fea0003800200 */
.L_x_774:
[----:B------:R-:W-:Y:S05]  /*03e0*/  @!P1 EXIT ;  /* 0x000000000000994d */ /* 0x000fea0003800000 */
.L_x_777:
[--C-:B-1----:R-:W-:Y:S02]  /*03f0*/  IMAD R11, R3, UR7, R9.reuse ;  /* 0x00000007030b7c24 */ /* 0x102fe4000f8e0209 */
[----:B------:R-:W-:Y:S02]  /*0400*/  IMAD.IADD R13, R0, 0x1, R9 ;  /* 0x00000001000d7824 */ /* 0x000fe400078e0209 */
[----:B---3--:R-:W-:-:S03]  /*0410*/  IMAD.WIDE R10, R11, 0x8, R4 ;  /* 0x000000080b0a7825 */ /* 0x008fc600078e0204 */
[C---:B------:R-:W-:Y:S01]  /*0420*/  IADD3 R15, PT, PT, R0.reuse, R13, RZ ;  /* 0x0000000d000f7210 */ /* 0x040fe20007ffe0ff */
[--C-:B------:R-:W-:Y:S02]  /*0430*/  IMAD R7, R9, UR7, R2.reuse ;  /* 0x0000000709077c24 */ /* 0x100fe4000f8e0202 */
[----:B------:R-:W-:Y:S01]  /*0440*/  IMAD R13, R13, UR7, R2 ;  /* 0x000000070d0d7c24 */ /* 0x000fe2000f8e0202 */
[----:B------:R-:W-:Y:S01]  /*0450*/  IADD3 R23, PT, PT, R0, R15, RZ ;  /* 0x0000000f00177210 */ /* 0x000fe20007ffe0ff */
[----:B------:R-:W-:-:S04]  /*0460*/  IMAD.WIDE R8, R7, 0x8, R4 ;  /* 0x0000000807087825 */ /* 0x000fc800078e0204 */
[C---:B------:R-:W-:Y:S01]  /*0470*/  IMAD.WIDE R6, R0.reuse, 0x8, R10 ;  /* 0x0000000800067825 */ /* 0x040fe200078e020a */
[----:B------:R0:W-:Y:S03]  /*0480*/  STG.E.64 desc[UR4][R8.64], RZ ;  /* 0x000000ff08007986 */ /* 0x0001e6000c101b04 */
[----:B------:R-:W-:Y:S01]  /*0490*/  IMAD R15, R15, UR7, R2 ;  /* 0x000000070f0f7c24 */ /* 0x000fe2000f8e0202 */
[----:B------:R1:W-:Y:S01]  /*04a0*/  STG.E.64 desc[UR4][R10.64], RZ ;  /* 0x000000ff0a007986 */ /* 0x0003e2000c101b04 */
[----:B------:R-:W-:-:S04]  /*04b0*/  IMAD.WIDE R16, R0, 0x8, R6 ;  /* 0x0000000800107825 */ /* 0x000fc800078e0206 */
[----:B------:R-:W-:Y:S01]  /*04c0*/  IMAD.WIDE R12, R13, 0x8, R4 ;  /* 0x000000080d0c7825 */ /* 0x000fe200078e0204 */
[----:B0-----:R-:W-:-:S03]  /*04d0*/  IADD3 R9, PT, PT, R0, R23, RZ ;  /* 0x0000001700097210 */ /* 0x001fc60007ffe0ff */
[----:B------:R-:W-:Y:S01]  /*04e0*/  IMAD R19, R23, UR7, R2 ;  /* 0x0000000717137c24 */ /* 0x000fe2000f8e0202 */
[----:B------:R1:W-:Y:S01]  /*04f0*/  STG.E.64 desc[UR4][R12.64], RZ ;  /* 0x000000ff0c007986 */ /* 0x0003e2000c101b04 */
[--C-:B------:R-:W-:Y:S01]  /*0500*/  IMAD.WIDE R14, R15, 0x8, R4.reuse ;  /* 0x000000080f0e7825 */ /* 0x100fe200078e0204 */
[----:B------:R-:W-:Y:S02]  /*0510*/  ISETP.GE.AND P0, PT, R9, UR6, PT ;  /* 0x0000000609007c0c */ /* 0x000fe4000bf06270 */
[----:B------:R1:W-:Y:S01]  /*0520*/  STG.E.64 desc[UR4][R6.64], RZ ;  /* 0x000000ff06007986 */ /* 0x0003e2000c101b04 */
[----:B------:R-:W-:-:S03]  /*0530*/  IMAD.WIDE R18, R19, 0x8, R4 ;  /* 0x0000000813127825 */ /* 0x000fc600078e0204 */
[----:B------:R1:W-:Y:S01]  /*0540*/  STG.E.64 desc[UR4][R14.64], RZ ;  /* 0x000000ff0e007986 */ /* 0x0003e2000c101b04 */
[----:B------:R-:W-:-:S03]  /*0550*/  IMAD.WIDE R20, R0, 0x8, R16 ;  /* 0x0000000800147825 */ /* 0x000fc600078e0210 */
[----:B------:R1:W-:Y:S04]  /*0560*/  STG.E.64 desc[UR4][R16.64], RZ ;  /* 0x000000ff10007986 */ /* 0x0003e8000c101b04 */
[----:B------:R1:W-:Y:S04]  /*0570*/  STG.E.64 desc[UR4][R18.64], RZ ;  /* 0x000000ff12007986 */ /* 0x0003e8000c101b04 */
[----:B------:R1:W-:Y:S01]  /*0580*/  STG.E.64 desc[UR4][R20.64], RZ ;  /* 0x000000ff14007986 */ /* 0x0003e2000c101b04 */
[----:B------:R-:W-:Y:S05]  /*0590*/  @!P0 BRA `(.L_x_777) ;  /* 0xfffffffc00948947 */ /* 0x000fea000383ffff */
[----:B------:R-:W-:Y:S05]  /*05a0*/  EXIT ;  /* 0x000000000000794d */ /* 0x000fea0003800000 */
.L_x_778:
        /* <DEDUP_REMOVED lines=13> */
.L_x_820:


//--------------------- .text._Z13CalculateRowsPdiiii --------------------------
	.section	.text._Z13CalculateRowsPdiiii,"ax",@progbits
	.align	128
        .global         _Z13CalculateRowsPdiiii
        .type           _Z13CalculateRowsPdiiii,@function
        .size           _Z13CalculateRowsPdiiii,(.L_x_821 - _Z13CalculateRowsPdiiii)
        .other          _Z13CalculateRowsPdiiii,@"STO_CUDA_ENTRY STV_DEFAULT"
_Z13CalculateRowsPdiiii:
.text._Z13CalculateRowsPdiiii:
[----:B------:R-:W-:Y:S01]  /*0000*/  LDC R1, c[0x0][0x37c] ;  /* 0x0000df00ff017b82 */ /* 0x000fe20000000800 */
[----:B------:R-:W0:Y:S07]  /*0010*/  S2R R4, SR_TID.X ;  /* 0x0000000000047919 */ /* 0x000e2e0000002100 */
[----:B------:R-:W1:Y:S01]  /*0020*/  LDC R2, c[0x0][0x390] ;  /* 0x0000e400ff027b82 */ /* 0x000e620000000800 */
[----:B------:R-:W0:Y:S01]  /*0030*/  LDCU.64 UR4, c[0x0][0x388] ;  /* 0x00007100ff0477ac */ /* 0x000e220008000a00 */
[----:B------:R-:W2:Y:S06]  /*0040*/  S2R R3, SR_CTAID.X ;  /* 0x0000000000037919 */ /* 0x000eac0000002500 */
[----:B------:R-:W3:Y:S01]  /*0050*/  LDC R0, c[0x0][0x370] ;  /* 0x0000dc00ff007b82 */ /* 0x000ee20000000800 */
[----:B0-----:R-:W-:-:S04]  /*0060*/  IADD3.X R4, PT, PT, R4, UR4, RZ, PT, !PT ;  /* 0x0000000404047c10 */ /* 0x001fc8000bffe4ff */
[----:B-1----:R-:W-:Y:S02]  /*0070*/  ISETP.GE.AND P0, PT, R4, R2, PT ;  /* 0x000000020400720c */ /* 0x002fe40003f06270 */
[----:B--2---:R-:W-:-:S11]  /*0080*/  IADD3 R3, PT, PT, R3, UR5, RZ ;  /* 0x0000000503037c10 */ /* 0x004fd6000fffe0ff */
[----:B---3--:R-:W-:Y:S05]  /*0090*/  @P0 EXIT ;  /* 0x000000000000094d */ /* 0x008fea0003800000 */
[----:B------:R-:W0:Y:S01]  /*00a0*/  I2F.U32.RP R8, R0 ;  /* 0x0000000000087306 */ /* 0x000e220000209000 */
[----:B------:R-:W1:Y:S01]  /*00b0*/  LDCU UR5, c[0x0][0x394] ;  /* 0x00007280ff0577ac */ /* 0x000e620008000800 */
[----:B------:R-:W-:Y:S02]  /*00c0*/  IADD3 R5, PT, PT, R3, 0x1, R0 ;  /* 0x0000000103057810 */ /* 0x000fe40007ffe000 */
[----:B------:R-:W-:Y:S01]  /*00d0*/  LOP3.LUT R10, RZ, R0, RZ, 0x33, !PT ;  /* 0x00000000ff0a7212 */ /* 0x000fe200078e33ff */
[----:B------:R-:W2:Y:S03]  /*00e0*/  LDCU.64 UR6, c[0x0][0x358] ;  /* 0x00006b00ff0677ac */ /* 0x000ea60008000a00 */
[----:B0-----:R-:W0:Y:S01]  /*00f0*/  MUFU.RCP R8, R8 ;  /* 0x0000000800087308 */ /* 0x001e220000001000 */
[----:B-1----:R-:W-:Y:S01]  /*0100*/  VIMNMX R6, PT, PT, R5, UR5, !PT ;  /* 0x0000000505067c48 */ /* 0x002fe2000ffe0100 */
[----:B------:R-:W1:Y:S03]  /*0110*/  LDCU UR5, c[0x0][0x388] ;  /* 0x00007100ff0577ac */ /* 0x000e660008000800 */
[----:B------:R-:W-:Y:S01]  /*0120*/  IADD3 R5, PT, PT, -R3, R6, R10 ;  /* 0x0000000603057210 */ /* 0x000fe20007ffe10a */
[----:B------:R-:W-:-:S02]  /*0130*/  IMAD.MOV.U32 R6, RZ, RZ, RZ ;  /* 0x000000ffff067224 */ /* 0x000fc400078e00ff */
[----:B------:R-:W-:Y:S01]  /*0140*/  VIADD R3, R3, 0x1 ;  /* 0x0000000103037836 */ /* 0x000fe20000000000 */
[C---:B------:R-:W-:Y:S02]  /*0150*/  ISETP.NE.AND P0, PT, R5.reuse, RZ, PT ;  /* 0x000000ff0500720c */ /* 0x040fe40003f05270 */
[----:B------:R-:W-:Y:S01]  /*0160*/  IADD3 R9, PT, PT, R5, -0x1, RZ ;  /* 0xffffffff05097810 */ /* 0x000fe20007ffe0ff */
[----:B------:R-:W-:Y:S01]  /*0170*/  IMAD R13, R3, R2, UR4 ;  /* 0x00000004030d7e24 */ /* 0x000fe2000f8e0202 */
[----:B0-----:R-:W-:-:S06]  /*0180*/  IADD3 R7, PT, PT, R8, 0xffffffe, RZ ;  /* 0x0ffffffe08077810 */ /* 0x001fcc0007ffe0ff */
[----:B------:R-:W0:Y:S03]  /*0190*/  F2I.FTZ.U32.TRUNC.NTZ R7, R7 ;  /* 0x0000000700077305 */ /* 0x000e26000021f000 */
[----:B------:R-:W-:Y:S02]  /*01a0*/  @!P0 IADD3 R9, PT, PT, R5, RZ, RZ ;  /* 0x000000ff05098210 */ /* 0x000fe40007ffe0ff */
[----:B0-----:R-:W-:-:S05]  /*01b0*/  IADD3 R11, PT, PT, RZ, -R7, RZ ;  /* 0x80000007ff0b7210 */ /* 0x001fca0007ffe0ff */
[----:B------:R-:W-:-:S04]  /*01c0*/  IMAD R11, R11, R0, RZ ;  /* 0x000000000b0b7224 */ /* 0x000fc800078e02ff */
[----:B------:R-:W-:-:S06]  /*01d0*/  IMAD.HI.U32 R6, R7, R11, R6 ;  /* 0x0000000b07067227 */ /* 0x000fcc00078e0006 */
[----:B------:R-:W-:Y:S01]  /*01e0*/  IMAD.HI.U32 R11, R6, R9, RZ ;  /* 0x00000009060b7227 */ /* 0x000fe200078e00ff */
[----:B------:R-:W-:-:S04]  /*01f0*/  SEL R6, RZ, 0x1, !P0 ;  /* 0x00000001ff067807 */ /* 0x000fc80004000000 */
[----:B------:R-:W-:-:S05]  /*0200*/  IADD3 R5, PT, PT, -R11, RZ, RZ ;  /* 0x000000ff0b057210 */ /* 0x000fca0007ffe1ff */
[----:B------:R-:W-:Y:S02]  /*0210*/  IMAD R5, R0, R5, R9 ;  /* 0x0000000500057224 */ /* 0x000fe400078e0209 */
[----:B------:R-:W0:Y:S03]  /*0220*/  LDC.64 R8, c[0x0][0x380] ;  /* 0x0000e000ff087b82 */ /* 0x000e260000000a00 */
[----:B------:R-:W-:-:S13]  /*0230*/  ISETP.GE.U32.AND P2, PT, R5, R0, PT ;  /* 0x000000000500720c */ /* 0x000fda0003f46070 */
[-C--:B------:R-:W-:Y:S02]  /*0240*/  @P2 IADD3 R5, PT, PT, R5, -R0.reuse, RZ ;  /* 0x8000000005052210 */ /* 0x080fe40007ffe0ff */
[----:B------:R-:W-:Y:S02]  /*0250*/  @P2 IADD3 R11, PT, PT, R11, 0x1, RZ ;  /* 0x000000010b0b2810 */ /* 0x000fe40007ffe0ff */
[-C--:B------:R-:W-:Y:S02]  /*0260*/  ISETP.GE.U32.AND P1, PT, R5, R0.reuse, PT ;  /* 0x000000000500720c */ /* 0x080fe40003f26070 */
[-C--:B------:R-:W-:Y:S02]  /*0270*/  IADD3 R5, PT, PT, R3, R0.reuse, RZ ;  /* 0x0000000003057210 */ /* 0x080fe40007ffe0ff */
[----:B------:R-:W-:Y:S01]  /*0280*/  ISETP.NE.U32.AND P2, PT, R0, RZ, PT ;  /* 0x000000ff0000720c */ /* 0x000fe20003f45070 */
[----:B0-----:R-:W-:Y:S01]  /*0290*/  IMAD.WIDE R12, R13, 0x8, R8 ;  /* 0x000000080d0c7825 */ /* 0x001fe200078e0208 */
[----:B------:R-:W-:-:S03]  /*02a0*/  IADD3 R7, PT, PT, R5, R0, RZ ;  /* 0x0000000005077210 */ /* 0x000fc60007ffe0ff */
[-C--:B------:R-:W-:Y:S02]  /*02b0*/  IMAD R15, R5, R2.reuse, UR4 ;  /* 0x00000004050f7e24 */ /* 0x080fe4000f8e0202 */
[----:B------:R-:W-:Y:S02]  /*02c0*/  IMAD R17, R7, R2, UR4 ;  /* 0x0000000407117e24 */ /* 0x000fe4000f8e0202 */
[----:B------:R-:W-:-:S04]  /*02d0*/  @P1 IADD3 R11, PT, PT, R11, 0x1, RZ ;  /* 0x000000010b0b1810 */ /* 0x000fc80007ffe0ff */
[----:B------:R-:W-:-:S05]  /*02e0*/  SEL R11, R10, R11, !P2 ;  /* 0x0000000b0a0b7207 */ /* 0x000fca0005000000 */
[----:B------:R-:W-:Y:S02]  /*02f0*/  IMAD.IADD R2, R6, 0x1, R11 ;  /* 0x0000000106027824 */ /* 0x000fe400078e020b */
[----:B------:R-:W-:-:S04]  /*0300*/  IMAD.WIDE R10, R15, 0x8, R8 ;  /* 0x000000080f0a7825 */ /* 0x000fc800078e0208 */
[----:B-12---:R-:W-:-:S07]  /*0310*/  IMAD.WIDE R8, R17, 0x8, R8 ;  /* 0x0000000811087825 */ /* 0x006fce00078e0208 */
.L_x_782:
[----:B0-----:R-:W0:Y:S02]  /*0320*/  LDC R6, c[0x0][0x394] ;  /* 0x0000e500ff067b82 */ /* 0x001e240000000800 */
[----:B0-----:R-:W-:-:S13]  /*0330*/  ISETP.GE.AND P0, PT, R3, R6, PT ;  /* 0x000000060300720c */ /* 0x001fda0003f06270 */
[----:B-12---:R-:W-:Y:S05]  /*0340*/  @P0 BRA `(.L_x_779) ;  /* 0x0000000400440947 */ /* 0x006fea0003800000 */
[----:B------:R-:W0:Y:S01]  /*0350*/  LDC R27, c[0x0][0x390] ;  /* 0x0000e400ff1b7b82 */ /* 0x000e220000000800 */
[----:B------:R-:W0:Y:S01]  /*0360*/  LDCU UR4, c[0x0][0x38c] ;  /* 0x00007180ff0477ac */ /* 0x000e220008000800 */
[----:B------:R-:W-:Y:S02]  /*0370*/  LOP3.LUT R26, R2, 0x3, RZ, 0xc0, !PT ;  /* 0x00000003021a7812 */ /* 0x000fe400078ec0ff */
[----:B------:R-:W-:Y:S02]  /*0380*/  MOV R25, R3 ;  /* 0x0000000300197202 */ /* 0x000fe40000000f00 */
[----:B------:R-:W-:Y:S02]  /*0390*/  ISETP.NE.AND P0, PT, R26, 0x3, PT ;  /* 0x000000031a00780c */ /* 0x000fe40003f05270 */
[----:B------:R-:W1:Y:S01]  /*03a0*/  LDC.64 R14, c[0x0][0x380] ;  /* 0x0000e000ff0e7b82 */ /* 0x000e620000000a00 */
[----:B0-----:R-:W-:-:S04]  /*03b0*/  IMAD R17, R27, UR4, R4 ;  /* 0x000000041b117c24 */ /* 0x001fc8000f8e0204 */
[----:B-1----:R-:W-:-:S06]  /*03c0*/  IMAD.WIDE R16, R17, 0x8, R14 ;  /* 0x0000000811107825 */ /* 0x002fcc00078e020e */
[----:B------:R-:W-:Y:S05]  /*03d0*/  @!P0 BRA `(.L_x_780) ;  /* 0x0000000000708947 */ /* 0x000fea0003800000 */
[----:B------:R-:W-:Y:S01]  /*03e0*/  IMAD R21, R3, R27, R4 ;  /* 0x0000001b03157224 */ /* 0x000fe200078e0204 */
[----:B------:R-:W2:Y:S03]  /*03f0*/  LDG.E.64 R24, desc[UR6][R16.64] ;  /* 0x0000000610187981 */ /* 0x000ea6000c1e1b00 */
[----:B------:R-:W-:Y:S01]  /*0400*/  IMAD.WIDE R20, R21, 0x8, R14 ;  /* 0x0000000815147825 */ /* 0x000fe200078e020e */
[----:B------:R-:W2:Y:S04]  /*0410*/  LDG.E.64 R22, desc[UR6][R12.64] ;  /* 0x000000060c167981 */ /* 0x000ea8000c1e1b00 */
[----:B------:R-:W2:Y:S01]  /*0420*/  LDG.E.64 R18, desc[UR6][R20.64] ;  /* 0x0000000614127981 */ /* 0x000ea2000c1e1b00 */
[----:B------:R-:W-:Y:S01]  /*0430*/  ISETP.NE.AND P0, PT, R26, RZ, PT ;  /* 0x000000ff1a00720c */ /* 0x000fe20003f05270 */
[----:B--2---:R-:W-:-:S07]  /*0440*/  DFMA R18, -R24, R22, R18 ;  /* 0x000000161812722b */ /* 0x004fce0000000112 */
[----:B------:R0:W-:Y:S01]  /*0450*/  STG.E.64 desc[UR6][R20.64], R18 ;  /* 0x0000001214007986 */ /* 0x0001e2000c101b06 */
[----:B------:R-:W-:-:S04]  /*0460*/  MOV R25, R5 ;  /* 0x0000000500197202 */ /* 0x000fc80000000f00 */
[----:B------:R-:W-:Y:S05]  /*0470*/  @!P0 BRA `(.L_x_780) ;  /* 0x0000000000488947 */ /* 0x000fea0003800000 */
[----:B0-----:R-:W-:Y:S01]  /*0480*/  IMAD R19, R5, R27, R4 ;  /* 0x0000001b05137224 */ /* 0x001fe200078e0204 */
[----:B------:R-:W2:Y:S01]  /*0490*/  LDG.E.64 R24, desc[UR6][R16.64] ;  /* 0x0000000610187981 */ /* 0x000ea2000c1e1b00 */
[----:B------:R-:W-:Y:S02]  /*04a0*/  ISETP.NE.AND P0, PT, R26, 0x1, PT ;  /* 0x000000011a00780c */ /* 0x000fe40003f05270 */
[----:B------:R-:W-:Y:S01]  /*04b0*/  IMAD.WIDE R18, R19, 0x8, R14 ;  /* 0x0000000813127825 */ /* 0x000fe200078e020e */
[----:B------:R-:W2:Y:S04]  /*04c0*/  LDG.E.64 R22, desc[UR6][R10.64] ;  /* 0x000000060a167981 */ /* 0x000ea8000c1e1b00 */
[----:B------:R-:W2:Y:S02]  /*04d0*/  LDG.E.64 R20, desc[UR6][R18.64] ;  /* 0x0000000612147981 */ /* 0x000ea4000c1e1b00 */
[----:B--2---:R-:W-:-:S07]  /*04e0*/  DFMA R20, -R24, R22, R20 ;  /* 0x000000161814722b */ /* 0x004fce0000000114 */
[----:B------:R1:W-:Y:S01]  /*04f0*/  STG.E.64 desc[UR6][R18.64], R20 ;  /* 0x0000001412007986 */ /* 0x0003e2000c101b06 */
[----:B------:R-:W-:Y:S01]  /*0500*/  MOV R25, R7 ;  /* 0x0000000700197202 */ /* 0x000fe20000000f00 */
[----:B------:R-:W-:Y:S06]  /*0510*/  @!P0 BRA `(.L_x_780) ;  /* 0x0000000000208947 */ /* 0x000fec0003800000 */
[----:B-1----:R-:W-:Y:S01]  /*0520*/  IMAD R21, R7, R27, R4 ;  /* 0x0000001b07157224 */ /* 0x002fe200078e0204 */
[----:B------:R-:W2:Y:S03]  /*0530*/  LDG.E.64 R24, desc[UR6][R16.64] ;  /* 0x0000000610187981 */ /* 0x000ea6000c1e1b00 */
[----:B------:R-:W-:Y:S01]  /*0540*/  IMAD.WIDE R20, R21, 0x8, R14 ;  /* 0x0000000815147825 */ /* 0x000fe200078e020e */
[----:B------:R-:W2:Y:S04]  /*0550*/  LDG.E.64 R22, desc[UR6][R8.64] ;  /* 0x0000000608167981 */ /* 0x000ea8000c1e1b00 */
[----:B------:R-:W2:Y:S02]  /*0560*/  LDG.E.64 R18, desc[UR6][R20.64] ;  /* 0x0000000614127981 */ /* 0x000ea4000c1e1b00 */
[----:B--2---:R-:W-:-:S07]  /*0570*/  DFMA R18, -R24, R22, R18 ;  /* 0x000000161812722b */ /* 0x004fce0000000112 */
[----:B------:R2:W-:Y:S01]  /*0580*/  STG.E.64 desc[UR6][R20.64], R18 ;  /* 0x0000001214007986 */ /* 0x0005e2000c101b06 */
[----:B------:R-:W-:-:S07]  /*0590*/  IADD3 R25, PT, PT, R7, R0, RZ ;  /* 0x0000000007197210 */ /* 0x000fce0007ffe0ff */
.L_x_780:
[----:B------:R-:W-:-:S13]  /*05a0*/  ISETP.GE.U32.AND P0, PT, R2, 0x3, PT ;  /* 0x000000030200780c */ /* 0x000fda0003f06070 */
[----:B------:R-:W-:Y:S05]  /*05b0*/  @!P0 BRA `(.L_x_779) ;  /* 0x0000000000a88947 */ /* 0x000fea0003800000 */
.L_x_781:
[CC--:B------:R-:W-:Y:S02]  /*05c0*/  IMAD R23, R25.reuse, R27.reuse, UR5 ;  /* 0x0000000519177e24 */ /* 0x0c0fe4000f8e021b */
[----:B------:R-:W-:Y:S02]  /*05d0*/  IMAD R29, R25, R27, R4 ;  /* 0x0000001b191d7224 */ /* 0x000fe400078e0204 */
[----:B------:R-:W-:-:S04]  /*05e0*/  IMAD.WIDE R22, R23, 0x8, R14 ;  /* 0x0000000817167825 */ /* 0x000fc800078e020e */
[----:B------:R-:W-:Y:S01]  /*05f0*/  IMAD.WIDE R28, R29, 0x8, R14 ;  /* 0x000000081d1c7825 */ /* 0x000fe200078e020e */
[----:B012---:R-:W2:Y:S04]  /*0600*/  LDG.E.64 R20, desc[UR6][R22.64] ;  /* 0x0000000616147981 */ /* 0x007ea8000c1e1b00 */
[----:B------:R-:W2:Y:S04]  /*0610*/  LDG.E.64 R18, desc[UR6][R28.64] ;  /* 0x000000061c127981 */ /* 0x000ea8000c1e1b00 */
[----:B------:R-:W2:Y:S01]  /*0620*/  LDG.E.64 R22, desc[UR6][R16.64] ;  /* 0x0000000610167981 */ /* 0x000ea2000c1e1b00 */
[----:B------:R-:W-:-:S04]  /*0630*/  IMAD.IADD R26, R0, 0x1, R25 ;  /* 0x00000001001a7824 */ /* 0x000fc800078e0219 */
[----:B------:R-:W-:-:S04]  /*0640*/  IMAD R25, R26, R27, R4 ;  /* 0x0000001b1a197224 */ /* 0x000fc800078e0204 */
[----:B------:R-:W-:Y:S01]  /*0650*/  IMAD.WIDE R24, R25, 0x8, R14 ;  /* 0x0000000819187825 */ /* 0x000fe200078e020e */
[----:B--2---:R-:W-:-:S03]  /*0660*/  DFMA R18, -R22, R20, R18 ;  /* 0x000000141612722b */ /* 0x004fc60000000112 */
[----:B------:R-:W-:-:S04]  /*0670*/  IMAD R21, R26, R27, UR5 ;  /* 0x000000051a157e24 */ /* 0x000fc8000f8e021b */
[----:B------:R-:W-:Y:S01]  /*0680*/  IMAD.WIDE R20, R21, 0x8, R14 ;  /* 0x0000000815147825 */ /* 0x000fe200078e020e */
[----:B------:R0:W-:Y:S04]  /*0690*/  STG.E.64 desc[UR6][R28.64], R18 ;  /* 0x000000121c007986 */ /* 0x0001e8000c101b06 */
[----:B------:R-:W2:Y:S04]  /*06a0*/  LDG.E.64 R22, desc[UR6][R16.64] ;  /* 0x0000000610167981 */ /* 0x000ea8000c1e1b00 */
[----:B------:R-:W2:Y:S04]  /*06b0*/  LDG.E.64 R20, desc[UR6][R20.64] ;  /* 0x0000000614147981 */ /* 0x000ea8000c1e1b00 */
[----:B0-----:R-:W2:Y:S01]  /*06c0*/  LDG.E.64 R18, desc[UR6][R24.64] ;  /* 0x0000000618127981 */ /* 0x001ea2000c1e1b00 */
[----:B------:R-:W-:-:S05]  /*06d0*/  IADD3 R26, PT, PT, R26, R0, RZ ;  /* 0x000000001a1a7210 */ /* 0x000fca0007ffe0ff */
[----:B------:R-:W-:-:S04]  /*06e0*/  IMAD R29, R26, R27, R4 ;  /* 0x0000001b1a1d7224 */ /* 0x000fc800078e0204 */
[----:B------:R-:W-:Y:S01]  /*06f0*/  IMAD.WIDE R28, R29, 0x8, R14 ;  /* 0x000000081d1c7825 */ /* 0x000fe200078e020e */
[----:B--2---:R-:W-:-:S03]  /*0700*/  DFMA R20, -R22, R20, R18 ;  /* 0x000000141614722b */ /* 0x004fc60000000112 */
[----:B------:R-:W-:-:S04]  /*0710*/  IMAD R23, R26, R27, UR5 ;  /* 0x000000051a177e24 */ /* 0x000fc8000f8e021b */
[----:B------:R-:W-:Y:S01]  /*0720*/  IMAD.WIDE R22, R23, 0x8, R14 ;  /* 0x0000000817167825 */ /* 0x000fe200078e020e */
[----:B------:R0:W-:Y:S04]  /*0730*/  STG.E.64 desc[UR6][R24.64], R20 ;  /* 0x0000001418007986 */ /* 0x0001e8000c101b06 */
[----:B------:R-:W2:Y:S04]  /*0740*/  LDG.E.64 R18, desc[UR6][R28.64] ;  /* 0x000000061c127981 */ /* 0x000ea8000c1e1b00 */
[----:B0-----:R-:W2:Y:S04]  /*0750*/  LDG.E.64 R20, desc[UR6][R22.64] ;  /* 0x0000000616147981 */ /* 0x001ea8000c1e1b00 */
[----:B------:R-:W2:Y:S01]  /*0760*/  LDG.E.64 R22, desc[UR6][R16.64] ;  /* 0x0000000610167981 */ /* 0x000ea2000c1e1b00 */
[----:B------:R-:W-:-:S05]  /*0770*/  IADD3 R26, PT, PT, R26, R0, RZ ;  /* 0x000000001a1a7210 */ /* 0x000fca0007ffe0ff */
[CC--:B------:R-:W-:Y:S01]  /*0780*/  IMAD R25, R26.reuse, R27.reuse, R4 ;  /* 0x0000001b1a197224 */ /* 0x0c0fe200078e0204 */
[----:B--2---:R-:W-:Y:S01]  /*0790*/  DFMA R18, -R22, R20, R18 ;  /* 0x000000141612722b */ /* 0x004fe20000000112 */
[----:B------:R-:W-:-:S04]  /*07a0*/  IMAD R23, R26, R27, UR5 ;  /* 0x000000051a177e24 */ /* 0x000fc8000f8e021b */
[--C-:B------:R-:W-:Y:S02]  /*07b0*/  IMAD.WIDE R20, R23, 0x8, R14.reuse ;  /* 0x0000000817147825 */ /* 0x100fe400078e020e */
[----:B------:R0:W-:Y:S04]  /*07c0*/  STG.E.64 desc[UR6][R28.64], R18 ;  /* 0x000000121c007986 */ /* 0x0001e8000c101b06 */
[----:B------:R-:W2:Y:S04]  /*07d0*/  LDG.E.64 R22, desc[UR6][R16.64] ;  /* 0x0000000610167981 */ /* 0x000ea8000c1e1b00 */
[----:B------:R-:W2:Y:S01]  /*07e0*/  LDG.E.64 R20, desc[UR6][R20.64] ;  /* 0x0000000614147981 */ /* 0x000ea2000c1e1b00 */
[----:B0-----:R-:W-:-:S05]  /*07f0*/  IMAD.WIDE R18, R25, 0x8, R14 ;  /* 0x0000000819127825 */ /* 0x001fca00078e020e */
[----:B------:R-:W2:Y:S02]  /*0800*/  LDG.E.64 R24, desc[UR6][R18.64] ;  /* 0x0000000612187981 */ /* 0x000ea4000c1e1b00 */
[----:B--2---:R-:W-:Y:S01]  /*0810*/  DFMA R20, -R22, R20, R24 ;  /* 0x000000141614722b */ /* 0x004fe20000000118 */
[----:B------:R-:W-:-:S06]  /*0820*/  IADD3 R25, PT, PT, R26, R0, RZ ;  /* 0x000000001a197210 */ /* 0x000fcc0007ffe0ff */
[----:B------:R3:W-:Y:S01]  /*0830*/  STG.E.64 desc[UR6][R18.64], R20 ;  /* 0x0000001412007986 */ /* 0x0007e2000c101b06 */
[----:B------:R-:W-:-:S13]  /*0840*/  ISETP.GE.AND P0, PT, R25, R6, PT ;  /* 0x000000061900720c */ /* 0x000fda0003f06270 */
[----:B---3--:R-:W-:Y:S05]  /*0850*/  @!P0 BRA `(.L_x_781) ;  /* 0xfffffffc00588947 */ /* 0x008fea000383ffff */
.L_x_779:
[----:B------:R-:W3:Y:S01]  /*0860*/  LDCU UR4, c[0x0][0x360] ;  /* 0x00006c00ff0477ac */ /* 0x000ee20008000800 */
[----:B------:R-:W4:Y:S01]  /*0870*/  LDCU UR8, c[0x0][0x390] ;  /* 0x00007200ff0877ac */ /* 0x000f220008000800 */
[----:B---3--:R-:W-:-:S04]  /*0880*/  IADD3 R4, PT, PT, R4, UR4, RZ ;  /* 0x0000000404047c10 */ /* 0x008fc8000fffe0ff */
[----:B----4-:R-:W-:-:S13]  /*0890*/  ISETP.GE.AND P0, PT, R4, UR8, PT ;  /* 0x0000000804007c0c */ /* 0x010fda000bf06270 */
[----:B------:R-:W-:Y:S05]  /*08a0*/  @!P0 BRA `(.L_x_782) ;  /* 0xfffffff8009c8947 */ /* 0x000fea000383ffff */
[----:B------:R-:W-:Y:S05]  /*08b0*/  EXIT ;  /* 0x000000000000794d */ /* 0x000fea0003800000 */
.L_x_783:
        /* <DEDUP_REMOVED lines=12> */
.L_x_821:


//--------------------- .text._Z19CalculateCurrentRowPdiiii --------------------------
	.section	.text._Z19CalculateCurrentRowPdiiii,"ax",@progbits
	.align	128
        .global         _Z19CalculateCurrentRowPdiiii
        .type           _Z19CalculateCurrentRowPdiiii,@function
        .size           _Z19CalculateCurrentRowPdiiii,(.L_x_810 - _Z19CalculateCurrentRowPdiiii)
        .other          _Z19CalculateCurrentRowPdiiii,@"STO_CUDA_ENTRY STV_DEFAULT"
_Z19CalculateCurrentRowPdiiii:
.text._Z19CalculateCurrentRowPdiiii:
[----:B------:R-:W-:Y:S01]  /*0000*/  LDC R1, c[0x0][0x37c] ;  /* 0x0000df00ff017b82 */ /* 0x000fe20000000800 */
[----:B------:R-:W0:Y:S07]  /*0010*/  S2R R24, SR_TID.X ;  /* 0x0000000000187919 */ /* 0x000e2e0000002100 */
[----:B------:R-:W1:Y:S01]  /*0020*/  S2UR UR6, SR_CTAID.X ;  /* 0x00000000000679c3 */ /* 0x000e620000002500 */
[----:B------:R-:W1:Y:S01]  /*0030*/  LDCU UR5, c[0x0][0x360] ;  /* 0x00006c00ff0577ac */ /* 0x000e620008000800 */
[----:B------:R-:W2:Y:S06]  /*0040*/  LDCU UR7, c[0x0][0x394] ;  /* 0x00007280ff0777ac */ /* 0x000eac0008000800 */
[----:B------:R-:W0:Y:S08]  /*0050*/  LDC R3, c[0x0][0x38c] ;  /* 0x0000e300ff037b82 */ /* 0x000e300000000800 */
[----:B------:R-:W3:Y:S01]  /*0060*/  LDC R0, c[0x0][0x370] ;  /* 0x0000dc00ff007b82 */ /* 0x000ee20000000800 */
[----:B-1----:R-:W-:-:S06]  /*0070*/  UIMAD UR4, UR5, UR6, URZ ;  /* 0x00000006050472a4 */ /* 0x002fcc000f8e02ff */
[----:B0-----:R-:W-:-:S05]  /*0080*/  IADD3 R23, PT, PT, R24, UR4, R3 ;  /* 0x0000000418177c10 */ /* 0x001fca000fffe003 */
[----:B------:R-:W-:-:S05]  /*0090*/  VIADD R23, R23, 0x1 ;  /* 0x0000000117177836 */ /* 0x000fca0000000000 */
[----:B--2---:R-:W-:-:S13]  /*00a0*/  ISETP.GE.AND P0, PT, R23, UR7, PT ;  /* 0x0000000717007c0c */ /* 0x004fda000bf06270 */
[----:B---3--:R-:W-:Y:S05]  /*00b0*/  @P0 EXIT ;  /* 0x000000000000094d */ /* 0x008fea0003800000 */
[C---:B------:R-:W-:Y:S01]  /*00c0*/  IMAD R2, R0.reuse, UR5, RZ ;  /* 0x0000000500027c24 */ /* 0x040fe2000f8e02ff */
[----:B------:R-:W0:Y:S01]  /*00d0*/  LDCU UR8, c[0x0][0x390] ;  /* 0x00007200ff0877ac */ /* 0x000e220008000800 */
[----:B------:R-:W-:Y:S01]  /*00e0*/  VIADD R5, R0, UR6 ;  /* 0x0000000600057c36 */ /* 0x000fe20008000000 */
[----:B------:R-:W-:Y:S01]  /*00f0*/  BSSY.RECONVERGENT B0, `(.L_x_784) ;  /* 0x000004f000007945 */ /* 0x000fe20003800200 */
[----:B------:R-:W1:Y:S01]  /*0100*/  I2F.U32.RP R6, R2 ;  /* 0x0000000200067306 */ /* 0x000e620000209000 */
[----:B------:R-:W-:Y:S01]  /*0110*/  IMAD.IADD R24, R24, 0x1, R3 ;  /* 0x0000000118187824 */ /* 0x000fe200078e0203 */
[----:B------:R-:W-:Y:S01]  /*0120*/  ISETP.NE.U32.AND P3, PT, R2, RZ, PT ;  /* 0x000000ff0200720c */ /* 0x000fe20003f65070 */
[----:B------:R-:W-:Y:S01]  /*0130*/  IMAD R5, R5, UR5, RZ ;  /* 0x0000000505057c24 */ /* 0x000fe2000f8e02ff */
[----:B------:R-:W2:Y:S01]  /*0140*/  LDCU UR5, c[0x0][0x390] ;  /* 0x00007200ff0577ac */ /* 0x000ea20008000800 */
[----:B------:R-:W-:-:S03]  /*0150*/  IMAD.MOV R11, RZ, RZ, -R2 ;  /* 0x000000ffff0b7224 */ /* 0x000fc600078e0a02 */
[----:B------:R-:W-:Y:S02]  /*0160*/  IADD3 R0, PT, PT, R24, 0x1, R5 ;  /* 0x0000000118007810 */ /* 0x000fe40007ffe005 */
[----:B------:R-:W-:Y:S02]  /*0170*/  LOP3.LUT R4, RZ, R5, RZ, 0x33, !PT ;  /* 0x00000005ff047212 */ /* 0x000fe400078e33ff */
[----:B------:R-:W-:Y:S01]  /*0180*/  VIMNMX R7, PT, PT, R0, UR7, !PT ;  /* 0x0000000700077c48 */ /* 0x000fe2000ffe0100 */
[----:B------:R-:W3:Y:S01]  /*0190*/  LDCU.64 UR6, c[0x0][0x358] ;  /* 0x00006b00ff0677ac */ /* 0x000ee20008000a00 */
[----:B-1----:R-:W1:Y:S02]  /*01a0*/  MUFU.RCP R6, R6 ;  /* 0x0000000600067308 */ /* 0x002e640000001000 */
[----:B------:R-:W-:Y:S01]  /*01b0*/  IADD3 R7, PT, PT, -R24, R7, R4 ;  /* 0x0000000718077210 */ /* 0x000fe20007ffe104 */
[----:B------:R-:W-:-:S03]  /*01c0*/  IMAD.MOV.U32 R4, RZ, RZ, RZ ;  /* 0x000000ffff047224 */ /* 0x000fc600078e00ff */
[C---:B------:R-:W-:Y:S02]  /*01d0*/  ISETP.NE.AND P0, PT, R7.reuse, RZ, PT ;  /* 0x000000ff0700720c */ /* 0x040fe40003f05270 */
[----:B------:R-:W-:Y:S01]  /*01e0*/  IADD3 R9, PT, PT, R7, -0x1, RZ ;  /* 0xffffffff07097810 */ /* 0x000fe20007ffe0ff */
[----:B-1----:R-:W-:-:S10]  /*01f0*/  VIADD R8, R6, 0xffffffe ;  /* 0x0ffffffe06087836 */ /* 0x002fd40000000000 */
[----:B------:R-:W-:Y:S01]  /*0200*/  @!P0 IMAD.MOV R9, RZ, RZ, R7 ;  /* 0x000000ffff098224 */ /* 0x000fe200078e0207 */
[----:B------:R-:W1:Y:S02]  /*0210*/  F2I.FTZ.U32.TRUNC.NTZ R5, R8 ;  /* 0x0000000800057305 */ /* 0x000e64000021f000 */
[----:B-1----:R-:W-:-:S04]  /*0220*/  IMAD R11, R11, R5, RZ ;  /* 0x000000050b0b7224 */ /* 0x002fc800078e02ff */
[----:B------:R-:W-:-:S06]  /*0230*/  IMAD.HI.U32 R4, R5, R11, R4 ;  /* 0x0000000b05047227 */ /* 0x000fcc00078e0004 */
[----:B------:R-:W-:Y:S02]  /*0240*/  IMAD.HI.U32 R5, R4, R9, RZ ;  /* 0x0000000904057227 */ /* 0x000fe400078e00ff */
[----:B------:R-:W2:Y:S02]  /*0250*/  LDC R4, c[0x0][0x388] ;  /* 0x0000e200ff047b82 */ /* 0x000ea40000000800 */
[----:B------:R-:W-:-:S04]  /*0260*/  IMAD.MOV R0, RZ, RZ, -R5 ;  /* 0x000000ffff007224 */ /* 0x000fc800078e0a05 */
[----:B------:R-:W-:Y:S01]  /*0270*/  IMAD R9, R2, R0, R9 ;  /* 0x0000000002097224 */ /* 0x000fe200078e0209 */
[----:B------:R-:W-:-:S04]  /*0280*/  SEL R0, RZ, 0x1, !P0 ;  /* 0x00000001ff007807 */ /* 0x000fc80004000000 */
[----:B------:R-:W-:-:S13]  /*0290*/  ISETP.GE.U32.AND P1, PT, R9, R2, PT ;  /* 0x000000020900720c */ /* 0x000fda0003f26070 */
[----:B------:R-:W-:Y:S01]  /*02a0*/  @P1 IMAD.IADD R9, R9, 0x1, -R2 ;  /* 0x0000000109091824 */ /* 0x000fe200078e0a02 */
[----:B------:R-:W-:Y:S01]  /*02b0*/  @P1 IADD3 R5, PT, PT, R5, 0x1, RZ ;  /* 0x0000000105051810 */ /* 0x000fe20007ffe0ff */
[----:B--2---:R-:W-:-:S03]  /*02c0*/  IMAD R3, R3, UR5, R4 ;  /* 0x0000000503037c24 */ /* 0x004fc6000f8e0204 */
[-C--:B------:R-:W-:Y:S02]  /*02d0*/  ISETP.GE.U32.AND P2, PT, R9, R2.reuse, PT ;  /* 0x000000020900720c */ /* 0x080fe40003f46070 */
[----:B------:R-:W1:Y:S11]  /*02e0*/  LDC.64 R8, c[0x0][0x380] ;  /* 0x0000e000ff087b82 */ /* 0x000e760000000a00 */
[----:B------:R-:W-:Y:S01]  /*02f0*/  @P2 VIADD R5, R5, 0x1 ;  /* 0x0000000105052836 */ /* 0x000fe20000000000 */
[----:B------:R-:W-:-:S05]  /*0300*/  @!P3 LOP3.LUT R5, RZ, R2, RZ, 0x33, !PT ;  /* 0x00000002ff05b212 */ /* 0x000fca00078e33ff */
[----:B------:R-:W-:-:S05]  /*0310*/  IMAD.IADD R0, R0, 0x1, R5 ;  /* 0x0000000100007824 */ /* 0x000fca00078e0205 */
[----:B------:R-:W-:Y:S01]  /*0320*/  LOP3.LUT R5, R0, 0x3, RZ, 0xc0, !PT ;  /* 0x0000000300057812 */ /* 0x000fe200078ec0ff */
[----:B-1----:R-:W-:-:S03]  /*0330*/  IMAD.WIDE R8, R3, 0x8, R8 ;  /* 0x0000000803087825 */ /* 0x002fc600078e0208 */
[----:B------:R-:W-:-:S13]  /*0340*/  ISETP.NE.AND P0, PT, R5, 0x3, PT ;  /* 0x000000030500780c */ /* 0x000fda0003f05270 */
[----:B0--3--:R-:W-:Y:S05]  /*0350*/  @!P0 BRA `(.L_x_785) ;  /* 0x0000000000a08947 */ /* 0x009fea0003800000 */
[----:B------:R-:W0:Y:S01]  /*0360*/  LDC.64 R20, c[0x0][0x380] ;  /* 0x0000e000ff147b82 */ /* 0x000e220000000a00 */
[----:B------:R-:W-:Y:S01]  /*0370*/  VIADD R3, R0, 0x1 ;  /* 0x0000000100037836 */ /* 0x000fe20000000000 */
[----:B------:R-:W-:Y:S01]  /*0380*/  BSSY.RECONVERGENT B1, `(.L_x_786) ;  /* 0x0000024000017945 */ /* 0x000fe20003800200 */
[----:B------:R-:W-:Y:S02]  /*0390*/  IMAD R23, R23, UR5, R4 ;  /* 0x0000000517177c24 */ /* 0x000fe4000f8e0204 */
[----:B------:R-:W-:Y:S01]  /*03a0*/  VIADD R24, R24, UR4 ;  /* 0x0000000418187c36 */ /* 0x000fe20008000000 */
[----:B------:R-:W-:-:S04]  /*03b0*/  LOP3.LUT R3, R3, 0x3, RZ, 0xc0, !PT ;  /* 0x0000000303037812 */ /* 0x000fc800078ec0ff */
[----:B------:R-:W-:-:S07]  /*03c0*/  IADD3 R25, PT, PT, -R3, RZ, RZ ;  /* 0x000000ff03197210 */ /* 0x000fce0007ffe1ff */
.L_x_789:
[----:B------:R-:W2:Y:S01]  /*03d0*/  LDG.E.64 R12, desc[UR6][R8.64] ;  /* 0x00000006080c7981 */ /* 0x000ea2000c1e1b00 */
[----:B01----:R-:W-:-:S05]  /*03e0*/  IMAD.WIDE R26, R23, 0x8, R20 ;  /* 0x00000008171a7825 */ /* 0x003fca00078e0214 */
[----:B------:R-:W3:Y:S01]  /*03f0*/  LDG.E.64 R6, desc[UR6][R26.64] ;  /* 0x000000061a067981 */ /* 0x000ee2000c1e1b00 */
[----:B------:R-:W-:Y:S01]  /*0400*/  IMAD.MOV.U32 R4, RZ, RZ, 0x1 ;  /* 0x00000001ff047424 */ /* 0x000fe200078e00ff */
[----:B------:R-:W-:Y:S01]  /*0410*/  BSSY.RECONVERGENT B2, `(.L_x_787) ;  /* 0x0000016000027945 */ /* 0x000fe20003800200 */
[----:B------:R-:W-:-:S05]  /*0420*/  VIADD R25, R25, 0x1 ;  /* 0x0000000119197836 */ /* 0x000fca0000000000 */
[----:B------:R-:W-:Y:S01]  /*0430*/  ISETP.NE.AND P1, PT, R25, RZ, PT ;  /* 0x000000ff1900720c */ /* 0x000fe20003f25270 */
[----:B--2---:R-:W0:Y:S01]  /*0440*/  MUFU.RCP64H R5, R13 ;  /* 0x0000000d00057308 */ /* 0x004e220000001800 */
[----:B---3--:R-:W-:Y:S01]  /*0450*/  FSETP.GEU.AND P2, PT, |R7|, 6.5827683646048100446e-37, PT ;  /* 0x036000000700780b */ /* 0x008fe20003f4e200 */
[----:B0-----:R-:W-:-:S08]  /*0460*/  DFMA R10, -R12, R4, 1 ;  /* 0x3ff000000c0a742b */ /* 0x001fd00000000104 */
[----:B------:R-:W-:-:S08]  /*0470*/  DFMA R10, R10, R10, R10 ;  /* 0x0000000a0a0a722b */ /* 0x000fd0000000000a */
[----:B------:R-:W-:-:S08]  /*0480*/  DFMA R10, R4, R10, R4 ;  /* 0x0000000a040a722b */ /* 0x000fd00000000004 */
[----:B------:R-:W-:-:S08]  /*0490*/  DFMA R4, -R12, R10, 1 ;  /* 0x3ff000000c04742b */ /* 0x000fd0000000010a */
[----:B------:R-:W-:-:S08]  /*04a0*/  DFMA R4, R10, R4, R10 ;  /* 0x000000040a04722b */ /* 0x000fd0000000000a */
[----:B------:R-:W-:-:S08]  /*04b0*/  DMUL R10, R6, R4 ;  /* 0x00000004060a7228 */ /* 0x000fd00000000000 */
[----:B------:R-:W-:-:S08]  /*04c0*/  DFMA R14, -R12, R10, R6 ;  /* 0x0000000a0c0e722b */ /* 0x000fd00000000106 */
[----:B------:R-:W-:-:S10]  /*04d0*/  DFMA R4, R4, R14, R10 ;  /* 0x0000000e0404722b */ /* 0x000fd4000000000a */
[----:B------:R-:W-:-:S05]  /*04e0*/  FFMA R3, RZ, R13, R5 ;  /* 0x0000000dff037223 */ /* 0x000fca0000000005 */
[----:B------:R-:W-:-:S13]  /*04f0*/  FSETP.GT.AND P0, PT, |R3|, 1.469367938527859385e-39, PT ;  /* 0x001000000300780b */ /* 0x000fda0003f04200 */
[----:B------:R-:W-:Y:S05]  /*0500*/  @P0 BRA P2, `(.L_x_788) ;  /* 0x0000000000180947 */ /* 0x000fea0001000000 */
[----:B------:R-:W-:Y:S01]  /*0510*/  IMAD.MOV.U32 R11, RZ, RZ, R6 ;  /* 0x000000ffff0b7224 */ /* 0x000fe200078e0006 */
[----:B------:R-:W-:Y:S01]  /*0520*/  MOV R3, 0x570 ;  /* 0x0000057000037802 */ /* 0x000fe20000000f00 */
[----:B------:R-:W-:Y:S01]  /*0530*/  IMAD.MOV.U32 R10, RZ, RZ, R7 ;  /* 0x000000ffff0a7224 */ /* 0x000fe200078e0007 */
[----:B------:R-:W-:Y:S01]  /*0540*/  MOV R7, R12 ;  /* 0x0000000c00077202 */ /* 0x000fe20000000f00 */
[----:B------:R-:W-:-:S07]  /*0550*/  IMAD.MOV.U32 R6, RZ, RZ, R13 ;  /* 0x000000ffff067224 */ /* 0x000fce00078e000d */
[----:B------:R-:W-:Y:S05]  /*0560*/  CALL.REL.NOINC `($__internal_0_$__cuda_sm20_div_rn_f64_full) ;  /* 0x0000000800047944 */ /* 0x000fea0003c00000 */
.L_x_788:
[----:B------:R-:W-:Y:S05]  /*0570*/  BSYNC.RECONVERGENT B2 ;  /* 0x0000000000027941 */ /* 0x000fea0003800200 */
.L_x_787:
[----:B------:R1:W-:Y:S01]  /*0580*/  STG.E.64 desc[UR6][R26.64], R4 ;  /* 0x000000041a007986 */ /* 0x0003e2000c101b06 */
[C---:B------:R-:W-:Y:S02]  /*0590*/  IMAD.IADD R24, R2.reuse, 0x1, R24 ;  /* 0x0000000102187824 */ /* 0x040fe400078e0218 */
[----:B------:R-:W-:Y:S01]  /*05a0*/  IMAD R23, R2, UR8, R23 ;  /* 0x0000000802177c24 */ /* 0x000fe2000f8e0217 */
[----:B------:R-:W-:Y:S06]  /*05b0*/  @P1 BRA `(.L_x_789) ;  /* 0xfffffffc00841947 */ /* 0x000fec000383ffff */
[----:B------:R-:W-:Y:S05]  /*05c0*/  BSYNC.RECONVERGENT B1 ;  /* 0x0000000000017941 */ /* 0x000fea0003800200 */
.L_x_786:
[----:B------:R-:W-:-:S07]  /*05d0*/  VIADD R23, R24, 0x1 ;  /* 0x0000000118177836 */ /* 0x000fce0000000000 */
.L_x_785:
[----:B------:R-:W-:Y:S05]  /*05e0*/  BSYNC.RECONVERGENT B0 ;  /* 0x0000000000007941 */ /* 0x000fea0003800200 */
.L_x_784:
[----:B------:R-:W0:Y:S01]  /*05f0*/  LDC R24, c[0x0][0x388] ;  /* 0x0000e200ff187b82 */ /* 0x000e220000000800 */
[----:B------:R-:W-:Y:S01]  /*0600*/  ISETP.GE.U32.AND P0, PT, R0, 0x3, PT ;  /* 0x000000030000780c */ /* 0x000fe20003f06070 */
[----:B------:R-:W2:Y:S01]  /*0610*/  LDCU UR9, c[0x0][0x390] ;  /* 0x00007200ff0977ac */ /* 0x000ea20008000800 */
[----:B------:R-:W3:Y:S05]  /*0620*/  LDCU UR10, c[0x0][0x394] ;  /* 0x00007280ff0a77ac */ /* 0x000eea0008000800 */
[----:B------:R-:W4:Y:S06]  /*0630*/  LDC.64 R20, c[0x0][0x380] ;  /* 0x0000e000ff147b82 */ /* 0x000f2c0000000a00 */
[----:B--23--:R-:W-:Y:S05]  /*0640*/  @!P0 EXIT ;  /* 0x000000000000894d */ /* 0x00cfea0003800000 */
.L_x_798:
[----:B------:R-:W2:Y:S01]  /*0650*/  LDG.E.64 R12, desc[UR6][R8.64] ;  /* 0x00000006080c7981 */ /* 0x000ea2000c1e1b00 */
[----:B01----:R-:W-:-:S04]  /*0660*/  IMAD R27, R23, UR9, R24 ;  /* 0x00000009171b7c24 */ /* 0x003fc8000f8e0218 */
[----:B----4-:R-:W-:-:S05]  /*0670*/  IMAD.WIDE R26, R27, 0x8, R20 ;  /* 0x000000081b1a7825 */ /* 0x010fca00078e0214 */
[----:B------:R-:W3:Y:S01]  /*0680*/  LDG.E.64 R6, desc[UR6][R26.64] ;  /* 0x000000061a067981 */ /* 0x000ee2000c1e1b00 */
[----:B------:R-:W-:Y:S01]  /*0690*/  IMAD.MOV.U32 R4, RZ, RZ, 0x1 ;  /* 0x00000001ff047424 */ /* 0x000fe200078e00ff */
[----:B------:R-:W-:Y:S01]  /*06a0*/  BSSY.RECONVERGENT B0, `(.L_x_790) ;  /* 0x0000014000007945 */ /* 0x000fe20003800200 */
[----:B--2---:R-:W0:Y:S01]  /*06b0*/  MUFU.RCP64H R5, R13 ;  /* 0x0000000d00057308 */ /* 0x004e220000001800 */
[----:B---3--:R-:W-:-:S03]  /*06c0*/  FSETP.GEU.AND P1, PT, |R7|, 6.5827683646048100446e-37, PT ;  /* 0x036000000700780b */ /* 0x008fc60003f2e200 */
        /* <DEDUP_REMOVED lines=11> */
[----:B------:R-:W-:Y:S01]  /*0780*/  MOV R11, R6 ;  /* 0x00000006000b7202 */ /* 0x000fe20000000f00 */
[----:B------:R-:W-:Y:S01]  /*0790*/  IMAD.MOV.U32 R10, RZ, RZ, R7 ;  /* 0x000000ffff0a7224 */ /* 0x000fe200078e0007 */
[----:B------:R-:W-:Y:S01]  /*07a0*/  MOV R3, 0x7e0 ;  /* 0x000007e000037802 */ /* 0x000fe20000000f00 */
[----:B------:R-:W-:Y:S02]  /*07b0*/  IMAD.MOV.U32 R7, RZ, RZ, R12 ;  /* 0x000000ffff077224 */ /* 0x000fe400078e000c */
[----:B------:R-:W-:-:S07]  /*07c0*/  IMAD.MOV.U32 R6, RZ, RZ, R13 ;  /* 0x000000ffff067224 */ /* 0x000fce00078e000d */
[----:B------:R-:W-:Y:S05]  /*07d0*/  CALL.REL.NOINC `($__internal_0_$__cuda_sm20_div_rn_f64_full) ;  /* 0x0000000400687944 */ /* 0x000fea0003c00000 */
.L_x_791:
[----:B------:R-:W-:Y:S05]  /*07e0*/  BSYNC.RECONVERGENT B0 ;  /* 0x0000000000007941 */ /* 0x000fea0003800200 */
.L_x_790:
[----:B------:R0:W-:Y:S04]  /*07f0*/  STG.E.64 desc[UR6][R26.64], R4 ;  /* 0x000000041a007986 */ /* 0x0001e8000c101b06 */
[----:B------:R-:W2:Y:S01]  /*0800*/  LDG.E.64 R12, desc[UR6][R8.64] ;  /* 0x00000006080c7981 */ /* 0x000ea2000c1e1b00 */
[----:B------:R-:W-:-:S04]  /*0810*/  IMAD.IADD R23, R2, 0x1, R23 ;  /* 0x0000000102177824 */ /* 0x000fc800078e0217 */
[----:B------:R-:W-:-:S04]  /*0820*/  IMAD R3, R23, UR9, R24 ;  /* 0x0000000917037c24 */ /* 0x000fc8000f8e0218 */
[----:B0-----:R-:W-:-:S05]  /*0830*/  IMAD.WIDE R26, R3, 0x8, R20 ;  /* 0x00000008031a7825 */ /* 0x001fca00078e0214 */
[----:B------:R-:W3:Y:S01]  /*0840*/  LDG.E.64 R6, desc[UR6][R26.64] ;  /* 0x000000061a067981 */ /* 0x000ee2000c1e1b00 */
[----:B------:R-:W-:Y:S01]  /*0850*/  MOV R10, 0x1 ;  /* 0x00000001000a7802 */ /* 0x000fe20000000f00 */
        /* <DEDUP_REMOVED lines=16> */
[----:B------:R-:W-:Y:S02]  /*0960*/  IMAD.MOV.U32 R10, RZ, RZ, R7 ;  /* 0x000000ffff0a7224 */ /* 0x000fe400078e0007 */
[----:B------:R-:W-:Y:S02]  /*0970*/  IMAD.MOV.U32 R7, RZ, RZ, R12 ;  /* 0x000000ffff077224 */ /* 0x000fe400078e000c */
[----:B------:R-:W-:-:S07]  /*0980*/  IMAD.MOV.U32 R6, RZ, RZ, R13 ;  /* 0x000000ffff067224 */ /* 0x000fce00078e000d */
[----:B------:R-:W-:Y:S05]  /*0990*/  CALL.REL.NOINC `($__internal_0_$__cuda_sm20_div_rn_f64_full) ;  /* 0x0000000000f87944 */ /* 0x000fea0003c00000 */
.L_x_793:
[----:B------:R-:W-:Y:S05]  /*09a0*/  BSYNC.RECONVERGENT B0 ;  /* 0x0000000000007941 */ /* 0x000fea0003800200 */
.L_x_792:
[----:B------:R0:W-:Y:S04]  /*09b0*/  STG.E.64 desc[UR6][R26.64], R4 ;  /* 0x000000041a007986 */ /* 0x0001e8000c101b06 */
[----:B------:R-:W2:Y:S01]  /*09c0*/  LDG.E.64 R12, desc[UR6][R8.64] ;  /* 0x00000006080c7981 */ /* 0x000ea2000c1e1b00 */
[----:B------:R-:W-:-:S05]  /*09d0*/  IADD3 R23, PT, PT, R2, R23, RZ ;  /* 0x0000001702177210 */ /* 0x000fca0007ffe0ff */
[----:B------:R-:W-:-:S04]  /*09e0*/  IMAD R3, R23, UR9, R24 ;  /* 0x0000000917037c24 */ /* 0x000fc8000f8e0218 */
[----:B0-----:R-:W-:-:S05]  /*09f0*/  IMAD.WIDE R26, R3, 0x8, R20 ;  /* 0x00000008031a7825 */ /* 0x001fca00078e0214 */
        /* <DEDUP_REMOVED lines=17> */
[----:B------:R-:W-:Y:S01]  /*0b10*/  MOV R6, R13 ;  /* 0x0000000d00067202 */ /* 0x000fe20000000f00 */
[----:B------:R-:W-:Y:S01]  /*0b20*/  IMAD.MOV.U32 R10, RZ, RZ, R7 ;  /* 0x000000ffff0a7224 */ /* 0x000fe200078e0007 */
[----:B------:R-:W-:Y:S01]  /*0b30*/  MOV R3, 0xb60 ;  /* 0x00000b6000037802 */ /* 0x000fe20000000f00 */
[----:B------:R-:W-:-:S07]  /*0b40*/  IMAD.MOV.U32 R7, RZ, RZ, R12 ;  /* 0x000000ffff077224 */ /* 0x000fce00078e000c */
[----:B------:R-:W-:Y:S05]  /*0b50*/  CALL.REL.NOINC `($__internal_0_$__cuda_sm20_div_rn_f64_full) ;  /* 0x0000000000887944 */ /* 0x000fea0003c00000 */
.L_x_795:
[----:B------:R-:W-:Y:S05]  /*0b60*/  BSYNC.RECONVERGENT B0 ;  /* 0x0000000000007941 */ /* 0x000fea0003800200 */
.L_x_794:
[----:B------:R0:W-:Y:S04]  /*0b70*/  STG.E.64 desc[UR6][R26.64], R4 ;  /* 0x000000041a007986 */ /* 0x0001e8000c101b06 */
[----:B------:R-:W2:Y:S01]  /*0b80*/  LDG.E.64 R12, desc[UR6][R8.64] ;  /* 0x00000006080c7981 */ /* 0x000ea2000c1e1b00 */
[----:B------:R-:W-:-:S04]  /*0b90*/  IMAD.IADD R23, R2, 0x1, R23 ;  /* 0x0000000102177824 */ /* 0x000fc800078e0217 */
        /* <DEDUP_REMOVED lines=24> */
.L_x_797:
[----:B------:R-:W-:Y:S05]  /*0d20*/  BSYNC.RECONVERGENT B0 ;  /* 0x0000000000007941 */ /* 0x000fea0003800200 */
.L_x_796:
[----:B------:R2:W-:Y:S01]  /*0d30*/  STG.E.64 desc[UR6][R26.64], R4 ;  /* 0x000000041a007986 */ /* 0x0005e2000c101b06 */
[----:B------:R-:W-:-:S05]  /*0d40*/  IMAD.IADD R23, R2, 0x1, R23 ;  /* 0x0000000102177824 */ /* 0x000fca00078e0217 */
[----:B------:R-:W-:-:S13]  /*0d50*/  ISETP.GE.AND P0, PT, R23, UR10, PT ;  /* 0x0000000a17007c0c */ /* 0x000fda000bf06270 */
[----:B--2---:R-:W-:Y:S05]  /*0d60*/  @!P0 BRA `(.L_x_798) ;  /* 0xfffffff800388947 */ /* 0x004fea000383ffff */
[----:B------:R-:W-:Y:S05]  /*0d70*/  EXIT ;  /* 0x000000000000794d */ /* 0x000fea0003800000 */
        .weak           $__internal_0_$__cuda_sm20_div_rn_f64_full
        .type           $__internal_0_$__cuda_sm20_div_rn_f64_full,@function
        .size           $__internal_0_$__cuda_sm20_div_rn_f64_full,(.L_x_810 - $__internal_0_$__cuda_sm20_div_rn_f64_full)
$__internal_0_$__cuda_sm20_div_rn_f64_full:
[-C--:B------:R-:W-:Y:S01]  /*0d80*/  LOP3.LUT R11, R11, R10.reuse, RZ, 0x3c, !PT ;  /* 0x0000000a0b0b7212 */ /* 0x080fe200078e3cff */
[----:B------:R-:W-:Y:S01]  /*0d90*/  IMAD.MOV.U32 R15, RZ, RZ, R6 ;  /* 0x000000ffff0f7224 */ /* 0x000fe200078e0006 */
[C---:B------:R-:W-:Y:S01]  /*0da0*/  FSETP.GEU.AND P0, PT, |R6|.reuse, 1.469367938527859385e-39, PT ;  /* 0x001000000600780b */ /* 0x040fe20003f0e200 */
[----:B------:R-:W-:Y:S01]  /*0db0*/  IMAD.MOV.U32 R14, RZ, RZ, R7 ;  /* 0x000000ffff0e7224 */ /* 0x000fe200078e0007 */
[C---:B------:R-:W-:Y:S01]  /*0dc0*/  LOP3.LUT R10, R11.reuse, R10, RZ, 0x3c, !PT ;  /* 0x0000000a0b0a7212 */ /* 0x040fe200078e3cff */
[----:B------:R-:W-:Y:S01]  /*0dd0*/  IMAD.MOV.U32 R18, RZ, RZ, 0x1 ;  /* 0x00000001ff127424 */ /* 0x000fe200078e00ff */
[----:B------:R-:W-:Y:S01]  /*0de0*/  LOP3.LUT R12, R6, 0x800fffff, RZ, 0xc0, !PT ;  /* 0x800fffff060c7812 */ /* 0x000fe200078ec0ff */
[----:B------:R-:W-:Y:S01]  /*0df0*/  BSSY.RECONVERGENT B3, `(.L_x_799) ;  /* 0x0000058000037945 */ /* 0x000fe20003800200 */
[----:B------:R-:W-:Y:S02]  /*0e00*/  LOP3.LUT R11, R11, R10, RZ, 0x3c, !PT ;  /* 0x0000000a0b0b7212 */ /* 0x000fe400078e3cff */
[----:B------:R-:W-:-:S02]  /*0e10*/  LOP3.LUT R13, R12, 0x3ff00000, RZ, 0xfc, !PT ;  /* 0x3ff000000c0d7812 */ /* 0x000fc400078efcff */
[C---:B------:R-:W-:Y:S02]  /*0e20*/  FSETP.GEU.AND P3, PT, |R11|.reuse, 1.469367938527859385e-39, PT ;  /* 0x001000000b00780b */ /* 0x040fe40003f6e200 */
[----:B------:R-:W-:Y:S02]  /*0e30*/  LOP3.LUT R4, R11, 0x7ff00000, RZ, 0xc0, !PT ;  /* 0x7ff000000b047812 */ /* 0x000fe400078ec0ff */
[----:B------:R-:W-:Y:S01]  /*0e40*/  MOV R12, R7 ;  /* 0x00000007000c7202 */ /* 0x000fe20000000f00 */
[----:B------:R-:W-:Y:S01]  /*0e50*/  @!P0 DMUL R12, R14, 8.98846567431157953865e+307 ;  /* 0x7fe000000e0c8828 */ /* 0x000fe20000000000 */
[----:B------:R-:W-:-:S04]  /*0e60*/  LOP3.LUT R7, R6, 0x7ff00000, RZ, 0xc0, !PT ;  /* 0x7ff0000006077812 */ /* 0x000fc800078ec0ff */
[C---:B------:R-:W-:Y:S01]  /*0e70*/  ISETP.GE.U32.AND P2, PT, R4.reuse, R7, PT ;  /* 0x000000070400720c */ /* 0x040fe20003f46070 */
[----:B------:R-:W0:Y:S02]  /*0e80*/  MUFU.RCP64H R19, R13 ;  /* 0x0000000d00137308 */ /* 0x000e240000001800 */
[----:B------:R-:W-:Y:S01]  /*0e90*/  @!P3 LOP3.LUT R5, R15, 0x7ff00000, RZ, 0xc0, !PT ;  /* 0x7ff000000f05b812 */ /* 0x000fe200078ec0ff */
[----:B------:R-:W-:Y:S01]  /*0ea0*/  @!P3 IMAD.MOV.U32 R28, RZ, RZ, RZ ;  /* 0x000000ffff1cb224 */ /* 0x000fe200078e00ff */
[----:B------:R-:W-:Y:S02]  /*0eb0*/  @!P0 LOP3.LUT R7, R13, 0x7ff00000, RZ, 0xc0, !PT ;  /* 0x7ff000000d078812 */ /* 0x000fe400078ec0ff */
[----:B------:R-:W-:Y:S01]  /*0ec0*/  @!P3 ISETP.GE.U32.AND P4, PT, R4, R5, PT ;  /* 0x000000050400b20c */ /* 0x000fe20003f86070 */
[----:B------:R-:W-:-:S05]  /*0ed0*/  IMAD.MOV.U32 R5, RZ, RZ, 0x1ca00000 ;  /* 0x1ca00000ff057424 */ /* 0x000fca00078e00ff */
[C---:B------:R-:W-:Y:S02]  /*0ee0*/  @!P3 SEL R6, R5.reuse, 0x63400000, !P4 ;  /* 0x634000000506b807 */ /* 0x040fe40006000000 */
[----:B------:R-:W-:Y:S02]  /*0ef0*/  SEL R16, R5, 0x63400000, !P2 ;  /* 0x6340000005107807 */ /* 0x000fe40005000000 */
[--C-:B------:R-:W-:Y:S02]  /*0f00*/  @!P3 LOP3.LUT R6, R6, 0x80000000, R11.reuse, 0xf8, !PT ;  /* 0x800000000606b812 */ /* 0x100fe400078ef80b */
[----:B------:R-:W-:Y:S01]  /*0f10*/  LOP3.LUT R17, R16, 0x800fffff, R11, 0xf8, !PT ;  /* 0x800fffff10117812 */ /* 0x000fe200078ef80b */
[----:B------:R-:W-:Y:S01]  /*0f20*/  IMAD.MOV.U32 R16, RZ, RZ, R10 ;  /* 0x000000ffff107224 */ /* 0x000fe200078e000a */
[----:B------:R-:W-:Y:S02]  /*0f30*/  @!P3 LOP3.LUT R29, R6, 0x100000, RZ, 0xfc, !PT ;  /* 0x00100000061db812 */ /* 0x000fe400078efcff */
[----:B------:R-:W-:-:S04]  /*0f40*/  MOV R6, R4 ;  /* 0x0000000400067202 */ /* 0x000fc80000000f00 */
[----:B------:R-:W-:Y:S02]  /*0f50*/  @!P3 DFMA R16, R16, 2, -R28 ;  /* 0x400000001010b82b */ /* 0x000fe4000000081c */
[----:B0-----:R-:W-:-:S08]  /*0f60*/  DFMA R28, R18, -R12, 1 ;  /* 0x3ff00000121c742b */ /* 0x001fd0000000080c */
[----:B------:R-:W-:Y:S01]  /*0f70*/  DFMA R28, R28, R28, R28 ;  /* 0x0000001c1c1c722b */ /* 0x000fe2000000001c */
[----:B------:R-:W-:-:S05]  /*0f80*/  @!P3 LOP3.LUT R6, R17, 0x7ff00000, RZ, 0xc0, !PT ;  /* 0x7ff000001106b812 */ /* 0x000fca00078ec0ff */
[----:B------:R-:W-:Y:S02]  /*0f90*/  VIADD R22, R6, 0xffffffff ;  /* 0xffffffff06167836 */ /* 0x000fe40000000000 */
[----:B------:R-:W-:-:S03]  /*0fa0*/  DFMA R18, R18, R28, R18 ;  /* 0x0000001c1212722b */ /* 0x000fc60000000012 */
[----:B------:R-:W-:Y:S01]  /*0fb0*/  ISETP.GT.U32.AND P0, PT, R22, 0x7feffffe, PT ;  /* 0x7feffffe1600780c */ /* 0x000fe20003f04070 */
[----:B------:R-:W-:-:S04]  /*0fc0*/  VIADD R22, R7, 0xffffffff ;  /* 0xffffffff07167836 */ /* 0x000fc80000000000 */
[----:B------:R-:W-:Y:S01]  /*0fd0*/  DFMA R30, R18, -R12, 1 ;  /* 0x3ff00000121e742b */ /* 0x000fe2000000080c */
[----:B------:R-:W-:-:S07]  /*0fe0*/  ISETP.GT.U32.OR P0, PT, R22, 0x7feffffe, P0 ;  /* 0x7feffffe1600780c */ /* 0x000fce0000704470 */
[----:B------:R-:W-:-:S08]  /*0ff0*/  DFMA R30, R18, R30, R18 ;  /* 0x0000001e121e722b */ /* 0x000fd00000000012 */
[----:B------:R-:W-:-:S08]  /*1000*/  DMUL R28, R30, R16 ;  /* 0x000000101e1c7228 */ /* 0x000fd00000000000 */
[----:B------:R-:W-:-:S08]  /*1010*/  DFMA R18, R28, -R12, R16 ;  /* 0x8000000c1c12722b */ /* 0x000fd00000000010 */
[----:B------:R-:W-:Y:S01]  /*1020*/  DFMA R18, R30, R18, R28 ;  /* 0x000000121e12722b */ /* 0x000fe2000000001c */
[----:B------:R-:W-:Y:S10]  /*1030*/  @P0 BRA `(.L_x_800) ;  /* 0x0000000000700947 */ /* 0x000ff40003800000 */
[----:B------:R-:W-:-:S04]  /*1040*/  LOP3.LUT R6, R15, 0x7ff00000, RZ, 0xc0, !PT ;  /* 0x7ff000000f067812 */ /* 0x000fc800078ec0ff */
[CC--:B------:R-:W-:Y:S02]  /*1050*/  VIADDMNMX R7, R4.reuse, -R6.reuse, 0xb9600000, !PT ;  /* 0xb960000004077446 */ /* 0x0c0fe40007800906 */
[----:B------:R-:W-:Y:S02]  /*1060*/  ISETP.GE.U32.AND P0, PT, R4, R6, PT ;  /* 0x000000060400720c */ /* 0x000fe40003f06070 */
[----:B------:R-:W-:Y:S02]  /*1070*/  VIMNMX R7, PT, PT, R7, 0x46a00000, PT ;  /* 0x46a0000007077848 */ /* 0x000fe40003fe0100 */
[----:B------:R-:W-:Y:S02]  /*1080*/  SEL R5, R5, 0x63400000, !P0 ;  /* 0x6340000005057807 */ /* 0x000fe40004000000 */
[----:B------:R-:W-:-:S03]  /*1090*/  MOV R6, RZ ;  /* 0x000000ff00067202 */ /* 0x000fc60000000f00 */
[----:B------:R-:W-:-:S04]  /*10a0*/  IMAD.IADD R5, R7, 0x1, -R5 ;  /* 0x0000000107057824 */ /* 0x000fc800078e0a05 */
[----:B------:R-:W-:-:S06]  /*10b0*/  VIADD R7, R5, 0x7fe00000 ;  /* 0x7fe0000005077836 */ /* 0x000fcc0000000000 */
[----:B------:R-:W-:-:S10]  /*10c0*/  DMUL R28, R18, R6 ;  /* 0x00000006121c7228 */ /* 0x000fd40000000000 */
[----:B------:R-:W-:-:S13]  /*10d0*/  FSETP.GTU.AND P0, PT, |R29|, 1.469367938527859385e-39, PT ;  /* 0x001000001d00780b */ /* 0x000fda0003f0c200 */
[----:B------:R-:W-:Y:S05]  /*10e0*/  @P0 BRA `(.L_x_801) ;  /* 0x0000000000a00947 */ /* 0x000fea0003800000 */
[----:B------:R-:W-:Y:S01]  /*10f0*/  DFMA R12, R18, -R12, R16 ;  /* 0x8000000c120c722b */ /* 0x000fe20000000010 */
[----:B------:R-:W-:-:S09]  /*1100*/  IMAD.MOV.U32 R10, RZ, RZ, RZ ;  /* 0x000000ffff0a7224 */ /* 0x000fd200078e00ff */
[C---:B------:R-:W-:Y:S02]  /*1110*/  FSETP.NEU.AND P0, PT, R13.reuse, RZ, PT ;  /* 0x000000ff0d00720b */ /* 0x040fe40003f0d000 */
[----:B------:R-:W-:-:S04]  /*1120*/  LOP3.LUT R14, R13, 0x80000000, R15, 0x48, !PT ;  /* 0x800000000d0e7812 */ /* 0x000fc800078e480f */
[----:B------:R-:W-:-:S07]  /*1130*/  LOP3.LUT R11, R14, R7, RZ, 0xfc, !PT ;  /* 0x000000070e0b7212 */ /* 0x000fce00078efcff */
[----:B------:R-:W-:Y:S05]  /*1140*/  @!P0 BRA `(.L_x_801) ;  /* 0x0000000000888947 */ /* 0x000fea0003800000 */
[----:B------:R-:W-:Y:S01]  /*1150*/  IMAD.MOV R7, RZ, RZ, -R5 ;  /* 0x000000ffff077224 */ /* 0x000fe200078e0a05 */
[----:B------:R-:W-:Y:S01]  /*1160*/  IADD3 R5, PT, PT, -R5, -0x43300000, RZ ;  /* 0xbcd0000005057810 */ /* 0x000fe20007ffe1ff */
[----:B------:R-:W-:-:S06]  /*1170*/  IMAD.MOV.U32 R6, RZ, RZ, RZ ;  /* 0x000000ffff067224 */ /* 0x000fcc00078e00ff */
[----:B------:R-:W-:Y:S02]  /*1180*/  DFMA R6, R28, -R6, R18 ;  /* 0x800000061c06722b */ /* 0x000fe40000000012 */
[----:B------:R-:W-:-:S08]  /*1190*/  DMUL.RP R18, R18, R10 ;  /* 0x0000000a12127228 */ /* 0x000fd00000008000 */
[----:B------:R-:W-:Y:S02]  /*11a0*/  FSETP.NEU.AND P0, PT, |R7|, R5, PT ;  /* 0x000000050700720b */ /* 0x000fe40003f0d200 */
[----:B------:R-:W-:Y:S02]  /*11b0*/  LOP3.LUT R14, R19, R14, RZ, 0x3c, !PT ;  /* 0x0000000e130e7212 */ /* 0x000fe400078e3cff */
[----:B------:R-:W-:Y:S02]  /*11c0*/  FSEL R4, R18, R28, !P0 ;  /* 0x0000001c12047208 */ /* 0x000fe40004000000 */
[----:B------:R-:W-:-:S03]  /*11d0*/  FSEL R29, R14, R29, !P0 ;  /* 0x0000001d0e1d7208 */ /* 0x000fc60004000000 */
[----:B------:R-:W-:Y:S01]  /*11e0*/  IMAD.MOV.U32 R28, RZ, RZ, R4 ;  /* 0x000000ffff1c7224 */ /* 0x000fe200078e0004 */
[----:B------:R-:W-:Y:S06]  /*11f0*/  BRA `(.L_x_801) ;  /* 0x00000000005c7947 */ /* 0x000fec0003800000 */
.L_x_800:
[----:B------:R-:W-:-:S14]  /*1200*/  DSETP.NAN.AND P0, PT, R10, R10, PT ;  /* 0x0000000a0a00722a */ /* 0x000fdc0003f08000 */
[----:B------:R-:W-:Y:S05]  /*1210*/  @P0 BRA `(.L_x_802) ;  /* 0x0000000000480947 */ /* 0x000fea0003800000 */
[----:B------:R-:W-:-:S14]  /*1220*/  DSETP.NAN.AND P0, PT, R14, R14, PT ;  /* 0x0000000e0e00722a */ /* 0x000fdc0003f08000 */
[----:B------:R-:W-:Y:S05]  /*1230*/  @P0 BRA `(.L_x_803) ;  /* 0x0000000000300947 */ /* 0x000fea0003800000 */
[----:B------:R-:W-:Y:S01]  /*1240*/  ISETP.NE.AND P0, PT, R6, R7, PT ;  /* 0x000000070600720c */ /* 0x000fe20003f05270 */
[----:B------:R-:W-:Y:S01]  /*1250*/  IMAD.MOV.U32 R29, RZ, RZ, -0x80000 ;  /* 0xfff80000ff1d7424 */ /* 0x000fe200078e00ff */
[----:B------:R-:W-:-:S11]  /*1260*/  MOV R28, 0x0 ;  /* 0x00000000001c7802 */ /* 0x000fd60000000f00 */
[----:B------:R-:W-:Y:S05]  /*1270*/  @!P0 BRA `(.L_x_801) ;  /* 0x00000000003c8947 */ /* 0x000fea0003800000 */
[----:B------:R-:W-:Y:S02]  /*1280*/  ISETP.NE.AND P0, PT, R6, 0x7ff00000, PT ;  /* 0x7ff000000600780c */ /* 0x000fe40003f05270 */
[----:B------:R-:W-:Y:S02]  /*1290*/  LOP3.LUT R29, R11, 0x80000000, R15, 0x48, !PT ;  /* 0x800000000b1d7812 */ /* 0x000fe400078e480f */
[----:B------:R-:W-:-:S13]  /*12a0*/  ISETP.EQ.OR P0, PT, R7, RZ, !P0 ;  /* 0x000000ff0700720c */ /* 0x000fda0004702670 */
[----:B------:R-:W-:Y:S01]  /*12b0*/  @P0 LOP3.LUT R4, R29, 0x7ff00000, RZ, 0xfc, !PT ;  /* 0x7ff000001d040812 */ /* 0x000fe200078efcff */
[----:B------:R-:W-:Y:S02]  /*12c0*/  @!P0 IMAD.MOV.U32 R28, RZ, RZ, RZ ;  /* 0x000000ffff1c8224 */ /* 0x000fe400078e00ff */
[----:B------:R-:W-:Y:S02]  /*12d0*/  @P0 IMAD.MOV.U32 R28, RZ, RZ, RZ ;  /* 0x000000ffff1c0224 */ /* 0x000fe400078e00ff */
[----:B------:R-:W-:Y:S01]  /*12e0*/  @P0 IMAD.MOV.U32 R29, RZ, RZ, R4 ;  /* 0x000000ffff1d0224 */ /* 0x000fe200078e0004 */
[----:B------:R-:W-:Y:S06]  /*12f0*/  BRA `(.L_x_801) ;  /* 0x00000000001c7947 */ /* 0x000fec0003800000 */
.L_x_803:
[----:B------:R-:W-:-:S04]  /*1300*/  LOP3.LUT R28, R15, 0x80000, RZ, 0xfc, !PT ;  /* 0x000800000f1c7812 */ /* 0x000fc800078efcff */
[----:B------:R-:W-:Y:S01]  /*1310*/  MOV R29, R28 ;  /* 0x0000001c001d7202 */ /* 0x000fe20000000f00 */
[----:B------:R-:W-:Y:S01]  /*1320*/  IMAD.MOV.U32 R28, RZ, RZ, R14 ;  /* 0x000000ffff1c7224 */ /* 0x000fe200078e000e */
[----:B------:R-:W-:Y:S06]  /*1330*/  BRA `(.L_x_801) ;  /* 0x00000000000c7947 */ /* 0x000fec0003800000 */
.L_x_802:
[----:B------:R-:W-:-:S05]  /*1340*/  LOP3.LUT R28, R11, 0x80000, RZ, 0xfc, !PT ;  /* 0x000800000b1c7812 */ /* 0x000fca00078efcff */
[----:B------:R-:W-:Y:S02]  /*1350*/  IMAD.MOV.U32 R29, RZ, RZ, R28 ;  /* 0x000000ffff1d7224 */ /* 0x000fe400078e001c */
[----:B------:R-:W-:-:S07]  /*1360*/  IMAD.MOV.U32 R28, RZ, RZ, R10 ;  /* 0x000000ffff1c7224 */ /* 0x000fce00078e000a */
.L_x_801:
[----:B------:R-:W-:Y:S05]  /*1370*/  BSYNC.RECONVERGENT B3 ;  /* 0x0000000000037941 */ /* 0x000fea0003800200 */
.L_x_799:
[----:B------:R-:W-:Y:S01]  /*1380*/  IMAD.MOV.U32 R6, RZ, RZ, R3 ;  /* 0x000000ffff067224 */ /* 0x000fe200078e0003 */
[----:B------:R-:W-:Y:S01]  /*1390*/  MOV R5, R29 ;  /* 0x0000001d00057202 */ /* 0x000fe20000000f00 */
[----:B------:R-:W-:Y:S02]  /*13a0*/  IMAD.MOV.U32 R7, RZ, RZ, 0x0 ;  /* 0x00000000ff077424 */ /* 0x000fe400078e00ff */
[----:B------:R-:W-:Y:S02]  /*13b0*/  IMAD.MOV.U32 R4, RZ, RZ, R28 ;  /* 0x000000ffff047224 */ /* 0x000fe400078e001c */
[----:B------:R-:W-:Y:S05]  /*13c0*/  RET.REL.NODEC R6 `(_Z19CalculateCurrentRowPdiiii) ;  /* 0xffffffec060c7950 */ /* 0x000fea0003c3ffff */
.L_x_804:
        /* <DEDUP_REMOVED lines=11> */
.L_x_810:


//--------------------- .text._Z8SwapRowsPdiiiii  --------------------------
	.section	.text._Z8SwapRowsPdiiiii,"ax",@progbits
	.align	128
        .global         _Z8SwapRowsPdiiiii
        .type           _Z8SwapRowsPdiiiii,@function
        .size           _Z8SwapRowsPdiiiii,(.L_x_823 - _Z8SwapRowsPdiiiii)
        .other          _Z8SwapRowsPdiiiii,@"STO_CUDA_ENTRY STV_DEFAULT"
_Z8SwapRowsPdiiiii:
.text._Z8SwapRowsPdiiiii:
[----:B------:R-:W-:Y:S01]  /*0000*/  LDC R1, c[0x0][0x37c] ;  /* 0x0000df00ff017b82 */ /* 0x000fe20000000800 */
[----:B------:R-:W0:Y:S01]  /*0010*/  S2R R0, SR_CTAID.X ;  /* 0x0000000000007919 */ /* 0x000e220000002500 */
[----:B------:R-:W0:Y:S01]  /*0020*/  LDCU UR4, c[0x0][0x360] ;  /* 0x00006c00ff0477ac */ /* 0x000e220008000800 */
[----:B------:R-:W0:Y:S01]  /*0030*/  S2R R3, SR_TID.X ;  /* 0x0000000000037919 */ /* 0x000e220000002100 */
[----:B------:R-:W1:Y:S01]  /*0040*/  LDCU UR8, c[0x0][0x398] ;  /* 0x00007300ff0877ac */ /* 0x000e620008000800 */
[----:B------:R-:W2:Y:S01]  /*0050*/  LDCU UR5, c[0x0][0x370] ;  /* 0x00006e00ff0577ac */ /* 0x000ea20008000800 */
[----:B0-----:R-:W-:Y:S01]  /*0060*/  IMAD R0, R0, UR4, R3 ;  /* 0x0000000400007c24 */ /* 0x001fe2000f8e0203 */
[----:B--2---:R-:W-:-:S04]  /*0070*/  UIMAD UR4, UR4, UR5, URZ ;  /* 0x00000005040472a4 */ /* 0x004fc8000f8e02ff */
[----:B-1----:R-:W-:-:S13]  /*0080*/  ISETP.GE.AND P0, PT, R0, UR8, PT ;  /* 0x0000000800007c0c */ /* 0x002fda000bf06270 */
[----:B------:R-:W-:Y:S05]  /*0090*/  @P0 EXIT ;  /* 0x000000000000094d */ /* 0x000fea0003800000 */
[----:B------:R-:W0:Y:S01]  /*00a0*/  I2F.U32.RP R7, UR4 ;  /* 0x0000000400077d06 */ /* 0x000e220008209000 */
[----:B------:R-:W-:Y:S01]  /*00b0*/  IADD3 R4, PT, PT, R0, UR4, RZ ;  /* 0x0000000400047c10 */ /* 0x000fe2000fffe0ff */
[----:B------:R-:W1:Y:S01]  /*00c0*/  LDCU UR5, c[0x0][0x394] ;  /* 0x00007280ff0577ac */ /* 0x000e620008000800 */
[----:B------:R-:W-:Y:S01]  /*00d0*/  IADD3 R9, PT, PT, RZ, -UR4, RZ ;  /* 0x80000004ff097c10 */ /* 0x000fe2000fffe0ff */
[----:B------:R-:W-:Y:S01]  /*00e0*/  BSSY.RECONVERGENT B0, `(.L_x_805) ;  /* 0x0000031000007945 */ /* 0x000fe20003800200 */
[C---:B------:R-:W-:Y:S01]  /*00f0*/  ISETP.GE.AND P0, PT, R4.reuse, UR8, PT ;  /* 0x0000000804007c0c */ /* 0x040fe2000bf06270 */
[----:B------:R-:W2:Y:S01]  /*0100*/  LDCU.64 UR6, c[0x0][0x358] ;  /* 0x00006b00ff0677ac */ /* 0x000ea20008000a00 */
[----:B------:R-:W-:Y:S02]  /*0110*/  VIMNMX R5, PT, PT, R4, UR8, !PT ;  /* 0x0000000804057c48 */ /* 0x000fe4000ffe0100 */
[----:B------:R-:W-:Y:S02]  /*0120*/  SEL R6, RZ, 0x1, P0 ;  /* 0x00000001ff067807 */ /* 0x000fe40000000000 */
[----:B------:R-:W-:-:S02]  /*0130*/  ISETP.NE.U32.AND P2, PT, RZ, UR4, PT ;  /* 0x00000004ff007c0c */ /* 0x000fc4000bf45070 */
[----:B------:R-:W-:Y:S01]  /*0140*/  IADD3 R5, PT, PT, R5, -R4, -R6 ;  /* 0x8000000405057210 */ /* 0x000fe20007ffe806 */
[----:B0-----:R-:W0:Y:S02]  /*0150*/  MUFU.RCP R7, R7 ;  /* 0x0000000700077308 */ /* 0x001e240000001000 */
[----:B0-----:R-:W-:-:S06]  /*0160*/  IADD3 R2, PT, PT, R7, 0xffffffe, RZ ;  /* 0x0ffffffe07027810 */ /* 0x001fcc0007ffe0ff */
[----:B------:R0:W3:Y:S02]  /*0170*/  F2I.FTZ.U32.TRUNC.NTZ R3, R2 ;  /* 0x0000000200037305 */ /* 0x0000e4000021f000 */
[----:B0-----:R-:W-:Y:S02]  /*0180*/  HFMA2 R2, -RZ, RZ, 0, 0 ;  /* 0x00000000ff027431 */ /* 0x001fe400000001ff */
[----:B---3--:R-:W-:-:S04]  /*0190*/  IMAD R9, R9, R3, RZ ;  /* 0x0000000309097224 */ /* 0x008fc800078e02ff */
[----:B------:R-:W-:-:S06]  /*01a0*/  IMAD.HI.U32 R8, R3, R9, R2 ;  /* 0x0000000903087227 */ /* 0x000fcc00078e0002 */
[----:B------:R-:W-:-:S05]  /*01b0*/  IMAD.HI.U32 R7, R8, R5, RZ ;  /* 0x0000000508077227 */ /* 0x000fca00078e00ff */
[----:B------:R-:W-:-:S05]  /*01c0*/  IADD3 R2, PT, PT, -R7, RZ, RZ ;  /* 0x000000ff07027210 */ /* 0x000fca0007ffe1ff */
[----:B------:R-:W-:Y:S02]  /*01d0*/  IMAD R5, R2, UR4, R5 ;  /* 0x0000000402057c24 */ /* 0x000fe4000f8e0205 */
[----:B------:R-:W0:Y:S03]  /*01e0*/  LDC.64 R2, c[0x0][0x380] ;  /* 0x0000e000ff027b82 */ /* 0x000e260000000a00 */
[----:B------:R-:W-:-:S13]  /*01f0*/  ISETP.GE.U32.AND P0, PT, R5, UR4, PT ;  /* 0x0000000405007c0c */ /* 0x000fda000bf06070 */
[----:B------:R-:W-:Y:S02]  /*0200*/  @P0 IADD3 R5, PT, PT, R5, -UR4, RZ ;  /* 0x8000000405050c10 */ /* 0x000fe4000fffe0ff */
[----:B------:R-:W-:Y:S02]  /*0210*/  @P0 IADD3 R7, PT, PT, R7, 0x1, RZ ;  /* 0x0000000107070810 */ /* 0x000fe40007ffe0ff */
[----:B------:R-:W-:Y:S02]  /*0220*/  ISETP.GE.U32.AND P1, PT, R5, UR4, PT ;  /* 0x0000000405007c0c */ /* 0x000fe4000bf26070 */
[----:B------:R-:W3:Y:S11]  /*0230*/  LDC.64 R4, c[0x0][0x388] ;  /* 0x0000e200ff047b82 */ /* 0x000ef60000000a00 */
[----:B------:R-:W-:Y:S01]  /*0240*/  @P1 VIADD R7, R7, 0x1 ;  /* 0x0000000107071836 */ /* 0x000fe20000000000 */
[----:B------:R-:W-:-:S04]  /*0250*/  @!P2 LOP3.LUT R7, RZ, UR4, RZ, 0x33, !PT ;  /* 0x00000004ff07ac12 */ /* 0x000fc8000f8e33ff */
        /* <DEDUP_REMOVED lines=9> */
[----:B------:R-:W1:Y:S02]  /*02f0*/  LDC.64 R6, c[0x0][0x380] ;  /* 0x0000e000ff067b82 */ /* 0x000e640000000a00 */
[----:B------:R-:W-:Y:S01]  /*0300*/  IADD3 R16, PT, PT, -R8, RZ, RZ ;  /* 0x000000ff08107210 */ /* 0x000fe20007ffe1ff */
[CC--:B0-----:R-:W-:Y:S02]  /*0310*/  IMAD R17, R0.reuse, R18.reuse, UR11 ;  /* 0x0000000b00117e24 */ /* 0x0c1fe4000f8e0212 */
[----:B------:R-:W-:-:S07]  /*0320*/  IMAD R19, R0, R18, UR10 ;  /* 0x0000000a00137e24 */ /* 0x000fce000f8e0212 */
.L_x_807:
[----:B01----:R-:W-:-:S04]  /*0330*/  IMAD.WIDE R12, R17, 0x8, R6 ;  /* 0x00000008110c7825 */ /* 0x003fc800078e0206 */
[----:B------:R-:W-:Y:S01]  /*0340*/  IMAD.WIDE R8, R19, 0x8, R6 ;  /* 0x0000000813087825 */ /* 0x000fe200078e0206 */
[----:B------:R-:W2:Y:S04]  /*0350*/  LDG.E.64 R14, desc[UR6][R12.64] ;  /* 0x000000060c0e7981 */ /* 0x000ea8000c1e1b00 */
[----:B------:R-:W4:Y:S01]  /*0360*/  LDG.E.64 R10, desc[UR6][R8.64] ;  /* 0x00000006080a7981 */ /* 0x000f22000c1e1b00 */
[----:B------:R-:W-:Y:S01]  /*0370*/  IADD3 R16, PT, PT, R16, 0x1, RZ ;  /* 0x0000000110107810 */ /* 0x000fe20007ffe0ff */
[----:B------:R-:W-:Y:S02]  /*0380*/  VIADD R0, R0, UR4 ;  /* 0x0000000400007c36 */ /* 0x000fe40008000000 */
[----:B------:R-:W-:Y:S01]  /*0390*/  IMAD R17, R18, UR4, R17 ;  /* 0x0000000412117c24 */ /* 0x000fe2000f8e0211 */
[----:B------:R-:W-:Y:S01]  /*03a0*/  ISETP.NE.AND P0, PT, R16, RZ, PT ;  /* 0x000000ff1000720c */ /* 0x000fe20003f05270 */
[----:B------:R-:W-:Y:S01]  /*03b0*/  IMAD R19, R18, UR4, R19 ;  /* 0x0000000412137c24 */ /* 0x000fe2000f8e0213 */
[----:B--2---:R0:W-:Y:S04]  /*03c0*/  STG.E.64 desc[UR6][R8.64], R14 ;  /* 0x0000000e08007986 */ /* 0x0041e8000c101b06 */
[----:B----4-:R0:W-:Y:S07]  /*03d0*/  STG.E.64 desc[UR6][R12.64], R10 ;  /* 0x0000000a0c007986 */ /* 0x0101ee000c101b06 */
[----:B------:R-:W-:Y:S05]  /*03e0*/  @P0 BRA `(.L_x_807) ;  /* 0xfffffffc00d00947 */ /* 0x000fea000383ffff */
.L_x_806:
[----:B------:R-:W-:Y:S05]  /*03f0*/  BSYNC.RECONVERGENT B0 ;  /* 0x0000000000007941 */ /* 0x000fea0003800200 */
.L_x_805:
[----:B------:R-:W-:Y:S05]  /*0400*/  @!P1 EXIT ;  /* 0x000000000000994d */ /* 0x000fea0003800000 */
.L_x_808:
[C---:B-1-3--:R-:W-:Y:S02]  /*0410*/  IMAD R19, R0.reuse, UR5, R5 ;  /* 0x0000000500137c24 */ /* 0x04afe4000f8e0205 */
[----:B0-----:R-:W-:Y:S02]  /*0420*/  IMAD R15, R0, UR5, R4 ;  /* 0x00000005000f7c24 */ /* 0x001fe4000f8e0204 */
[----:B------:R-:W-:-:S04]  /*0430*/  IMAD.WIDE R18, R19, 0x8, R2 ;  /* 0x0000000813127825 */ /* 0x000fc800078e0202 */
[----:B------:R-:W-:Y:S01]  /*0440*/  IMAD.WIDE R14, R15, 0x8, R2 ;  /* 0x000000080f0e7825 */ /* 0x000fe200078e0202 */
[----:B------:R-:W2:Y:S04]  /*0450*/  LDG.E.64 R20, desc[UR6][R18.64] ;  /* 0x0000000612147981 */ /* 0x000ea8000c1e1b00 */
[----:B------:R-:W3:Y:S01]  /*0460*/  LDG.E.64 R16, desc[UR6][R14.64] ;  /* 0x000000060e107981 */ /* 0x000ee2000c1e1b00 */
[----:B------:R-:W-:-:S05]  /*0470*/  IADD3 R0, PT, PT, R0, UR4, RZ ;  /* 0x0000000400007c10 */ /* 0x000fca000fffe0ff */
[C---:B------:R-:W-:Y:S02]  /*0480*/  IMAD R7, R0.reuse, UR5, R5 ;  /* 0x0000000500077c24 */ /* 0x040fe4000f8e0205 */
[----:B------:R-:W-:Y:S02]  /*0490*/  IMAD R9, R0, UR5, R4 ;  /* 0x0000000500097c24 */ /* 0x000fe4000f8e0204 */
[----:B------:R-:W-:-:S04]  /*04a0*/  IMAD.WIDE R6, R7, 0x8, R2 ;  /* 0x0000000807067825 */ /* 0x000fc800078e0202 */
[----:B------:R-:W-:Y:S01]  /*04b0*/  IMAD.WIDE R8, R9, 0x8, R2 ;  /* 0x0000000809087825 */ /* 0x000fe200078e0202 */
[----:B--2---:R0:W-:Y:S04]  /*04c0*/  STG.E.64 desc[UR6][R14.64], R20 ;  /* 0x000000140e007986 */ /* 0x0041e8000c101b06 */
[----:B---3--:R1:W-:Y:S04]  /*04d0*/  STG.E.64 desc[UR6][R18.64], R16 ;  /* 0x0000001012007986 */ /* 0x0083e8000c101b06 */
        /* <DEDUP_REMOVED lines=9> */
[----:B0-----:R-:W4:Y:S04]  /*0570*/  LDG.E.64 R20, desc[UR6][R10.64] ;  /* 0x000000060a147981 */ /* 0x001f28000c1e1b00 */
[----:B------:R-:W5:Y:S01]  /*0580*/  LDG.E.64 R14, desc[UR6][R12.64] ;  /* 0x000000060c0e7981 */ /* 0x000f62000c1e1b00 */
[----:B------:R-:W-:-:S05]  /*0590*/  IADD3 R0, PT, PT, R0, UR4, RZ ;  /* 0x0000000400007c10 */ /* 0x000fca000fffe0ff */
[C---:B-1----:R-:W-:Y:S02]  /*05a0*/  IMAD R19, R0.reuse, UR5, R5 ;  /* 0x0000000500137c24 */ /* 0x042fe4000f8e0205 */
[----:B------:R-:W-:Y:S02]  /*05b0*/  IMAD R17, R0, UR5, R4 ;  /* 0x0000000500117c24 */ /* 0x000fe4000f8e0204 */
[----:B------:R-:W-:-:S04]  /*05c0*/  IMAD.WIDE R18, R19, 0x8, R2 ;  /* 0x0000000813127825 */ /* 0x000fc800078e0202 */
[----:B------:R-:W-:Y:S01]  /*05d0*/  IMAD.WIDE R16, R17, 0x8, R2 ;  /* 0x0000000811107825 */ /* 0x000fe200078e0202 */
[----:B----4-:R1:W-:Y:S04]  /*05e0*/  STG.E.64 desc[UR6][R12.64], R20 ;  /* 0x000000140c007986 */ /* 0x0103e8000c101b06 */
[----:B-----5:R1:W-:Y:S04]  /*05f0*/  STG.E.64 desc[UR6][R10.64], R14 ;  /* 0x0000000e0a007986 */ /* 0x0203e8000c101b06 */
[----:B--2---:R-:W2:Y:S04]  /*0600*/  LDG.E.64 R8, desc[UR6][R18.64] ;  /* 0x0000000612087981 */ /* 0x004ea8000c1e1b00 */
[----:B---3--:R-:W3:Y:S01]  /*0610*/  LDG.E.64 R6, desc[UR6][R16.64] ;  /* 0x0000000610067981 */ /* 0x008ee2000c1e1b00 */
[----:B------:R-:W-:-:S04]  /*0620*/  IADD3 R0, PT, PT, R0, UR4, RZ ;  /* 0x0000000400007c10 */ /* 0x000fc8000fffe0ff */
[----:B------:R-:W-:Y:S01]  /*0630*/  ISETP.GE.AND P0, PT, R0, UR8, PT ;  /* 0x0000000800007c0c */ /* 0x000fe2000bf06270 */
[----:B--2---:R1:W-:Y:S04]  /*0640*/  STG.E.64 desc[UR6][R16.64], R8 ;  /* 0x0000000810007986 */ /* 0x0043e8000c101b06 */
[----:B---3--:R1:W-:Y:S08]  /*0650*/  STG.E.64 desc[UR6][R18.64], R6 ;  /* 0x0000000612007986 */ /* 0x0083f0000c101b06 */
[----:B------:R-:W-:Y:S05]  /*0660*/  @!P0 BRA `(.L_x_808) ;  /* 0xfffffffc00688947 */ /* 0x000fea000383ffff */
[----:B------:R-:W-:Y:S05]  /*0670*/  EXIT ;  /* 0x000000000000794d */ /* 0x000fea0003800000 */
.L_x_809:
        /* <DEDUP_REMOVED lines=16> */
.L_x_823:


//--------------------- .nv.shared._ZN3cub18CUB_300001_SM_10006detail11EmptyKernelIvEEvv --------------------------
	.section	.nv.shared._ZN3cub18CUB_300001_SM_10006detail11EmptyKernelIvEEvv,"aw",@nobits
	.sectionflags	@""
	.align	16
	.zero		1024


//--------------------- .nv.shared.reserved.0     --------------------------
	.section	.nv.shared.reserved.0,"aw",@nobits
	.weak		__nv_reservedSMEM_offset_0_alias
	.size		__nv_reservedSMEM_offset_0_alias, 0, 64
	.other		__nv_reservedSMEM_offset_0_alias,@"STO_CUDA_RESERVED_SHARED STV_DEFAULT"
__nv_reservedSMEM_offset_0_alias:
	.zero		0
	.zero		64


//--------------------- .nv.global                --------------------------
	.section	.nv.global,"aw",@nobits
.nv.global:
	.type		_ZN34_INTERNAL_36ec08f3_4_k_cu_0bdb58446thrust24THRUST_300001_SM_1000_NS12placeholders2_8E,@object
	.size		_ZN34_INTERNAL_36ec08f3_4_k_cu_0bdb58446thrust24THRUST_300001_SM_1000_NS12placeholders2_8E,(_ZN34_INTERNAL_36ec08f3_4_k_cu_0bdb58444cuda3std3__436_GLOBAL__N__36ec08f3_4_k_cu_0bdb58446ignoreE - _ZN34_INTERNAL_36ec08f3_4_k_cu_0bdb58446thrust24THRUST_300001_SM_1000_NS12placeholders2_8E)
_ZN34_INTERNAL_36ec08f3_4_k_cu_0bdb58446thrust24THRUST_300001_SM_1000_NS12placeholders2_8E:
	.zero		1
	.type		_ZN34_INTERNAL_36ec08f3_4_k_cu_0bdb58444cuda3std3__436_GLOBAL__N__36ec08f3_4_k_cu_0bdb58446ignoreE,@object
	.size		_ZN34_INTERNAL_36ec08f3_4_k_cu_0bdb58444cuda3std3__436_GLOBAL__N__36ec08f3_4_k_cu_0bdb58446ignoreE,(_ZN34_INTERNAL_36ec08f3_4_k_cu_0bdb58444cuda3std6ranges3__45__cpo4dataE - _ZN34_INTERNAL_36ec08f3_4_k_cu_0bdb58444cuda3std3__436_GLOBAL__N__36ec08f3_4_k_cu_0bdb58446ignoreE)
_ZN34_INTERNAL_36ec08f3_4_k_cu_0bdb58444cuda3std3__436_GLOBAL__N__36ec08f3_4_k_cu_0bdb58446ignoreE:
	.zero		1
	.type		_ZN34_INTERNAL_36ec08f3_4_k_cu_0bdb58444cuda3std6ranges3__45__cpo4dataE,@object
	.size		_ZN34_INTERNAL_36ec08f3_4_k_cu_0bdb58444cuda3std6ranges3__45__cpo4dataE,(_ZN34_INTERNAL_36ec08f3_4_k_cu_0bdb58446thrust24THRUST_300001_SM_1000_NS6system3cpp3parE - _ZN34_INTERNAL_36ec08f3_4_k_cu_0bdb58444cuda3std6ranges3__45__cpo4dataE)
_ZN34_INTERNAL_36ec08f3_4_k_cu_0bdb58444cuda3std6ranges3__45__cpo4dataE:
	.zero		1
	.type		_ZN34_INTERNAL_36ec08f3_4_k_cu_0bdb58446thrust24THRUST_300001_SM_1000_NS6system3cpp3parE,@object
	.size		_ZN34_INTERNAL_36ec08f3_4_k_cu_0bdb58446thrust24THRUST_300001_SM_1000_NS6system3cpp3parE,(_ZN34_INTERNAL_36ec08f3_4_k_cu_0bdb58444cuda3std3__45__cpo5beginE - _ZN34_INTERNAL_36ec08f3_4_k_cu_0bdb58446thrust24THRUST_300001_SM_1000_NS6system3cpp3parE)
_ZN34_INTERNAL_36ec08f3_4_k_cu_0bdb58446thrust24THRUST_300001_SM_1000_NS6system3cpp3parE:
	.zero		1
	.type		_ZN34_INTERNAL_36ec08f3_4_k_cu_0bdb58444cuda3std3__45__cpo5beginE,@object
	.size		_ZN34_INTERNAL_36ec08f3_4_k_cu_0bdb58444cuda3std3__45__cpo5beginE,(_ZN34_INTERNAL_36ec08f3_4_k_cu_0bdb58444cuda3std6ranges3__45__cpo5beginE - _ZN34_INTERNAL_36ec08f3_4_k_cu_0bdb58444cuda3std3__45__cpo5beginE)
_ZN34_INTERNAL_36ec08f3_4_k_cu_0bdb58444cuda3std3__45__cpo5beginE:
	.zero		1
	.type		_ZN34_INTERNAL_36ec08f3_4_k_cu_0bdb58444cuda3std6ranges3__45__cpo5beginE,@object
	.size		_ZN34_INTERNAL_36ec08f3_4_k_cu_0bdb58444cuda3std6ranges3__45__cpo5beginE,(_ZN34_INTERNAL_36ec08f3_4_k_cu_0bdb58446thrust24THRUST_300001_SM_1000_NS6deviceE - _ZN34_INTERNAL_36ec08f3_4_k_cu_0bdb58444cuda3std6ranges3__45__cpo5beginE)
_ZN34_INTERNAL_36ec08f3_4_k_cu_0bdb58444cuda3std6ranges3__45__cpo5beginE:
	.zero		1
	.type		_ZN34_INTERNAL_36ec08f3_4_k_cu_0bdb58446thrust24THRUST_300001_SM_1000_NS6deviceE,@object
	.size		_ZN34_INTERNAL_36ec08f3_4_k_cu_0bdb58446thrust24THRUST_300001_SM_1000_NS6deviceE,(_ZN34_INTERNAL_36ec08f3_4_k_cu_0bdb58444cuda3std3__47nulloptE - _ZN34_INTERNAL_36ec08f3_4_k_cu_0bdb58446thrust24THRUST_300001_SM_1000_NS6deviceE)
_ZN34_INTERNAL_36ec08f3_4_k_cu_0bdb58446thrust24THRUST_300001_SM_1000_NS6deviceE:
	.zero		1
	.type		_ZN34_INTERNAL_36ec08f3_4_k_cu_0bdb58444cuda3std3__47nulloptE,@object
	.size		_ZN34_INTERNAL_36ec08f3_4_k_cu_0bdb58444cuda3std3__47nulloptE,(_ZN34_INTERNAL_36ec08f3_4_k_cu_0bdb58444cuda3std6ranges3__45__cpo8distanceE - _ZN34_INTERNAL_36ec08f3_4_k_cu_0bdb58444cuda3std3__47nulloptE)
_ZN34_INTERNAL_36ec08f3_4_k_cu_0bdb58444cuda3std3__47nulloptE:
	.zero		1
	.type		_ZN34_INTERNAL_36ec08f3_4_k_cu_0bdb58444cuda3std6ranges3__45__cpo8distanceE,@object
	.size		_ZN34_INTERNAL_36ec08f3_4_k_cu_0bdb58444cuda3std6ranges3__45__cpo8distanceE,(_ZN34_INTERNAL_36ec08f3_4_k_cu_0bdb58446thrust24THRUST_300001_SM_1000_NS12placeholders2_4E - _ZN34_INTERNAL_36ec08f3_4_k_cu_0bdb58444cuda3std6ranges3__45__cpo8distanceE)
_ZN34_INTERNAL_36ec08f3_4_k_cu_0bdb58444cuda3std6ranges3__45__cpo8distanceE:
	.zero		1
	.type		_ZN34_INTERNAL_36ec08f3_4_k_cu_0bdb58446thrust24THRUST_300001_SM_1000_NS12placeholders2_4E,@object
	.size		_ZN34_INTERNAL_36ec08f3_4_k_cu_0bdb58446thrust24THRUST_300001_SM_1000_NS12placeholders2_4E,(_ZN34_INTERNAL_36ec08f3_4_k_cu_0bdb58444cuda3std3__45__cpo6rbeginE - _ZN34_INTERNAL_36ec08f3_4_k_cu_0bdb58446thrust24THRUST_300001_SM_1000_NS12placeholders2_4E)
_ZN34_INTERNAL_36ec08f3_4_k_cu_0bdb58446thrust24THRUST_300001_SM_1000_NS12placeholders2_4E:
	.zero		1
	.type		_ZN34_INTERNAL_36ec08f3_4_k_cu_0bdb58444cuda3std3__45__cpo6rbeginE,@object
	.size		_ZN34_INTERNAL_36ec08f3_4_k_cu_0bdb58444cuda3std3__45__cpo6rbeginE,(_ZN34_INTERNAL_36ec08f3_4_k_cu_0bdb58444cuda3std6ranges3__45__cpo7advanceE - _ZN34_INTERNAL_36ec08f3_4_k_cu_0bdb58444cuda3std3__45__cpo6rbeginE)
_ZN34_INTERNAL_36ec08f3_4_k_cu_0bdb58444cuda3std3__45__cpo6rbeginE:
	.zero		1
	.type		_ZN34_INTERNAL_36ec08f3_4_k_cu_0bdb58444cuda3std6ranges3__45__cpo7advanceE,@object
	.size		_ZN34_INTERNAL_36ec08f3_4_k_cu_0bdb58444cuda3std6ranges3__45__cpo7advanceE,(_ZN34_INTERNAL_36ec08f3_4_k_cu_0bdb58446thrust24THRUST_300001_SM_1000_NS12placeholders3_10E - _ZN34_INTERNAL_36ec08f3_4_k_cu_0bdb58444cuda3std6ranges3__45__cpo7advanceE)
_ZN34_INTERNAL_36ec08f3_4_k_cu_0bdb58444cuda3std6ranges3__45__cpo7advanceE:
	.zero		1
	.type		_ZN34_INTERNAL_36ec08f3_4_k_cu_0bdb58446thrust24THRUST_300001_SM_1000_NS12placeholders3_10E,@object
	.size		_ZN34_INTERNAL_36ec08f3_4_k_cu_0bdb58446thrust24THRUST_300001_SM_1000_NS12placeholders3_10E,(_ZN34_INTERNAL_36ec08f3_4_k_cu_0bdb58444cuda3std3__48in_placeE - _ZN34_INTERNAL_36ec08f3_4_k_cu_0bdb58446thrust24THRUST_300001_SM_1000_NS12placeholders3_10E)
_ZN34_INTERNAL_36ec08f3_4_k_cu_0bdb58446thrust24THRUST_300001_SM_1000_NS12placeholders3_10E:
	.zero		1
	.type		_ZN34_INTERNAL_36ec08f3_4_k_cu_0bdb58444cuda3std3__48in_placeE,@object
	.size		_ZN34_INTERNAL_36ec08f3_4_k_cu_0bdb58444cuda3std3__48in_placeE,(_ZN34_INTERNAL_36ec08f3_4_k_cu_0bdb58444cuda3std6ranges3__45__cpo4sizeE - _ZN34_INTERNAL_36ec08f3_4_k_cu_0bdb58444cuda3std3__48in_placeE)
_ZN34_INTERNAL_36ec08f3_4_k_cu_0bdb58444cuda3std3__48in_placeE:
	.zero		1
	.type		_ZN34_INTERNAL_36ec08f3_4_k_cu_0bdb58444cuda3std6ranges3__45__cpo4sizeE,@object
	.size		_ZN34_INTERNAL_36ec08f3_4_k_cu_0bdb58444cuda3std6ranges3__45__cpo4sizeE,(_ZN34_INTERNAL_36ec08f3_4_k_cu_0bdb58446thrust24THRUST_300001_SM_1000_NS12placeholders2_2E - _ZN34_INTERNAL_36ec08f3_4_k_cu_0bdb58444cuda3std6ranges3__45__cpo4sizeE)
_ZN34_INTERNAL_36ec08f3_4_k_cu_0bdb58444cuda3std6ranges3__45__cpo4sizeE:
	.zero		1
	.type		_ZN34_INTERNAL_36ec08f3_4_k_cu_0bdb58446thrust24THRUST_300001_SM_1000_NS12placeholders2_2E,@object
	.size		_ZN34_INTERNAL_36ec08f3_4_k_cu_0bdb58446thrust24THRUST_300001_SM_1000_NS12placeholders2_2E,(_ZN34_INTERNAL_36ec08f3_4_k_cu_0bdb58444cuda3std3__45__cpo6cbeginE - _ZN34_INTERNAL_36ec08f3_4_k_cu_0bdb58446thrust24THRUST_300001_SM_1000_NS12placeholders2_2E)
_ZN34_INTERNAL_36ec08f3_4_k_cu_0bdb58446thrust24THRUST_300001_SM_1000_NS12placeholders2_2E:
	.zero		1
	.type		_ZN34_INTERNAL_36ec08f3_4_k_cu_0bdb58444cuda3std3__45__cpo6cbeginE,@object
	.size		_ZN34_INTERNAL_36ec08f3_4_k_cu_0bdb58444cuda3std3__45__cpo6cbeginE,(_ZN34_INTERNAL_36ec08f3_4_k_cu_0bdb58444cuda3std6ranges3__45__cpo6cbeginE - _ZN34_INTERNAL_36ec08f3_4_k_cu_0bdb58444cuda3std3__45__cpo6cbeginE)
_ZN34_INTERNAL_36ec08f3_4_k_cu_0bdb58444cuda3std3__45__cpo6cbeginE:
	.zero		1
	.type		_ZN34_INTERNAL_36ec08f3_4_k_cu_0bdb58444cuda3std6ranges3__45__cpo6cbeginE,@object
	.size		_ZN34_INTERNAL_36ec08f3_4_k_cu_0bdb58444cuda3std6ranges3__45__cpo6cbeginE,(_ZN34_INTERNAL_36ec08f3_4_k_cu_0bdb58446thrust24THRUST_300001_SM_1000_NS12placeholders2_6E - _ZN34_INTERNAL_36ec08f3_4_k_cu_0bdb58444cuda3std6ranges3__45__cpo6cbeginE)
_ZN34_INTERNAL_36ec08f3_4_k_cu_0bdb58444cuda3std6ranges3__45__cpo6cbeginE:
	.zero		1
	.type		_ZN34_INTERNAL_36ec08f3_4_k_cu_0bdb58446thrust24THRUST_300001_SM_1000_NS12placeholders2_6E,@object
	.size		_ZN34_INTERNAL_36ec08f3_4_k_cu_0bdb58446thrust24THRUST_300001_SM_1000_NS12placeholders2_6E,(_ZN34_INTERNAL_36ec08f3_4_k_cu_0bdb58444cuda3std3__45__cpo7crbeginE - _ZN34_INTERNAL_36ec08f3_4_k_cu_0bdb58446thrust24THRUST_300001_SM_1000_NS12placeholders2_6E)
_ZN34_INTERNAL_36ec08f3_4_k_cu_0bdb58446thrust24THRUST_300001_SM_1000_NS12placeholders2_6E:
	.zero		1
	.type		_ZN34_INTERNAL_36ec08f3_4_k_cu_0bdb58444cuda3std3__45__cpo7crbeginE,@object
	.size		_ZN34_INTERNAL_36ec08f3_4_k_cu_0bdb58444cuda3std3__45__cpo7crbeginE,(_ZN34_INTERNAL_36ec08f3_4_k_cu_0bdb58444cuda3std6ranges3__45__cpo4nextE - _ZN34_INTERNAL_36ec08f3_4_k_cu_0bdb58444cuda3std3__45__cpo7crbeginE)
_ZN34_INTERNAL_36ec08f3_4_k_cu_0bdb58444cuda3std3__45__cpo7crbeginE:
	.zero		1
	.type		_ZN34_INTERNAL_36ec08f3_4_k_cu_0bdb58444cuda3std6ranges3__45__cpo4nextE,@object
	.size		_ZN34_INTERNAL_36ec08f3_4_k_cu_0bdb58444cuda3std6ranges3__45__cpo4nextE,(_ZN34_INTERNAL_36ec08f3_4_k_cu_0bdb58444cuda3std6ranges3__45__cpo4swapE - _ZN34_INTERNAL_36ec08f3_4_k_cu_0bdb58444cuda3std6ranges3__45__cpo4nextE)
_ZN34_INTERNAL_36ec08f3_4_k_cu_0bdb58444cuda3std6ranges3__45__cpo4nextE:
	.zero		1
	.type		_ZN34_INTERNAL_36ec08f3_4_k_cu_0bdb58444cuda3std6ranges3__45__cpo4swapE,@object
	.size		_ZN34_INTERNAL_36ec08f3_4_k_cu_0bdb58444cuda3std6ranges3__45__cpo4swapE,(_ZN34_INTERNAL_36ec08f3_4_k_cu_0bdb58446thrust24THRUST_300001_SM_1000_NS8cuda_cub10par_nosyncE - _ZN34_INTERNAL_36ec08f3_4_k_cu_0bdb58444cuda3std6ranges3__45__cpo4swapE)
_ZN34_INTERNAL_36ec08f3_4_k_cu_0bdb58444cuda3std6ranges3__45__cpo4swapE:
	.zero		1
	.type		_ZN34_INTERNAL_36ec08f3_4_k_cu_0bdb58446thrust24THRUST_300001_SM_1000_NS8cuda_cub10par_nosyncE,@object
	.size		_ZN34_INTERNAL_36ec08f3_4_k_cu_0bdb58446thrust24THRUST_300001_SM_1000_NS8cuda_cub10par_nosyncE,(_ZN34_INTERNAL_36ec08f3_4_k_cu_0bdb58446thrust24THRUST_300001_SM_1000_NS3seqE - _ZN34_INTERNAL_36ec08f3_4_k_cu_0bdb58446thrust24THRUST_300001_SM_1000_NS8cuda_cub10par_nosyncE)
_ZN34_INTERNAL_36ec08f3_4_k_cu_0bdb58446thrust24THRUST_300001_SM_1000_NS8cuda_cub10par_nosyncE:
	.zero		1
	.type		_ZN34_INTERNAL_36ec08f3_4_k_cu_0bdb58446thrust24THRUST_300001_SM_1000_NS3seqE,@object
	.size		_ZN34_INTERNAL_36ec08f3_4_k_cu_0bdb58446thrust24THRUST_300001_SM_1000_NS3seqE,(_ZN34_INTERNAL_36ec08f3_4_k_cu_0bdb58444cuda3std3__420unreachable_sentinelE - _ZN34_INTERNAL_36ec08f3_4_k_cu_0bdb58446thrust24THRUST_300001_SM_1000_NS3seqE)
_ZN34_INTERNAL_36ec08f3_4_k_cu_0bdb58446thrust24THRUST_300001_SM_1000_NS3seqE:
	.zero		1
	.type		_ZN34_INTERNAL_36ec08f3_4_k_cu_0bdb58444cuda3std3__420unreachable_sentinelE,@object
	.size		_ZN34_INTERNAL_36ec08f3_4_k_cu_0bdb58444cuda3std3__420unreachable_sentinelE,(_ZN34_INTERNAL_36ec08f3_4_k_cu_0bdb58444cuda3std6ranges3__45__cpo5ssizeE - _ZN34_INTERNAL_36ec08f3_4_k_cu_0bdb58444cuda3std3__420unreachable_sentinelE)
_ZN34_INTERNAL_36ec08f3_4_k_cu_0bdb58444cuda3std3__420unreachable_sentinelE:
	.zero		1
	.type		_ZN34_INTERNAL_36ec08f3_4_k_cu_0bdb58444cuda3std6ranges3__45__cpo5ssizeE,@object
	.size		_ZN34_INTERNAL_36ec08f3_4_k_cu_0bdb58444cuda3std6ranges3__45__cpo5ssizeE,(_ZN34_INTERNAL_36ec08f3_4_k_cu_0bdb58446thrust24THRUST_300001_SM_1000_NS12placeholders2_3E - _ZN34_INTERNAL_36ec08f3_4_k_cu_0bdb58444cuda3std6ranges3__45__cpo5ssizeE)
_ZN34_INTERNAL_36ec08f3_4_k_cu_0bdb58444cuda3std6ranges3__45__cpo5ssizeE:
	.zero		1
	.type		_ZN34_INTERNAL_36ec08f3_4_k_cu_0bdb58446thrust24THRUST_300001_SM_1000_NS12placeholders2_3E,@object
	.size		_ZN34_INTERNAL_36ec08f3_4_k_cu_0bdb58446thrust24THRUST_300001_SM_1000_NS12placeholders2_3E,(_ZN34_INTERNAL_36ec08f3_4_k_cu_0bdb58444cuda3std3__45__cpo4cendE - _ZN34_INTERNAL_36ec08f3_4_k_cu_0bdb58446thrust24THRUST_300001_SM_1000_NS12placeholders2_3E)
_ZN34_INTERNAL_36ec08f3_4_k_cu_0bdb58446thrust24THRUST_300001_SM_1000_NS12placeholders2_3E:
	.zero		1
	.type		_ZN34_INTERNAL_36ec08f3_4_k_cu_0bdb58444cuda3std3__45__cpo4cendE,@object
	.size		_ZN34_INTERNAL_36ec08f3_4_k_cu_0bdb58444cuda3std3__45__cpo4cendE,(_ZN34_INTERNAL_36ec08f3_4_k_cu_0bdb58444cuda3std6ranges3__45__cpo4cendE - _ZN34_INTERNAL_36ec08f3_4_k_cu_0bdb58444cuda3std3__45__cpo4cendE)
_ZN34_INTERNAL_36ec08f3_4_k_cu_0bdb58444cuda3std3__45__cpo4cendE:
	.zero		1
	.type		_ZN34_INTERNAL_36ec08f3_4_k_cu_0bdb58444cuda3std6ranges3__45__cpo4cendE,@object
	.size		_ZN34_INTERNAL_36ec08f3_4_k_cu_0bdb58444cuda3std6ranges3__45__cpo4cendE,(_ZN34_INTERNAL_36ec08f3_4_k_cu_0bdb58446thrust24THRUST_300001_SM_1000_NS12placeholders2_7E - _ZN34_INTERNAL_36ec08f3_4_k_cu_0bdb58444cuda3std6ranges3__45__cpo4cendE)
_ZN34_INTERNAL_36ec08f3_4_k_cu_0bdb58444cuda3std6ranges3__45__cpo4cendE:
	.zero		1
	.type		_ZN34_INTERNAL_36ec08f3_4_k_cu_0bdb58446thrust24THRUST_300001_SM_1000_NS12placeholders2_7E,@object
	.size		_ZN34_INTERNAL_36ec08f3_4_k_cu_0bdb58446thrust24THRUST_300001_SM_1000_NS12placeholders2_7E,(_ZN34_INTERNAL_36ec08f3_4_k_cu_0bdb58444cuda3std3__45__cpo5crendE - _ZN34_INTERNAL_36ec08f3_4_k_cu_0bdb58446thrust24THRUST_300001_SM_1000_NS12placeholders2_7E)
_ZN34_INTERNAL_36ec08f3_4_k_cu_0bdb58446thrust24THRUST_300001_SM_1000_NS12placeholders2_7E:
	.zero		1
	.type		_ZN34_INTERNAL_36ec08f3_4_k_cu_0bdb58444cuda3std3__45__cpo5crendE,@object
	.size		_ZN34_INTERNAL_36ec08f3_4_k_cu_0bdb58444cuda3std3__45__cpo5crendE,(_ZN34_INTERNAL_36ec08f3_4_k_cu_0bdb58444cuda3std6ranges3__45__cpo4prevE - _ZN34_INTERNAL_36ec08f3_4_k_cu_0bdb58444cuda3std3__45__cpo5crendE)
_ZN34_INTERNAL_36ec08f3_4_k_cu_0bdb58444cuda3std3__45__cpo5crendE:
	.zero		1
	.type		_ZN34_INTERNAL_36ec08f3_4_k_cu_0bdb58444cuda3std6ranges3__45__cpo4prevE,@object
	.size		_ZN34_INTERNAL_36ec08f3_4_k_cu_0bdb58444cuda3std6ranges3__45__cpo4prevE,(_ZN34_INTERNAL_36ec08f3_4_k_cu_0bdb58444cuda3std6ranges3__45__cpo9iter_moveE - _ZN34_INTERNAL_36ec08f3_4_k_cu_0bdb58444cuda3std6ranges3__45__cpo4prevE)
_ZN34_INTERNAL_36ec08f3_4_k_cu_0bdb58444cuda3std6ranges3__45__cpo4prevE:
	.zero		1
	.type		_ZN34_INTERNAL_36ec08f3_4_k_cu_0bdb58444cuda3std6ranges3__45__cpo9iter_moveE,@object
	.size		_ZN34_INTERNAL_36ec08f3_4_k_cu_0bdb58444cuda3std6ranges3__45__cpo9iter_moveE,(_ZN34_INTERNAL_36ec08f3_4_k_cu_0bdb58446thrust24THRUST_300001_SM_1000_NS6system6detail10sequential3seqE - _ZN34_INTERNAL_36ec08f3_4_k_cu_0bdb58444cuda3std6ranges3__45__cpo9iter_moveE)
_ZN34_INTERNAL_36ec08f3_4_k_cu_0bdb58444cuda3std6ranges3__45__cpo9iter_moveE:
	.zero		1
	.type		_ZN34_INTERNAL_36ec08f3_4_k_cu_0bdb58446thrust24THRUST_300001_SM_1000_NS6system6detail10sequential3seqE,@object
	.size		_ZN34_INTERNAL_36ec08f3_4_k_cu_0bdb58446thrust24THRUST_300001_SM_1000_NS6system6detail10sequential3seqE,(_ZN34_INTERNAL_36ec08f3_4_k_cu_0bdb58446thrust24THRUST_300001_SM_1000_NS12placeholders2_9E - _ZN34_INTERNAL_36ec08f3_4_k_cu_0bdb58446thrust24THRUST_300001_SM_1000_NS6system6detail10sequential3seqE)
_ZN34_INTERNAL_36ec08f3_4_k_cu_0bdb58446thrust24THRUST_300001_SM_1000_NS6system6detail10sequential3seqE:
	.zero		1
	.type		_ZN34_INTERNAL_36ec08f3_4_k_cu_0bdb58446thrust24THRUST_300001_SM_1000_NS12placeholders2_9E,@object
	.size		_ZN34_INTERNAL_36ec08f3_4_k_cu_0bdb58446thrust24THRUST_300001_SM_1000_NS12placeholders2_9E,(_ZN34_INTERNAL_36ec08f3_4_k_cu_0bdb58444cuda3std3__419piecewise_constructE - _ZN34_INTERNAL_36ec08f3_4_k_cu_0bdb58446thrust24THRUST_300001_SM_1000_NS12placeholders2_9E)
_ZN34_INTERNAL_36ec08f3_4_k_cu_0bdb58446thrust24THRUST_300001_SM_1000_NS12placeholders2_9E:
	.zero		1
	.type		_ZN34_INTERNAL_36ec08f3_4_k_cu_0bdb58444cuda3std3__419piecewise_constructE,@object
	.size		_ZN34_INTERNAL_36ec08f3_4_k_cu_0bdb58444cuda3std3__419piecewise_constructE,(_ZN34_INTERNAL_36ec08f3_4_k_cu_0bdb58444cuda3std6ranges3__45__cpo5cdataE - _ZN34_INTERNAL_36ec08f3_4_k_cu_0bdb58444cuda3std3__419piecewise_constructE)
_ZN34_INTERNAL_36ec08f3_4_k_cu_0bdb58444cuda3std3__419piecewise_constructE:
	.zero		1
	.type		_ZN34_INTERNAL_36ec08f3_4_k_cu_0bdb58444cuda3std6ranges3__45__cpo5cdataE,@object
	.size		_ZN34_INTERNAL_36ec08f3_4_k_cu_0bdb58444cuda3std6ranges3__45__cpo5cdataE,(_ZN34_INTERNAL_36ec08f3_4_k_cu_0bdb58446thrust24THRUST_300001_SM_1000_NS12placeholders2_1E - _ZN34_INTERNAL_36ec08f3_4_k_cu_0bdb58444cuda3std6ranges3__45__cpo5cdataE)
_ZN34_INTERNAL_36ec08f3_4_k_cu_0bdb58444cuda3std6ranges3__45__cpo5cdataE:
	.zero		1
	.type		_ZN34_INTERNAL_36ec08f3_4_k_cu_0bdb58446thrust24THRUST_300001_SM_1000_NS12placeholders2_1E,@object
	.size		_ZN34_INTERNAL_36ec08f3_4_k_cu_0bdb58446thrust24THRUST_300001_SM_1000_NS12placeholders2_1E,(_ZN34_INTERNAL_36ec08f3_4_k_cu_0bdb58444cuda3std3__45__cpo3endE - _ZN34_INTERNAL_36ec08f3_4_k_cu_0bdb58446thrust24THRUST_300001_SM_1000_NS12placeholders2_1E)
_ZN34_INTERNAL_36ec08f3_4_k_cu_0bdb58446thrust24THRUST_300001_SM_1000_NS12placeholders2_1E:
	.zero		1
	.type		_ZN34_INTERNAL_36ec08f3_4_k_cu_0bdb58444cuda3std3__45__cpo3endE,@object
	.size		_ZN34_INTERNAL_36ec08f3_4_k_cu_0bdb58444cuda3std3__45__cpo3endE,(_ZN34_INTERNAL_36ec08f3_4_k_cu_0bdb58444cuda3std6ranges3__45__cpo3endE - _ZN34_INTERNAL_36ec08f3_4_k_cu_0bdb58444cuda3std3__45__cpo3endE)
_ZN34_INTERNAL_36ec08f3_4_k_cu_0bdb58444cuda3std3__45__cpo3endE:
	.zero		1
	.type		_ZN34_INTERNAL_36ec08f3_4_k_cu_0bdb58444cuda3std6ranges3__45__cpo3endE,@object
	.size		_ZN34_INTERNAL_36ec08f3_4_k_cu_0bdb58444cuda3std6ranges3__45__cpo3endE,(_ZN34_INTERNAL_36ec08f3_4_k_cu_0bdb58446thrust24THRUST_300001_SM_1000_NS12placeholders2_5E - _ZN34_INTERNAL_36ec08f3_4_k_cu_0bdb58444cuda3std6ranges3__45__cpo3endE)
_ZN34_INTERNAL_36ec08f3_4_k_cu_0bdb58444cuda3std6ranges3__45__cpo3endE:
	.zero		1
	.type		_ZN34_INTERNAL_36ec08f3_4_k_cu_0bdb58446thrust24THRUST_300001_SM_1000_NS12placeholders2_5E,@object
	.size		_ZN34_INTERNAL_36ec08f3_4_k_cu_0bdb58446thrust24THRUST_300001_SM_1000_NS12placeholders2_5E,(_ZN34_INTERNAL_36ec08f3_4_k_cu_0bdb58444cuda3std3__45__cpo4rendE - _ZN34_INTERNAL_36ec08f3_4_k_cu_0bdb58446thrust24THRUST_300001_SM_1000_NS12placeholders2_5E)
_ZN34_INTERNAL_36ec08f3_4_k_cu_0bdb58446thrust24THRUST_300001_SM_1000_NS12placeholders2_5E:
	.zero		1
	.type		_ZN34_INTERNAL_36ec08f3_4_k_cu_0bdb58444cuda3std3__45__cpo4rendE,@object
	.size		_ZN34_INTERNAL_36ec08f3_4_k_cu_0bdb58444cuda3std3__45__cpo4rendE,(_ZN34_INTERNAL_36ec08f3_4_k_cu_0bdb58444cuda3std6ranges3__45__cpo9iter_swapE - _ZN34_INTERNAL_36ec08f3_4_k_cu_0bdb58444cuda3std3__45__cpo4rendE)
_ZN34_INTERNAL_36ec08f3_4_k_cu_0bdb58444cuda3std3__45__cpo4rendE:
	.zero		1
	.type		_ZN34_INTERNAL_36ec08f3_4_k_cu_0bdb58444cuda3std6ranges3__45__cpo9iter_swapE,@object
	.size		_ZN34_INTERNAL_36ec08f3_4_k_cu_0bdb58444cuda3std6ranges3__45__cpo9iter_swapE,(_ZN34_INTERNAL_36ec08f3_4_k_cu_0bdb58444cuda3std3__48unexpectE - _ZN34_INTERNAL_36ec08f3_4_k_cu_0bdb58444cuda3std6ranges3__45__cpo9iter_swapE)
_ZN34_INTERNAL_36ec08f3_4_k_cu_0bdb58444cuda3std6ranges3__45__cpo9iter_swapE:
	.zero		1
	.type		_ZN34_INTERNAL_36ec08f3_4_k_cu_0bdb58444cuda3std3__48unexpectE,@object
	.size		_ZN34_INTERNAL_36ec08f3_4_k_cu_0bdb58444cuda3std3__48unexpectE,(_ZN34_INTERNAL_36ec08f3_4_k_cu_0bdb58446thrust24THRUST_300001_SM_1000_NS8cuda_cub3parE - _ZN34_INTERNAL_36ec08f3_4_k_cu_0bdb58444cuda3std3__48unexpectE)
_ZN34_INTERNAL_36ec08f3_4_k_cu_0bdb58444cuda3std3__48unexpectE:
	.zero		1
	.type		_ZN34_INTERNAL_36ec08f3_4_k_cu_0bdb58446thrust24THRUST_300001_SM_1000_NS8cuda_cub3parE,@object
	.size		_ZN34_INTERNAL_36ec08f3_4_k_cu_0bdb58446thrust24THRUST_300001_SM_1000_NS8cuda_cub3parE,(.L_29 - _ZN34_INTERNAL_36ec08f3_4_k_cu_0bdb58446thrust24THRUST_300001_SM_1000_NS8cuda_cub3parE)
_ZN34_INTERNAL_36ec08f3_4_k_cu_0bdb58446thrust24THRUST_300001_SM_1000_NS8cuda_cub3parE:
	.zero		1
.L_29:


//--------------------- .nv.shared._ZN6thrust24THRUST_300001_SM_1000_NS8cuda_cub4core6detail13_kernel_agentINS1_8__reduce11ReduceAgentIPN4cuda3std3__45tupleIJdlEEESC_SB_lNS1_9__extrema9arg_max_fIdl10ComparatorEEEEJSC_SC_iSG_EEEvDpT0_ --------------------------
	.section	.nv.shared._ZN6thrust24THRUST_300001_SM_1000_NS8cuda_cub4core6detail13_kernel_agentINS1_8__reduce11ReduceAgentIPN4cuda3std3__45tupleIJdlEEESC_SB_lNS1_9__extrema9arg_max_fIdl10ComparatorEEEEJSC_SC_iSG_EEEvDpT0_,"aw",@nobits
	.sectionflags	@""
	.align	16
	.zero		1024


//--------------------- .nv.shared._ZN6thrust24THRUST_300001_SM_1000_NS8cuda_cub4core6detail13_kernel_agentINS1_8__reduce10DrainAgentIlEEJN3cub18CUB_300001_SM_10009GridQueueIyEElEEEvDpT0_ --------------------------
	.section	.nv.shared._ZN6thrust24THRUST_300001_SM_1000_NS8cuda_cub4core6detail13_kernel_agentINS1_8__reduce10DrainAgentIlEEJN3cub18CUB_300001_SM_10009GridQueueIyEElEEEvDpT0_,"aw",@nobits
	.sectionflags	@""
	.align	16
	.zero		1024


//--------------------- .nv.shared._ZN6thrust24THRUST_300001_SM_1000_NS8cuda_cub4core6detail13_kernel_agentINS1_8__reduce11ReduceAgentINS0_12zip_iteratorIN4cuda3std3__45tupleIJNS0_10device_ptrIdEENS0_17counting_iteratorIlNS0_11use_defaultESF_SF_EEEEEEEPNSB_IJdlEEESJ_lNS1_9__extrema9arg_max_fIdl10ComparatorEEEEJSI_SK_lN3cub18CUB_300001_SM_100013GridEvenShareIlEENSR_9GridQueueIyEESO_EEEvDpT0_ --------------------------
	.section	.nv.shared._ZN6thrust24THRUST_300001_SM_1000_NS8cuda_cub4core6detail13_kernel_agentINS1_8__reduce11ReduceAgentINS0_12zip_iteratorIN4cuda3std3__45tupleIJNS0_10device_ptrIdEENS0_17counting_iteratorIlNS0_11use_defaultESF_SF_EEEEEEEPNSB_IJdlEEESJ_lNS1_9__extrema9arg_max_fIdl10ComparatorEEEEJSI_SK_lN3cub18CUB_300001_SM_100013GridEvenShareIlEENSR_9GridQueueIyEESO_EEEvDpT0_,"aw",@nobits
	.sectionflags	@""
	.align	16
	.zero		1024


//--------------------- .nv.shared._ZN6thrust24THRUST_300001_SM_1000_NS8cuda_cub4core6detail13_kernel_agentINS1_8__reduce11ReduceAgentINS0_12zip_iteratorIN4cuda3std3__45tupleIJNS0_10device_ptrIdEENS0_17counting_iteratorIlNS0_11use_defaultESF_SF_EEEEEEEPNSB_IJdlEEESJ_lNS1_9__extrema9arg_max_fIdl10ComparatorEEEEJSI_SK_lSO_EEEvDpT0_ --------------------------
	.section	.nv.shared._ZN6thrust24THRUST_300001_SM_1000_NS8cuda_cub4core6detail13_kernel_agentINS1_8__reduce11ReduceAgentINS0_12zip_iteratorIN4cuda3std3__45tupleIJNS0_10device_ptrIdEENS0_17counting_iteratorIlNS0_11use_defaultESF_SF_EEEEEEEPNSB_IJdlEEESJ_lNS1_9__extrema9arg_max_fIdl10ComparatorEEEEJSI_SK_lSO_EEEvDpT0_,"aw",@nobits
	.sectionflags	@""
	.align	16
	.zero		1024


//--------------------- .nv.shared._ZN6thrust24THRUST_300001_SM_1000_NS8cuda_cub4core6detail13_kernel_agentINS1_8__reduce11ReduceAgentIPN4cuda3std3__45tupleIJdlEEESC_SB_iNS1_9__extrema9arg_max_fIdl10ComparatorEEEEJSC_SC_iSG_EEEvDpT0_ --------------------------
	.section	.nv.shared._ZN6thrust24THRUST_300001_SM_1000_NS8cuda_cub4core6detail13_kernel_agentINS1_8__reduce11ReduceAgentIPN4cuda3std3__45tupleIJdlEEESC_SB_iNS1_9__extrema9arg_max_fIdl10ComparatorEEEEJSC_SC_iSG_EEEvDpT0_,"aw",@nobits
	.sectionflags	@""
	.align	16
	.zero		1024


//--------------------- .nv.shared._ZN6thrust24THRUST_300001_SM_1000_NS8cuda_cub4core6detail13_kernel_agentINS1_8__reduce10DrainAgentIiEEJN3cub18CUB_300001_SM_10009GridQueueIjEEiEEEvDpT0_ --------------------------
	.section	.nv.shared._ZN6thrust24THRUST_300001_SM_1000_NS8cuda_cub4core6detail13_kernel_agentINS1_8__reduce10DrainAgentIiEEJN3cub18CUB_300001_SM_10009GridQueueIjEEiEEEvDpT0_,"aw",@nobits
	.sectionflags	@""
	.align	16
	.zero		1024


//--------------------- .nv.shared._ZN6thrust24THRUST_300001_SM_1000_NS8cuda_cub4core6detail13_kernel_agentINS1_8__reduce11ReduceAgentINS0_12zip_iteratorIN4cuda3std3__45tupleIJNS0_10device_ptrIdEENS0_17counting_iteratorIlNS0_11use_defaultESF_SF_EEEEEEEPNSB_IJdlEEESJ_iNS1_9__extrema9arg_max_fIdl10ComparatorEEEEJSI_SK_iN3cub18CUB_300001_SM_100013GridEvenShareIiEENSR_9GridQueueIjEESO_EEEvDpT0_ --------------------------
	.section	.nv.shared._ZN6thrust24THRUST_300001_SM_1000_NS8cuda_cub4core6detail13_kernel_agentINS1_8__reduce11ReduceAgentINS0_12zip_iteratorIN4cuda3std3__45tupleIJNS0_10device_ptrIdEENS0_17counting_iteratorIlNS0_11use_defaultESF_SF_EEEEEEEPNSB_IJdlEEESJ_iNS1_9__extrema9arg_max_fIdl10ComparatorEEEEJSI_SK_iN3cub18CUB_300001_SM_100013GridEvenShareIiEENSR_9GridQueueIjEESO_EEEvDpT0_,"aw",@nobits
	.sectionflags	@""
	.align	16
	.zero		1024


//--------------------- .nv.shared._ZN6thrust24THRUST_300001_SM_1000_NS8cuda_cub4core6detail13_kernel_agentINS1_8__reduce11ReduceAgentINS0_12zip_iteratorIN4cuda3std3__45tupleIJNS0_10device_ptrIdEENS0_17counting_iteratorIlNS0_11use_defaultESF_SF_EEEEEEEPNSB_IJdlEEESJ_iNS1_9__extrema9arg_max_fIdl10ComparatorEEEEJSI_SK_iSO_EEEvDpT0_ --------------------------
	.section	.nv.shared._ZN6thrust24THRUST_300001_SM_1000_NS8cuda_cub4core6detail13_kernel_agentINS1_8__reduce11ReduceAgentINS0_12zip_iteratorIN4cuda3std3__45tupleIJNS0_10device_ptrIdEENS0_17counting_iteratorIlNS0_11use_defaultESF_SF_EEEEEEEPNSB_IJdlEEESJ_iNS1_9__extrema9arg_max_fIdl10ComparatorEEEEJSI_SK_iSO_EEEvDpT0_,"aw",@nobits
	.sectionflags	@""
	.align	16
	.zero		1024


//--------------------- .nv.shared._Z14SetCurrentZeroPdiiii --------------------------
	.section	.nv.shared._Z14SetCurrentZeroPdiiii,"aw",@nobits
	.sectionflags	@""
	.align	16
	.zero		1024


//--------------------- .nv.shared._Z13CalculateRowsPdiiii --------------------------
	.section	.nv.shared._Z13CalculateRowsPdiiii,"aw",@nobits
	.sectionflags	@""
	.align	16
	.zero		1024


//--------------------- .nv.shared._Z19CalculateCurrentRowPdiiii --------------------------
	.section	.nv.shared._Z19CalculateCurrentRowPdiiii,"aw",@nobits
	.sectionflags	@""
	.align	16
	.zero		1024


//--------------------- .nv.shared._Z8SwapRowsPdiiiii --------------------------
	.section	.nv.shared._Z8SwapRowsPdiiiii,"aw",@nobits
	.sectionflags	@""
	.align	16
	.zero		1024


//--------------------- .nv.constant0._ZN3cub18CUB_300001_SM_10006detail11EmptyKernelIvEEvv --------------------------
	.section	.nv.constant0._ZN3cub18CUB_300001_SM_10006detail11EmptyKernelIvEEvv,"a",@progbits
	.sectionflags	@""
	.align	4
.nv.constant0._ZN3cub18CUB_300001_SM_10006detail11EmptyKernelIvEEvv:
	.zero		896


//--------------------- .nv.constant0._ZN6thrust24THRUST_300001_SM_1000_NS8cuda_cub4core6detail13_kernel_agentINS1_8__reduce11ReduceAgentIPN4cuda3std3__45tupleIJdlEEESC_SB_lNS1_9__extrema9arg_max_fIdl10ComparatorEEEEJSC_SC_iSG_EEEvDpT0_ --------------------------
	.section	.nv.constant0._ZN6thrust24THRUST_300001_SM_1000_NS8cuda_cub4core6detail13_kernel_agentINS1_8__reduce11ReduceAgentIPN4cuda3std3__45tupleIJdlEEESC_SB_lNS1_9__extrema9arg_max_fIdl10ComparatorEEEEJSC_SC_iSG_EEEvDpT0_,"a",@progbits
	.sectionflags	@""
	.align	4
.nv.constant0._ZN6thrust24THRUST_300001_SM_1000_NS8cuda_cub4core6detail13_kernel_agentINS1_8__reduce11ReduceAgentIPN4cuda3std3__45tupleIJdlEEESC_SB_lNS1_9__extrema9arg_max_fIdl10ComparatorEEEEJSC_SC_iSG_EEEvDpT0_:
	.zero		917


//--------------------- .nv.constant0._ZN6thrust24THRUST_300001_SM_1000_NS8cuda_cub4core6detail13_kernel_agentINS1_8__reduce10DrainAgentIlEEJN3cub18CUB_300001_SM_10009GridQueueIyEElEEEvDpT0_ --------------------------
	.section	.nv.constant0._ZN6thrust24THRUST_300001_SM_1000_NS8cuda_cub4core6detail13_kernel_agentINS1_8__reduce10DrainAgentIlEEJN3cub18CUB_300001_SM_10009GridQueueIyEElEEEvDpT0_,"a",@progbits
	.sectionflags	@""
	.align	4
.nv.constant0._ZN6thrust24THRUST_300001_SM_1000_NS8cuda_cub4core6detail13_kernel_agentINS1_8__reduce10DrainAgentIlEEJN3cub18CUB_300001_SM_10009GridQueueIyEElEEEvDpT0_:
	.zero		912


//--------------------- .nv.constant0._ZN6thrust24THRUST_300001_SM_1000_NS8cuda_cub4core6detail13_kernel_agentINS1_8__reduce11ReduceAgentINS0_12zip_iteratorIN4cuda3std3__45tupleIJNS0_10device_ptrIdEENS0_17counting_iteratorIlNS0_11use_defaultESF_SF_EEEEEEEPNSB_IJdlEEESJ_lNS1_9__extrema9arg_max_fIdl10ComparatorEEEEJSI_SK_lN3cub18CUB_300001_SM_100013GridEvenShareIlEENSR_9GridQueueIyEESO_EEEvDpT0_ --------------------------
	.section	.nv.constant0._ZN6thrust24THRUST_300001_SM_1000_NS8cuda_cub4core6detail13_kernel_agentINS1_8__reduce11ReduceAgentINS0_12zip_iteratorIN4cuda3std3__45tupleIJNS0_10device_ptrIdEENS0_17counting_iteratorIlNS0_11use_defaultESF_SF_EEEEEEEPNSB_IJdlEEESJ_lNS1_9__extrema9arg_max_fIdl10ComparatorEEEEJSI_SK_lN3cub18CUB_300001_SM_100013GridEvenShareIlEENSR_9GridQueueIyEESO_EEEvDpT0_,"a",@progbits
	.sectionflags	@""
	.align	4
.nv.constant0._ZN6thrust24THRUST_300001_SM_1000_NS8cuda_cub4core6detail13_kernel_agentINS1_8__reduce11ReduceAgentINS0_12zip_iteratorIN4cuda3std3__45tupleIJNS0_10device_ptrIdEENS0_17counting_iteratorIlNS0_11use_defaultESF_SF_EEEEEEEPNSB_IJdlEEESJ_lNS1_9__extrema9arg_max_fIdl10ComparatorEEEEJSI_SK_lN3cub18CUB_300001_SM_100013GridEvenShareIlEENSR_9GridQueueIyEESO_EEEvDpT0_:
	.zero		1009


//--------------------- .nv.constant0._ZN6thrust24THRUST_300001_SM_1000_NS8cuda_cub4core6detail13_kernel_agentINS1_8__reduce11ReduceAgentINS0_12zip_iteratorIN4cuda3std3__45tupleIJNS0_10device_ptrIdEENS0_17counting_iteratorIlNS0_11use_defaultESF_SF_EEEEEEEPNSB_IJdlEEESJ_lNS1_9__extrema9arg_max_fIdl10ComparatorEEEEJSI_SK_lSO_EEEvDpT0_ --------------------------
	.section	.nv.constant0._ZN6thrust24THRUST_300001_SM_1000_NS8cuda_cub4core6detail13_kernel_agentINS1_8__reduce11ReduceAgentINS0_12zip_iteratorIN4cuda3std3__45tupleIJNS0_10device_ptrIdEENS0_17counting_iteratorIlNS0_11use_defaultESF_SF_EEEEEEEPNSB_IJdlEEESJ_lNS1_9__extrema9arg_max_fIdl10ComparatorEEEEJSI_SK_lSO_EEEvDpT0_,"a",@progbits
	.sectionflags	@""
	.align	4
.nv.constant0._ZN6thrust24THRUST_300001_SM_1000_NS8cuda_cub4core6detail13_kernel_agentINS1_8__reduce11ReduceAgentINS0_12zip_iteratorIN4cuda3std3__45tupleIJNS0_10device_ptrIdEENS0_17counting_iteratorIlNS0_11use_defaultESF_SF_EEEEEEEPNSB_IJdlEEESJ_lNS1_9__extrema9arg_max_fIdl10ComparatorEEEEJSI_SK_lSO_EEEvDpT0_:
	.zero		929


//--------------------- .nv.constant0._ZN6thrust24THRUST_300001_SM_1000_NS8cuda_cub4core6detail13_kernel_agentINS1_8__reduce11ReduceAgentIPN4cuda3std3__45tupleIJdlEEESC_SB_iNS1_9__extrema9arg_max_fIdl10ComparatorEEEEJSC_SC_iSG_EEEvDpT0_ --------------------------
	.section	.nv.constant0._ZN6thrust24THRUST_300001_SM_1000_NS8cuda_cub4core6detail13_kernel_agentINS1_8__reduce11ReduceAgentIPN4cuda3std3__45tupleIJdlEEESC_SB_iNS1_9__extrema9arg_max_fIdl10ComparatorEEEEJSC_SC_iSG_EEEvDpT0_,"a",@progbits
	.sectionflags	@""
	.align	4
.nv.constant0._ZN6thrust24THRUST_300001_SM_1000_NS8cuda_cub4core6detail13_kernel_agentINS1_8__reduce11ReduceAgentIPN4cuda3std3__45tupleIJdlEEESC_SB_iNS1_9__extrema9arg_max_fIdl10ComparatorEEEEJSC_SC_iSG_EEEvDpT0_:
	.zero		917


//--------------------- .nv.constant0._ZN6thrust24THRUST_300001_SM_1000_NS8cuda_cub4core6detail13_kernel_agentINS1_8__reduce10DrainAgentIiEEJN3cub18CUB_300001_SM_10009GridQueueIjEEiEEEvDpT0_ --------------------------
	.section	.nv.constant0._ZN6thrust24THRUST_300001_SM_1000_NS8cuda_cub4core6detail13_kernel_agentINS1_8__reduce10DrainAgentIiEEJN3cub18CUB_300001_SM_10009GridQueueIjEEiEEEvDpT0_,"a",@progbits
	.sectionflags	@""
	.align	4
.nv.constant0._ZN6thrust24THRUST_300001_SM_1000_NS8cuda_cub4core6detail13_kernel_agentINS1_8__reduce10DrainAgentIiEEJN3cub18CUB_300001_SM_10009GridQueueIjEEiEEEvDpT0_:
	.zero		908


//--------------------- .nv.constant0._ZN6thrust24THRUST_300001_SM_1000_NS8cuda_cub4core6detail13_kernel_agentINS1_8__reduce11ReduceAgentINS0_12zip_iteratorIN4cuda3std3__45tupleIJNS0_10device_ptrIdEENS0_17counting_iteratorIlNS0_11use_defaultESF_SF_EEEEEEEPNSB_IJdlEEESJ_iNS1_9__extrema9arg_max_fIdl10ComparatorEEEEJSI_SK_iN3cub18CUB_300001_SM_100013GridEvenShareIiEENSR_9GridQueueIjEESO_EEEvDpT0_ --------------------------
	.section	.nv.constant0._ZN6thrust24THRUST_300001_SM_1000_NS8cuda_cub4core6detail13_kernel_agentINS1_8__reduce11ReduceAgentINS0_12zip_iteratorIN4cuda3std3__45tupleIJNS0_10device_ptrIdEENS0_17counting_iteratorIlNS0_11use_defaultESF_SF_EEEEEEEPNSB_IJdlEEESJ_iNS1_9__extrema9arg_max_fIdl10ComparatorEEEEJSI_SK_iN3cub18CUB_300001_SM_100013GridEvenShareIiEENSR_9GridQueueIjEESO_EEEvDpT0_,"a",@progbits
	.sectionflags	@""
	.align	4
.nv.constant0._ZN6thrust24THRUST_300001_SM_1000_NS8cuda_cub4core6detail13_kernel_agentINS1_8__reduce11ReduceAgentINS0_12zip_iteratorIN4cuda3std3__45tupleIJNS0_10device_ptrIdEENS0_17counting_iteratorIlNS0_11use_defaultESF_SF_EEEEEEEPNSB_IJdlEEESJ_iNS1_9__extrema9arg_max_fIdl10ComparatorEEEEJSI_SK_iN3cub18CUB_300001_SM_100013GridEvenShareIiEENSR_9GridQueueIjEESO_EEEvDpT0_:
	.zero		977


//--------------------- .nv.constant0._ZN6thrust24THRUST_300001_SM_1000_NS8cuda_cub4core6detail13_kernel_agentINS1_8__reduce11ReduceAgentINS0_12zip_iteratorIN4cuda3std3__45tupleIJNS0_10device_ptrIdEENS0_17counting_iteratorIlNS0_11use_defaultESF_SF_EEEEEEEPNSB_IJdlEEESJ_iNS1_9__extrema9arg_max_fIdl10ComparatorEEEEJSI_SK_iSO_EEEvDpT0_ --------------------------
	.section	.nv.constant0._ZN6thrust24THRUST_300001_SM_1000_NS8cuda_cub4core6detail13_kernel_agentINS1_8__reduce11ReduceAgentINS0_12zip_iteratorIN4cuda3std3__45tupleIJNS0_10device_ptrIdEENS0_17counting_iteratorIlNS0_11use_defaultESF_SF_EEEEEEEPNSB_IJdlEEESJ_iNS1_9__extrema9arg_max_fIdl10ComparatorEEEEJSI_SK_iSO_EEEvDpT0_,"a",@progbits
	.sectionflags	@""
	.align	4
.nv.constant0._ZN6thrust24THRUST_300001_SM_1000_NS8cuda_cub4core6detail13_kernel_agentINS1_8__reduce11ReduceAgentINS0_12zip_iteratorIN4cuda3std3__45tupleIJNS0_10device_ptrIdEENS0_17counting_iteratorIlNS0_11use_defaultESF_SF_EEEEEEEPNSB_IJdlEEESJ_iNS1_9__extrema9arg_max_fIdl10ComparatorEEEEJSI_SK_iSO_EEEvDpT0_:
	.zero		925


//--------------------- .nv.constant0._Z14SetCurrentZeroPdiiii --------------------------
	.section	.nv.constant0._Z14SetCurrentZeroPdiiii,"a",@progbits
	.sectionflags	@""
	.align	4
.nv.constant0._Z14SetCurrentZeroPdiiii:
	.zero		920


//--------------------- .nv.constant0._Z13CalculateRowsPdiiii --------------------------
	.section	.nv.constant0._Z13CalculateRowsPdiiii,"a",@progbits
	.sectionflags	@""
	.align	4
.nv.constant0._Z13CalculateRowsPdiiii:
	.zero		920


//--------------------- .nv.constant0._Z19CalculateCurrentRowPdiiii --------------------------
	.section	.nv.constant0._Z19CalculateCurrentRowPdiiii,"a",@progbits
	.sectionflags	@""
	.align	4
.nv.constant0._Z19CalculateCurrentRowPdiiii:
	.zero		920


//--------------------- .nv.constant0._Z8SwapRowsPdiiiii --------------------------
	.section	.nv.constant0._Z8SwapRowsPdiiiii,"a",@progbits
	.sectionflags	@""
	.align	4
.nv.constant0._Z8SwapRowsPdiiiii:
	.zero		924


//--------------------- SYMBOLS --------------------------

	.type		.nv.reservedSmem.offset0,@object
	.size		.nv.reservedSmem.offset0,0x4
	.type		.nv.reservedSmem.cap,@object
	.size		.nv.reservedSmem.cap,0x4
